//
// Generated by NVIDIA NVVM Compiler
//
// Compiler Build ID: CL-36424714
// Cuda compilation tools, release 13.0, V13.0.88
// Based on NVVM 20.0.0
//

.version 9.0
.target sm_100
.address_size 64

	// .globl	mega_fused_pocket_detection
.const .align 16 .b8 d_default_params[144] = {0, 0, 64, 65, 0, 0, 192, 64, 15, 0, 0, 0, 10, 0, 0, 0, 205, 204, 204, 62, 0, 0, 0, 63, 154, 153, 153, 62, 102, 102, 230, 62, 2, 0, 0, 0, 51, 51, 179, 62, 205, 204, 204, 62, 154, 153, 153, 62, 205, 204, 76, 62, 205, 204, 204, 61, 102, 102, 102, 63, 154, 153, 153, 62, 0, 0, 128, 62, 0, 0, 128, 62, 205, 204, 76, 62, 51, 51, 51, 63, 0, 0, 128, 63, 51, 51, 147, 63, 102, 102, 166, 63, 51, 51, 51, 63, 205, 204, 204, 62, 3, 0, 0, 0, 2, 0, 0, 0, 205, 204, 76, 62, 205, 204, 140, 63, 154, 153, 25, 63, 205, 204, 204, 62, 0, 0, 32, 67, 0, 0, 150, 69, 154, 153, 25, 63, 80, 0, 0, 0, 10};
.const .align 4 .b8 c_reservoir_input_weights[8192];
.const .align 4 .b8 c_branch_weights[4096];
.const .align 4 .b8 c_readout_weights[1024];
// _ZZ27mega_fused_pocket_detectionE4smem has been demoted
// _ZZ46mega_fused_pocket_detection_batch_with_metricsE4smem has been demoted
// _ZZ46mega_fused_pocket_detection_batch_with_metricsE16s_residue_offset has been demoted
// _ZZ46mega_fused_pocket_detection_batch_with_metricsE12s_n_residues has been demoted
// _ZZ46mega_fused_pocket_detection_batch_with_metricsE10s_tile_idx has been demoted

.visible .entry mega_fused_pocket_detection(
	.param .u64 .ptr .align 1 mega_fused_pocket_detection_param_0,
	.param .u64 .ptr .align 1 mega_fused_pocket_detection_param_1,
	.param .u64 .ptr .align 1 mega_fused_pocket_detection_param_2,
	.param .u64 .ptr .align 1 mega_fused_pocket_detection_param_3,
	.param .u64 .ptr .align 1 mega_fused_pocket_detection_param_4,
	.param .u32 mega_fused_pocket_detection_param_5,
	.param .u32 mega_fused_pocket_detection_param_6,
	.param .u64 .ptr .align 1 mega_fused_pocket_detection_param_7,
	.param .u64 .ptr .align 1 mega_fused_pocket_detection_param_8,
	.param .u64 .ptr .align 1 mega_fused_pocket_detection_param_9,
	.param .u64 .ptr .align 1 mega_fused_pocket_detection_param_10,
	.param .u64 .ptr .align 1 mega_fused_pocket_detection_param_11,
	.param .u64 .ptr .align 1 mega_fused_pocket_detection_param_12
)
.maxntid 256
.minnctapersm 4
{
	.reg .pred 	%p<336>;
	.reg .b32 	%r<459>;
	.reg .b32 	%f<1506>;
	.reg .b64 	%rd<44>;
	// demoted variable
	.shared .align 16 .b8 _ZZ27mega_fused_pocket_detectionE4smem[11904];
	ld.param.u64 	%rd2, [mega_fused_pocket_detection_param_0];
	ld.param.u64 	%rd3, [mega_fused_pocket_detection_param_1];
	ld.param.u64 	%rd4, [mega_fused_pocket_detection_param_2];
	ld.param.u64 	%rd5, [mega_fused_pocket_detection_param_3];
	ld.param.u64 	%rd6, [mega_fused_pocket_detection_param_4];
	ld.param.u32 	%r180, [mega_fused_pocket_detection_param_6];
	ld.param.u64 	%rd7, [mega_fused_pocket_detection_param_7];
	ld.param.u64 	%rd8, [mega_fused_pocket_detection_param_8];
	ld.param.u64 	%rd9, [mega_fused_pocket_detection_param_9];
	ld.param.u64 	%rd10, [mega_fused_pocket_detection_param_10];
	ld.param.u64 	%rd11, [mega_fused_pocket_detection_param_11];
	ld.param.u64 	%rd12, [mega_fused_pocket_detection_param_12];
	cvta.to.global.u64 	%rd1, %rd12;
	mov.u32 	%r181, %ctaid.x;
	mov.u32 	%r1, %tid.x;
	shl.b32 	%r2, %r181, 5;
	add.s32 	%r3, %r2, %r1;
	setp.gt.u32 	%p2, %r1, 31;
	shl.b32 	%r182, %r1, 5;
	mov.u32 	%r183, _ZZ27mega_fused_pocket_detectionE4smem;
	add.s32 	%r184, %r183, %r182;
	add.s32 	%r4, %r184, 9472;
	shl.b32 	%r185, %r1, 2;
	add.s32 	%r186, %r183, %r185;
	add.s32 	%r5, %r186, 11008;
	@%p2 bra 	$L__BB0_2;
	mov.b32 	%r187, 0;
	st.shared.u32 	[%r4], %r187;
	st.shared.u32 	[%r5], %r187;
$L__BB0_2:
	setp.gt.u32 	%p3, %r1, 31;
	bar.sync 	0;
	and.b32  	%r6, %r1, 31;
	shr.u32 	%r7, %r1, 5;
	add.s32 	%r188, %r2, %r6;
	setp.ge.s32 	%p4, %r188, %r180;
	or.pred  	%p5, %p3, %p4;
	@%p5 bra 	$L__BB0_6;
	cvta.to.global.u64 	%rd13, %rd3;
	mul.wide.u32 	%rd14, %r188, 4;
	add.s64 	%rd15, %rd13, %rd14;
	ld.global.nc.u32 	%r9, [%rd15];
	setp.lt.s32 	%p6, %r9, 0;
	@%p6 bra 	$L__BB0_5;
	mul.lo.s32 	%r192, %r9, 3;
	cvta.to.global.u64 	%rd16, %rd2;
	mul.wide.u32 	%rd17, %r192, 4;
	add.s64 	%rd18, %rd16, %rd17;
	ld.global.nc.f32 	%f352, [%rd18];
	ld.global.nc.f32 	%f353, [%rd18+4];
	ld.global.nc.f32 	%f354, [%rd18+8];
	mad.lo.s32 	%r194, %r1, 12, %r183;
	st.shared.f32 	[%r194+8192], %f352;
	st.shared.f32 	[%r194+8196], %f353;
	st.shared.f32 	[%r194+8200], %f354;
	bra.uni 	$L__BB0_6;
$L__BB0_5:
	mad.lo.s32 	%r190, %r1, 12, %r183;
	mov.b32 	%r191, 0;
	st.shared.u32 	[%r190+8192], %r191;
	st.shared.u32 	[%r190+8196], %r191;
	st.shared.u32 	[%r190+8200], %r191;
$L__BB0_6:
	bar.sync 	0;
	add.s32 	%r195, %r2, %r7;
	max.s32 	%r197, %r188, %r195;
	setp.ge.s32 	%p7, %r197, %r180;
	mov.f32 	%f1339, 0f00000000;
	@%p7 bra 	$L__BB0_11;
	add.s32 	%r199, %r183, 8192;
	mad.lo.s32 	%r200, %r6, 12, %r199;
	ld.shared.f32 	%f356, [%r200];
	ld.shared.f32 	%f357, [%r200+4];
	ld.shared.f32 	%f358, [%r200+8];
	mad.lo.s32 	%r201, %r7, 12, %r199;
	ld.shared.f32 	%f359, [%r201];
	ld.shared.f32 	%f360, [%r201+4];
	ld.shared.f32 	%f361, [%r201+8];
	sub.f32 	%f362, %f356, %f359;
	sub.f32 	%f363, %f357, %f360;
	sub.f32 	%f364, %f358, %f361;
	mul.f32 	%f365, %f363, %f363;
	fma.rn.f32 	%f366, %f362, %f362, %f365;
	fma.rn.f32 	%f367, %f364, %f364, %f366;
	sqrt.rn.f32 	%f1, %f367;
	shl.b32 	%r202, %r6, 7;
	add.s32 	%r203, %r183, %r202;
	shl.b32 	%r204, %r7, 2;
	add.s32 	%r10, %r203, %r204;
	st.shared.f32 	[%r10], %f1;
	setp.leu.f32 	%p8, %f1, 0f00000000;
	@%p8 bra 	$L__BB0_10;
	ld.global.nc.f32 	%f369, [%rd1];
	setp.geu.f32 	%p9, %f1, %f369;
	@%p9 bra 	$L__BB0_10;
	ld.global.nc.f32 	%f370, [%rd1+4];
	neg.f32 	%f371, %f1;
	mul.f32 	%f372, %f1, %f371;
	add.f32 	%f373, %f370, %f370;
	mul.f32 	%f374, %f370, %f373;
	div.rn.f32 	%f375, %f372, %f374;
	fma.rn.f32 	%f376, %f375, 0f3BBB989D, 0f3F000000;
	cvt.sat.f32.f32 	%f377, %f376;
	mov.f32 	%f378, 0f4B400001;
	mov.f32 	%f379, 0f437C0000;
	fma.rm.f32 	%f380, %f377, %f379, %f378;
	add.f32 	%f381, %f380, 0fCB40007F;
	neg.f32 	%f382, %f381;
	fma.rn.f32 	%f383, %f375, 0f3FB8AA3B, %f382;
	fma.rn.f32 	%f384, %f375, 0f32A57060, %f383;
	mov.b32 	%r205, %f380;
	shl.b32 	%r206, %r205, 23;
	mov.b32 	%f385, %r206;
	ex2.approx.ftz.f32 	%f386, %f384;
	mul.f32 	%f1339, %f386, %f385;
$L__BB0_10:
	st.shared.f32 	[%r10+4096], %f1339;
$L__BB0_11:
	setp.lt.u32 	%p10, %r1, 32;
	bar.sync 	0;
	setp.lt.s32 	%p11, %r3, %r180;
	and.pred  	%p1, %p10, %p11;
	shl.b32 	%r208, %r1, 7;
	add.s32 	%r210, %r183, %r208;
	add.s32 	%r11, %r210, 4096;
	not.pred 	%p12, %p1;
	@%p12 bra 	$L__BB0_13;
	cvta.to.global.u64 	%rd19, %rd4;
	mul.wide.u32 	%rd20, %r3, 4;
	add.s64 	%rd21, %rd19, %rd20;
	ld.global.nc.f32 	%f387, [%rd21];
	st.shared.f32 	[%r5+-2432], %f387;
	cvta.to.global.u64 	%rd22, %rd5;
	add.s64 	%rd23, %rd22, %rd20;
	ld.global.nc.f32 	%f388, [%rd23];
	st.shared.f32 	[%r5+-2304], %f388;
	cvta.to.global.u64 	%rd24, %rd6;
	add.s64 	%rd25, %rd24, %rd20;
	ld.global.nc.f32 	%f389, [%rd25];
	st.shared.f32 	[%r5+-2176], %f389;
	ld.shared.v4.f32 	{%f390, %f391, %f392, %f393}, [%r11];
	add.f32 	%f394, %f390, 0f00000000;
	add.f32 	%f395, %f394, %f391;
	add.f32 	%f396, %f395, %f392;
	add.f32 	%f397, %f396, %f393;
	ld.shared.v4.f32 	{%f398, %f399, %f400, %f401}, [%r11+16];
	add.f32 	%f402, %f397, %f398;
	add.f32 	%f403, %f402, %f399;
	add.f32 	%f404, %f403, %f400;
	add.f32 	%f405, %f404, %f401;
	ld.shared.v4.f32 	{%f406, %f407, %f408, %f409}, [%r11+32];
	add.f32 	%f410, %f405, %f406;
	add.f32 	%f411, %f410, %f407;
	add.f32 	%f412, %f411, %f408;
	add.f32 	%f413, %f412, %f409;
	ld.shared.v4.f32 	{%f414, %f415, %f416, %f417}, [%r11+48];
	add.f32 	%f418, %f413, %f414;
	add.f32 	%f419, %f418, %f415;
	add.f32 	%f420, %f419, %f416;
	add.f32 	%f421, %f420, %f417;
	ld.shared.v4.f32 	{%f422, %f423, %f424, %f425}, [%r11+64];
	add.f32 	%f426, %f421, %f422;
	add.f32 	%f427, %f426, %f423;
	add.f32 	%f428, %f427, %f424;
	add.f32 	%f429, %f428, %f425;
	ld.shared.v4.f32 	{%f430, %f431, %f432, %f433}, [%r11+80];
	add.f32 	%f434, %f429, %f430;
	add.f32 	%f435, %f434, %f431;
	add.f32 	%f436, %f435, %f432;
	add.f32 	%f437, %f436, %f433;
	ld.shared.v4.f32 	{%f438, %f439, %f440, %f441}, [%r11+96];
	add.f32 	%f442, %f437, %f438;
	add.f32 	%f443, %f442, %f439;
	add.f32 	%f444, %f443, %f440;
	add.f32 	%f445, %f444, %f441;
	ld.shared.v4.f32 	{%f446, %f447, %f448, %f449}, [%r11+112];
	add.f32 	%f450, %f445, %f446;
	add.f32 	%f451, %f450, %f447;
	add.f32 	%f452, %f451, %f448;
	add.f32 	%f453, %f452, %f449;
	st.shared.f32 	[%r5+-2048], %f453;
$L__BB0_13:
	setp.gt.u32 	%p13, %r1, 31;
	bar.sync 	0;
	@%p13 bra 	$L__BB0_15;
	mov.f32 	%f454, 0f42000000;
	rsqrt.approx.f32 	%f455, %f454;
	st.shared.f32 	[%r5+-1792], %f455;
$L__BB0_15:
	bar.sync 	0;
	ld.global.nc.u32 	%r12, [%rd1+8];
	setp.lt.s32 	%p14, %r12, 1;
	@%p14 bra 	$L__BB0_22;
	mov.b32 	%r392, 0;
$L__BB0_17:
	setp.gt.u32 	%p15, %r1, 31;
	@%p15 bra 	$L__BB0_19;
	ld.shared.v4.f32 	{%f456, %f457, %f458, %f459}, [%r11];
	ld.shared.v4.f32 	{%f460, %f461, %f462, %f463}, [_ZZ27mega_fused_pocket_detectionE4smem+9216];
	fma.rn.f32 	%f464, %f456, %f460, 0f00000000;
	fma.rn.f32 	%f465, %f457, %f461, %f464;
	fma.rn.f32 	%f466, %f458, %f462, %f465;
	fma.rn.f32 	%f467, %f459, %f463, %f466;
	ld.shared.v4.f32 	{%f468, %f469, %f470, %f471}, [%r11+16];
	ld.shared.v4.f32 	{%f472, %f473, %f474, %f475}, [_ZZ27mega_fused_pocket_detectionE4smem+9232];
	fma.rn.f32 	%f476, %f468, %f472, %f467;
	fma.rn.f32 	%f477, %f469, %f473, %f476;
	fma.rn.f32 	%f478, %f470, %f474, %f477;
	fma.rn.f32 	%f479, %f471, %f475, %f478;
	ld.shared.v4.f32 	{%f480, %f481, %f482, %f483}, [%r11+32];
	ld.shared.v4.f32 	{%f484, %f485, %f486, %f487}, [_ZZ27mega_fused_pocket_detectionE4smem+9248];
	fma.rn.f32 	%f488, %f480, %f484, %f479;
	fma.rn.f32 	%f489, %f481, %f485, %f488;
	fma.rn.f32 	%f490, %f482, %f486, %f489;
	fma.rn.f32 	%f491, %f483, %f487, %f490;
	ld.shared.v4.f32 	{%f492, %f493, %f494, %f495}, [%r11+48];
	ld.shared.v4.f32 	{%f496, %f497, %f498, %f499}, [_ZZ27mega_fused_pocket_detectionE4smem+9264];
	fma.rn.f32 	%f500, %f492, %f496, %f491;
	fma.rn.f32 	%f501, %f493, %f497, %f500;
	fma.rn.f32 	%f502, %f494, %f498, %f501;
	fma.rn.f32 	%f503, %f495, %f499, %f502;
	ld.shared.v4.f32 	{%f504, %f505, %f506, %f507}, [%r11+64];
	ld.shared.v4.f32 	{%f508, %f509, %f510, %f511}, [_ZZ27mega_fused_pocket_detectionE4smem+9280];
	fma.rn.f32 	%f512, %f504, %f508, %f503;
	fma.rn.f32 	%f513, %f505, %f509, %f512;
	fma.rn.f32 	%f514, %f506, %f510, %f513;
	fma.rn.f32 	%f515, %f507, %f511, %f514;
	ld.shared.v4.f32 	{%f516, %f517, %f518, %f519}, [%r11+80];
	ld.shared.v4.f32 	{%f520, %f521, %f522, %f523}, [_ZZ27mega_fused_pocket_detectionE4smem+9296];
	fma.rn.f32 	%f524, %f516, %f520, %f515;
	fma.rn.f32 	%f525, %f517, %f521, %f524;
	fma.rn.f32 	%f526, %f518, %f522, %f525;
	fma.rn.f32 	%f527, %f519, %f523, %f526;
	ld.shared.v4.f32 	{%f528, %f529, %f530, %f531}, [%r11+96];
	ld.shared.v4.f32 	{%f532, %f533, %f534, %f535}, [_ZZ27mega_fused_pocket_detectionE4smem+9312];
	fma.rn.f32 	%f536, %f528, %f532, %f527;
	fma.rn.f32 	%f537, %f529, %f533, %f536;
	fma.rn.f32 	%f538, %f530, %f534, %f537;
	fma.rn.f32 	%f539, %f531, %f535, %f538;
	ld.shared.v4.f32 	{%f540, %f541, %f542, %f543}, [%r11+112];
	ld.shared.v4.f32 	{%f544, %f545, %f546, %f547}, [_ZZ27mega_fused_pocket_detectionE4smem+9328];
	fma.rn.f32 	%f548, %f540, %f544, %f539;
	fma.rn.f32 	%f549, %f541, %f545, %f548;
	fma.rn.f32 	%f550, %f542, %f546, %f549;
	fma.rn.f32 	%f551, %f543, %f547, %f550;
	st.shared.f32 	[%r5+-1664], %f551;
$L__BB0_19:
	setp.gt.u32 	%p16, %r1, 31;
	bar.sync 	0;
	@%p16 bra 	$L__BB0_21;
	ld.shared.v4.f32 	{%f552, %f553, %f554, %f555}, [_ZZ27mega_fused_pocket_detectionE4smem+9344];
	fma.rn.f32 	%f556, %f552, %f552, 0f00000000;
	fma.rn.f32 	%f557, %f553, %f553, %f556;
	fma.rn.f32 	%f558, %f554, %f554, %f557;
	fma.rn.f32 	%f559, %f555, %f555, %f558;
	ld.shared.v4.f32 	{%f560, %f561, %f562, %f563}, [_ZZ27mega_fused_pocket_detectionE4smem+9360];
	fma.rn.f32 	%f564, %f560, %f560, %f559;
	fma.rn.f32 	%f565, %f561, %f561, %f564;
	fma.rn.f32 	%f566, %f562, %f562, %f565;
	fma.rn.f32 	%f567, %f563, %f563, %f566;
	ld.shared.v4.f32 	{%f568, %f569, %f570, %f571}, [_ZZ27mega_fused_pocket_detectionE4smem+9376];
	fma.rn.f32 	%f572, %f568, %f568, %f567;
	fma.rn.f32 	%f573, %f569, %f569, %f572;
	fma.rn.f32 	%f574, %f570, %f570, %f573;
	fma.rn.f32 	%f575, %f571, %f571, %f574;
	ld.shared.v4.f32 	{%f576, %f577, %f578, %f579}, [_ZZ27mega_fused_pocket_detectionE4smem+9392];
	fma.rn.f32 	%f580, %f576, %f576, %f575;
	fma.rn.f32 	%f581, %f577, %f577, %f580;
	fma.rn.f32 	%f582, %f578, %f578, %f581;
	fma.rn.f32 	%f583, %f579, %f579, %f582;
	ld.shared.v4.f32 	{%f584, %f585, %f586, %f587}, [_ZZ27mega_fused_pocket_detectionE4smem+9408];
	fma.rn.f32 	%f588, %f584, %f584, %f583;
	fma.rn.f32 	%f589, %f585, %f585, %f588;
	fma.rn.f32 	%f590, %f586, %f586, %f589;
	fma.rn.f32 	%f591, %f587, %f587, %f590;
	ld.shared.v4.f32 	{%f592, %f593, %f594, %f595}, [_ZZ27mega_fused_pocket_detectionE4smem+9424];
	fma.rn.f32 	%f596, %f592, %f592, %f591;
	fma.rn.f32 	%f597, %f593, %f593, %f596;
	fma.rn.f32 	%f598, %f594, %f594, %f597;
	fma.rn.f32 	%f599, %f595, %f595, %f598;
	ld.shared.v4.f32 	{%f600, %f601, %f602, %f603}, [_ZZ27mega_fused_pocket_detectionE4smem+9440];
	fma.rn.f32 	%f604, %f600, %f600, %f599;
	fma.rn.f32 	%f605, %f601, %f601, %f604;
	fma.rn.f32 	%f606, %f602, %f602, %f605;
	fma.rn.f32 	%f607, %f603, %f603, %f606;
	ld.shared.v4.f32 	{%f608, %f609, %f610, %f611}, [_ZZ27mega_fused_pocket_detectionE4smem+9456];
	fma.rn.f32 	%f612, %f608, %f608, %f607;
	fma.rn.f32 	%f613, %f609, %f609, %f612;
	fma.rn.f32 	%f614, %f610, %f610, %f613;
	fma.rn.f32 	%f615, %f611, %f611, %f614;
	add.f32 	%f616, %f615, 0f2EDBE6FF;
	rsqrt.approx.f32 	%f617, %f616;
	ld.shared.f32 	%f618, [%r5+-1664];
	mul.f32 	%f619, %f617, %f618;
	st.shared.f32 	[%r5+-1792], %f619;
$L__BB0_21:
	bar.sync 	0;
	add.s32 	%r392, %r392, 1;
	setp.lt.s32 	%p17, %r392, %r12;
	@%p17 bra 	$L__BB0_17;
$L__BB0_22:
	setp.gt.u32 	%p18, %r1, 31;
	@%p18 bra 	$L__BB0_24;
	ld.shared.v4.f32 	{%f620, %f621, %f622, %f623}, [_ZZ27mega_fused_pocket_detectionE4smem+8960];
	max.f32 	%f624, %f620, 0f00000000;
	max.f32 	%f625, %f624, %f621;
	max.f32 	%f626, %f625, %f622;
	max.f32 	%f627, %f626, %f623;
	ld.shared.v4.f32 	{%f628, %f629, %f630, %f631}, [_ZZ27mega_fused_pocket_detectionE4smem+8976];
	max.f32 	%f632, %f627, %f628;
	max.f32 	%f633, %f632, %f629;
	max.f32 	%f634, %f633, %f630;
	max.f32 	%f635, %f634, %f631;
	ld.shared.v4.f32 	{%f636, %f637, %f638, %f639}, [_ZZ27mega_fused_pocket_detectionE4smem+8992];
	max.f32 	%f640, %f635, %f636;
	max.f32 	%f641, %f640, %f637;
	max.f32 	%f642, %f641, %f638;
	max.f32 	%f643, %f642, %f639;
	ld.shared.v4.f32 	{%f644, %f645, %f646, %f647}, [_ZZ27mega_fused_pocket_detectionE4smem+9008];
	max.f32 	%f648, %f643, %f644;
	max.f32 	%f649, %f648, %f645;
	max.f32 	%f650, %f649, %f646;
	max.f32 	%f651, %f650, %f647;
	ld.shared.v4.f32 	{%f652, %f653, %f654, %f655}, [_ZZ27mega_fused_pocket_detectionE4smem+9024];
	max.f32 	%f656, %f651, %f652;
	max.f32 	%f657, %f656, %f653;
	max.f32 	%f658, %f657, %f654;
	max.f32 	%f659, %f658, %f655;
	ld.shared.v4.f32 	{%f660, %f661, %f662, %f663}, [_ZZ27mega_fused_pocket_detectionE4smem+9040];
	max.f32 	%f664, %f659, %f660;
	max.f32 	%f665, %f664, %f661;
	max.f32 	%f666, %f665, %f662;
	max.f32 	%f667, %f666, %f663;
	ld.shared.v4.f32 	{%f668, %f669, %f670, %f671}, [_ZZ27mega_fused_pocket_detectionE4smem+9056];
	max.f32 	%f672, %f667, %f668;
	max.f32 	%f673, %f672, %f669;
	max.f32 	%f674, %f673, %f670;
	max.f32 	%f675, %f674, %f671;
	ld.shared.v4.f32 	{%f676, %f677, %f678, %f679}, [_ZZ27mega_fused_pocket_detectionE4smem+9072];
	max.f32 	%f680, %f675, %f676;
	max.f32 	%f681, %f680, %f677;
	max.f32 	%f682, %f681, %f678;
	max.f32 	%f683, %f682, %f679;
	ld.shared.f32 	%f684, [%r5+-2048];
	add.f32 	%f685, %f683, 0f2EDBE6FF;
	div.rn.f32 	%f686, %f684, %f685;
	ld.shared.f32 	%f687, [%r5+-1792];
	abs.f32 	%f688, %f687;
	ld.global.nc.f32 	%f689, [%rd1+116];
	ld.global.nc.f32 	%f690, [%rd1+120];
	mul.f32 	%f691, %f688, %f690;
	fma.rn.f32 	%f692, %f686, %f689, %f691;
	st.shared.f32 	[%r5+-1920], %f692;
$L__BB0_24:
	setp.gt.u32 	%p19, %r1, 31;
	bar.sync 	0;
	mov.f32 	%f1344, 0f00000000;
	mov.f32 	%f1345, 0f00000000;
	mov.f32 	%f1346, 0f00000000;
	mov.f32 	%f1347, 0f00000000;
	@%p19 bra 	$L__BB0_124;
	ld.shared.f32 	%f4, [%r5+-2048];
	ld.shared.f32 	%f5, [%r5+-2432];
	ld.shared.f32 	%f6, [%r5+-1920];
	ld.shared.f32 	%f7, [%r5+-2304];
	ld.shared.f32 	%f8, [%r5+-2176];
	ld.shared.f32 	%f9, [%r5+-1792];
	ld.shared.f32 	%f10, [%r11+-4096];
	setp.eq.s32 	%p20, %r1, 0;
	mov.b32 	%r394, 0;
	@%p20 bra 	$L__BB0_28;
	ld.shared.f32 	%f695, [%r11];
	setp.leu.f32 	%p21, %f695, 0f3DCCCCCD;
	@%p21 bra 	$L__BB0_28;
	ld.shared.f32 	%f696, [_ZZ27mega_fused_pocket_detectionE4smem+8960];
	add.f32 	%f1347, %f696, 0f00000000;
	ld.shared.f32 	%f697, [_ZZ27mega_fused_pocket_detectionE4smem+8576];
	add.f32 	%f1346, %f697, 0f00000000;
	ld.shared.f32 	%f698, [_ZZ27mega_fused_pocket_detectionE4smem+9088];
	add.f32 	%f1345, %f698, 0f00000000;
	ld.shared.f32 	%f699, [_ZZ27mega_fused_pocket_detectionE4smem+8704];
	add.f32 	%f1344, %f699, 0f00000000;
	mov.b32 	%r394, 1;
$L__BB0_28:
	setp.eq.s32 	%p22, %r1, 1;
	@%p22 bra 	$L__BB0_31;
	ld.shared.f32 	%f700, [%r11+4];
	setp.leu.f32 	%p23, %f700, 0f3DCCCCCD;
	@%p23 bra 	$L__BB0_31;
	ld.shared.f32 	%f701, [_ZZ27mega_fused_pocket_detectionE4smem+8964];
	add.f32 	%f1347, %f701, %f1347;
	ld.shared.f32 	%f702, [_ZZ27mega_fused_pocket_detectionE4smem+8580];
	add.f32 	%f1346, %f702, %f1346;
	ld.shared.f32 	%f703, [_ZZ27mega_fused_pocket_detectionE4smem+9092];
	add.f32 	%f1345, %f703, %f1345;
	ld.shared.f32 	%f704, [_ZZ27mega_fused_pocket_detectionE4smem+8708];
	add.f32 	%f1344, %f704, %f1344;
	add.s32 	%r394, %r394, 1;
$L__BB0_31:
	setp.eq.s32 	%p24, %r1, 2;
	@%p24 bra 	$L__BB0_34;
	ld.shared.f32 	%f705, [%r11+8];
	setp.leu.f32 	%p25, %f705, 0f3DCCCCCD;
	@%p25 bra 	$L__BB0_34;
	ld.shared.f32 	%f706, [_ZZ27mega_fused_pocket_detectionE4smem+8968];
	add.f32 	%f1347, %f706, %f1347;
	ld.shared.f32 	%f707, [_ZZ27mega_fused_pocket_detectionE4smem+8584];
	add.f32 	%f1346, %f707, %f1346;
	ld.shared.f32 	%f708, [_ZZ27mega_fused_pocket_detectionE4smem+9096];
	add.f32 	%f1345, %f708, %f1345;
	ld.shared.f32 	%f709, [_ZZ27mega_fused_pocket_detectionE4smem+8712];
	add.f32 	%f1344, %f709, %f1344;
	add.s32 	%r394, %r394, 1;
$L__BB0_34:
	setp.eq.s32 	%p26, %r1, 3;
	@%p26 bra 	$L__BB0_37;
	ld.shared.f32 	%f710, [%r11+12];
	setp.leu.f32 	%p27, %f710, 0f3DCCCCCD;
	@%p27 bra 	$L__BB0_37;
	ld.shared.f32 	%f711, [_ZZ27mega_fused_pocket_detectionE4smem+8972];
	add.f32 	%f1347, %f711, %f1347;
	ld.shared.f32 	%f712, [_ZZ27mega_fused_pocket_detectionE4smem+8588];
	add.f32 	%f1346, %f712, %f1346;
	ld.shared.f32 	%f713, [_ZZ27mega_fused_pocket_detectionE4smem+9100];
	add.f32 	%f1345, %f713, %f1345;
	ld.shared.f32 	%f714, [_ZZ27mega_fused_pocket_detectionE4smem+8716];
	add.f32 	%f1344, %f714, %f1344;
	add.s32 	%r394, %r394, 1;
$L__BB0_37:
	setp.eq.s32 	%p28, %r1, 4;
	@%p28 bra 	$L__BB0_40;
	ld.shared.f32 	%f715, [%r11+16];
	setp.leu.f32 	%p29, %f715, 0f3DCCCCCD;
	@%p29 bra 	$L__BB0_40;
	ld.shared.f32 	%f716, [_ZZ27mega_fused_pocket_detectionE4smem+8976];
	add.f32 	%f1347, %f716, %f1347;
	ld.shared.f32 	%f717, [_ZZ27mega_fused_pocket_detectionE4smem+8592];
	add.f32 	%f1346, %f717, %f1346;
	ld.shared.f32 	%f718, [_ZZ27mega_fused_pocket_detectionE4smem+9104];
	add.f32 	%f1345, %f718, %f1345;
	ld.shared.f32 	%f719, [_ZZ27mega_fused_pocket_detectionE4smem+8720];
	add.f32 	%f1344, %f719, %f1344;
	add.s32 	%r394, %r394, 1;
$L__BB0_40:
	setp.eq.s32 	%p30, %r1, 5;
	@%p30 bra 	$L__BB0_43;
	ld.shared.f32 	%f720, [%r11+20];
	setp.leu.f32 	%p31, %f720, 0f3DCCCCCD;
	@%p31 bra 	$L__BB0_43;
	ld.shared.f32 	%f721, [_ZZ27mega_fused_pocket_detectionE4smem+8980];
	add.f32 	%f1347, %f721, %f1347;
	ld.shared.f32 	%f722, [_ZZ27mega_fused_pocket_detectionE4smem+8596];
	add.f32 	%f1346, %f722, %f1346;
	ld.shared.f32 	%f723, [_ZZ27mega_fused_pocket_detectionE4smem+9108];
	add.f32 	%f1345, %f723, %f1345;
	ld.shared.f32 	%f724, [_ZZ27mega_fused_pocket_detectionE4smem+8724];
	add.f32 	%f1344, %f724, %f1344;
	add.s32 	%r394, %r394, 1;
$L__BB0_43:
	setp.eq.s32 	%p32, %r1, 6;
	@%p32 bra 	$L__BB0_46;
	ld.shared.f32 	%f725, [%r11+24];
	setp.leu.f32 	%p33, %f725, 0f3DCCCCCD;
	@%p33 bra 	$L__BB0_46;
	ld.shared.f32 	%f726, [_ZZ27mega_fused_pocket_detectionE4smem+8984];
	add.f32 	%f1347, %f726, %f1347;
	ld.shared.f32 	%f727, [_ZZ27mega_fused_pocket_detectionE4smem+8600];
	add.f32 	%f1346, %f727, %f1346;
	ld.shared.f32 	%f728, [_ZZ27mega_fused_pocket_detectionE4smem+9112];
	add.f32 	%f1345, %f728, %f1345;
	ld.shared.f32 	%f729, [_ZZ27mega_fused_pocket_detectionE4smem+8728];
	add.f32 	%f1344, %f729, %f1344;
	add.s32 	%r394, %r394, 1;
$L__BB0_46:
	setp.eq.s32 	%p34, %r1, 7;
	@%p34 bra 	$L__BB0_49;
	ld.shared.f32 	%f730, [%r11+28];
	setp.leu.f32 	%p35, %f730, 0f3DCCCCCD;
	@%p35 bra 	$L__BB0_49;
	ld.shared.f32 	%f731, [_ZZ27mega_fused_pocket_detectionE4smem+8988];
	add.f32 	%f1347, %f731, %f1347;
	ld.shared.f32 	%f732, [_ZZ27mega_fused_pocket_detectionE4smem+8604];
	add.f32 	%f1346, %f732, %f1346;
	ld.shared.f32 	%f733, [_ZZ27mega_fused_pocket_detectionE4smem+9116];
	add.f32 	%f1345, %f733, %f1345;
	ld.shared.f32 	%f734, [_ZZ27mega_fused_pocket_detectionE4smem+8732];
	add.f32 	%f1344, %f734, %f1344;
	add.s32 	%r394, %r394, 1;
$L__BB0_49:
	setp.eq.s32 	%p36, %r1, 8;
	@%p36 bra 	$L__BB0_52;
	ld.shared.f32 	%f735, [%r11+32];
	setp.leu.f32 	%p37, %f735, 0f3DCCCCCD;
	@%p37 bra 	$L__BB0_52;
	ld.shared.f32 	%f736, [_ZZ27mega_fused_pocket_detectionE4smem+8992];
	add.f32 	%f1347, %f736, %f1347;
	ld.shared.f32 	%f737, [_ZZ27mega_fused_pocket_detectionE4smem+8608];
	add.f32 	%f1346, %f737, %f1346;
	ld.shared.f32 	%f738, [_ZZ27mega_fused_pocket_detectionE4smem+9120];
	add.f32 	%f1345, %f738, %f1345;
	ld.shared.f32 	%f739, [_ZZ27mega_fused_pocket_detectionE4smem+8736];
	add.f32 	%f1344, %f739, %f1344;
	add.s32 	%r394, %r394, 1;
$L__BB0_52:
	setp.eq.s32 	%p38, %r1, 9;
	@%p38 bra 	$L__BB0_55;
	ld.shared.f32 	%f740, [%r11+36];
	setp.leu.f32 	%p39, %f740, 0f3DCCCCCD;
	@%p39 bra 	$L__BB0_55;
	ld.shared.f32 	%f741, [_ZZ27mega_fused_pocket_detectionE4smem+8996];
	add.f32 	%f1347, %f741, %f1347;
	ld.shared.f32 	%f742, [_ZZ27mega_fused_pocket_detectionE4smem+8612];
	add.f32 	%f1346, %f742, %f1346;
	ld.shared.f32 	%f743, [_ZZ27mega_fused_pocket_detectionE4smem+9124];
	add.f32 	%f1345, %f743, %f1345;
	ld.shared.f32 	%f744, [_ZZ27mega_fused_pocket_detectionE4smem+8740];
	add.f32 	%f1344, %f744, %f1344;
	add.s32 	%r394, %r394, 1;
$L__BB0_55:
	setp.eq.s32 	%p40, %r1, 10;
	@%p40 bra 	$L__BB0_58;
	ld.shared.f32 	%f745, [%r11+40];
	setp.leu.f32 	%p41, %f745, 0f3DCCCCCD;
	@%p41 bra 	$L__BB0_58;
	ld.shared.f32 	%f746, [_ZZ27mega_fused_pocket_detectionE4smem+9000];
	add.f32 	%f1347, %f746, %f1347;
	ld.shared.f32 	%f747, [_ZZ27mega_fused_pocket_detectionE4smem+8616];
	add.f32 	%f1346, %f747, %f1346;
	ld.shared.f32 	%f748, [_ZZ27mega_fused_pocket_detectionE4smem+9128];
	add.f32 	%f1345, %f748, %f1345;
	ld.shared.f32 	%f749, [_ZZ27mega_fused_pocket_detectionE4smem+8744];
	add.f32 	%f1344, %f749, %f1344;
	add.s32 	%r394, %r394, 1;
$L__BB0_58:
	setp.eq.s32 	%p42, %r1, 11;
	@%p42 bra 	$L__BB0_61;
	ld.shared.f32 	%f750, [%r11+44];
	setp.leu.f32 	%p43, %f750, 0f3DCCCCCD;
	@%p43 bra 	$L__BB0_61;
	ld.shared.f32 	%f751, [_ZZ27mega_fused_pocket_detectionE4smem+9004];
	add.f32 	%f1347, %f751, %f1347;
	ld.shared.f32 	%f752, [_ZZ27mega_fused_pocket_detectionE4smem+8620];
	add.f32 	%f1346, %f752, %f1346;
	ld.shared.f32 	%f753, [_ZZ27mega_fused_pocket_detectionE4smem+9132];
	add.f32 	%f1345, %f753, %f1345;
	ld.shared.f32 	%f754, [_ZZ27mega_fused_pocket_detectionE4smem+8748];
	add.f32 	%f1344, %f754, %f1344;
	add.s32 	%r394, %r394, 1;
$L__BB0_61:
	setp.eq.s32 	%p44, %r1, 12;
	@%p44 bra 	$L__BB0_64;
	ld.shared.f32 	%f755, [%r11+48];
	setp.leu.f32 	%p45, %f755, 0f3DCCCCCD;
	@%p45 bra 	$L__BB0_64;
	ld.shared.f32 	%f756, [_ZZ27mega_fused_pocket_detectionE4smem+9008];
	add.f32 	%f1347, %f756, %f1347;
	ld.shared.f32 	%f757, [_ZZ27mega_fused_pocket_detectionE4smem+8624];
	add.f32 	%f1346, %f757, %f1346;
	ld.shared.f32 	%f758, [_ZZ27mega_fused_pocket_detectionE4smem+9136];
	add.f32 	%f1345, %f758, %f1345;
	ld.shared.f32 	%f759, [_ZZ27mega_fused_pocket_detectionE4smem+8752];
	add.f32 	%f1344, %f759, %f1344;
	add.s32 	%r394, %r394, 1;
$L__BB0_64:
	setp.eq.s32 	%p46, %r1, 13;
	@%p46 bra 	$L__BB0_67;
	ld.shared.f32 	%f760, [%r11+52];
	setp.leu.f32 	%p47, %f760, 0f3DCCCCCD;
	@%p47 bra 	$L__BB0_67;
	ld.shared.f32 	%f761, [_ZZ27mega_fused_pocket_detectionE4smem+9012];
	add.f32 	%f1347, %f761, %f1347;
	ld.shared.f32 	%f762, [_ZZ27mega_fused_pocket_detectionE4smem+8628];
	add.f32 	%f1346, %f762, %f1346;
	ld.shared.f32 	%f763, [_ZZ27mega_fused_pocket_detectionE4smem+9140];
	add.f32 	%f1345, %f763, %f1345;
	ld.shared.f32 	%f764, [_ZZ27mega_fused_pocket_detectionE4smem+8756];
	add.f32 	%f1344, %f764, %f1344;
	add.s32 	%r394, %r394, 1;
$L__BB0_67:
	setp.eq.s32 	%p48, %r1, 14;
	@%p48 bra 	$L__BB0_70;
	ld.shared.f32 	%f765, [%r11+56];
	setp.leu.f32 	%p49, %f765, 0f3DCCCCCD;
	@%p49 bra 	$L__BB0_70;
	ld.shared.f32 	%f766, [_ZZ27mega_fused_pocket_detectionE4smem+9016];
	add.f32 	%f1347, %f766, %f1347;
	ld.shared.f32 	%f767, [_ZZ27mega_fused_pocket_detectionE4smem+8632];
	add.f32 	%f1346, %f767, %f1346;
	ld.shared.f32 	%f768, [_ZZ27mega_fused_pocket_detectionE4smem+9144];
	add.f32 	%f1345, %f768, %f1345;
	ld.shared.f32 	%f769, [_ZZ27mega_fused_pocket_detectionE4smem+8760];
	add.f32 	%f1344, %f769, %f1344;
	add.s32 	%r394, %r394, 1;
$L__BB0_70:
	setp.eq.s32 	%p50, %r1, 15;
	@%p50 bra 	$L__BB0_73;
	ld.shared.f32 	%f770, [%r11+60];
	setp.leu.f32 	%p51, %f770, 0f3DCCCCCD;
	@%p51 bra 	$L__BB0_73;
	ld.shared.f32 	%f771, [_ZZ27mega_fused_pocket_detectionE4smem+9020];
	add.f32 	%f1347, %f771, %f1347;
	ld.shared.f32 	%f772, [_ZZ27mega_fused_pocket_detectionE4smem+8636];
	add.f32 	%f1346, %f772, %f1346;
	ld.shared.f32 	%f773, [_ZZ27mega_fused_pocket_detectionE4smem+9148];
	add.f32 	%f1345, %f773, %f1345;
	ld.shared.f32 	%f774, [_ZZ27mega_fused_pocket_detectionE4smem+8764];
	add.f32 	%f1344, %f774, %f1344;
	add.s32 	%r394, %r394, 1;
$L__BB0_73:
	setp.eq.s32 	%p52, %r1, 16;
	@%p52 bra 	$L__BB0_76;
	ld.shared.f32 	%f775, [%r11+64];
	setp.leu.f32 	%p53, %f775, 0f3DCCCCCD;
	@%p53 bra 	$L__BB0_76;
	ld.shared.f32 	%f776, [_ZZ27mega_fused_pocket_detectionE4smem+9024];
	add.f32 	%f1347, %f776, %f1347;
	ld.shared.f32 	%f777, [_ZZ27mega_fused_pocket_detectionE4smem+8640];
	add.f32 	%f1346, %f777, %f1346;
	ld.shared.f32 	%f778, [_ZZ27mega_fused_pocket_detectionE4smem+9152];
	add.f32 	%f1345, %f778, %f1345;
	ld.shared.f32 	%f779, [_ZZ27mega_fused_pocket_detectionE4smem+8768];
	add.f32 	%f1344, %f779, %f1344;
	add.s32 	%r394, %r394, 1;
$L__BB0_76:
	setp.eq.s32 	%p54, %r1, 17;
	@%p54 bra 	$L__BB0_79;
	ld.shared.f32 	%f780, [%r11+68];
	setp.leu.f32 	%p55, %f780, 0f3DCCCCCD;
	@%p55 bra 	$L__BB0_79;
	ld.shared.f32 	%f781, [_ZZ27mega_fused_pocket_detectionE4smem+9028];
	add.f32 	%f1347, %f781, %f1347;
	ld.shared.f32 	%f782, [_ZZ27mega_fused_pocket_detectionE4smem+8644];
	add.f32 	%f1346, %f782, %f1346;
	ld.shared.f32 	%f783, [_ZZ27mega_fused_pocket_detectionE4smem+9156];
	add.f32 	%f1345, %f783, %f1345;
	ld.shared.f32 	%f784, [_ZZ27mega_fused_pocket_detectionE4smem+8772];
	add.f32 	%f1344, %f784, %f1344;
	add.s32 	%r394, %r394, 1;
$L__BB0_79:
	setp.eq.s32 	%p56, %r1, 18;
	@%p56 bra 	$L__BB0_82;
	ld.shared.f32 	%f785, [%r11+72];
	setp.leu.f32 	%p57, %f785, 0f3DCCCCCD;
	@%p57 bra 	$L__BB0_82;
	ld.shared.f32 	%f786, [_ZZ27mega_fused_pocket_detectionE4smem+9032];
	add.f32 	%f1347, %f786, %f1347;
	ld.shared.f32 	%f787, [_ZZ27mega_fused_pocket_detectionE4smem+8648];
	add.f32 	%f1346, %f787, %f1346;
	ld.shared.f32 	%f788, [_ZZ27mega_fused_pocket_detectionE4smem+9160];
	add.f32 	%f1345, %f788, %f1345;
	ld.shared.f32 	%f789, [_ZZ27mega_fused_pocket_detectionE4smem+8776];
	add.f32 	%f1344, %f789, %f1344;
	add.s32 	%r394, %r394, 1;
$L__BB0_82:
	setp.eq.s32 	%p58, %r1, 19;
	@%p58 bra 	$L__BB0_85;
	ld.shared.f32 	%f790, [%r11+76];
	setp.leu.f32 	%p59, %f790, 0f3DCCCCCD;
	@%p59 bra 	$L__BB0_85;
	ld.shared.f32 	%f791, [_ZZ27mega_fused_pocket_detectionE4smem+9036];
	add.f32 	%f1347, %f791, %f1347;
	ld.shared.f32 	%f792, [_ZZ27mega_fused_pocket_detectionE4smem+8652];
	add.f32 	%f1346, %f792, %f1346;
	ld.shared.f32 	%f793, [_ZZ27mega_fused_pocket_detectionE4smem+9164];
	add.f32 	%f1345, %f793, %f1345;
	ld.shared.f32 	%f794, [_ZZ27mega_fused_pocket_detectionE4smem+8780];
	add.f32 	%f1344, %f794, %f1344;
	add.s32 	%r394, %r394, 1;
$L__BB0_85:
	setp.eq.s32 	%p60, %r1, 20;
	@%p60 bra 	$L__BB0_88;
	ld.shared.f32 	%f795, [%r11+80];
	setp.leu.f32 	%p61, %f795, 0f3DCCCCCD;
	@%p61 bra 	$L__BB0_88;
	ld.shared.f32 	%f796, [_ZZ27mega_fused_pocket_detectionE4smem+9040];
	add.f32 	%f1347, %f796, %f1347;
	ld.shared.f32 	%f797, [_ZZ27mega_fused_pocket_detectionE4smem+8656];
	add.f32 	%f1346, %f797, %f1346;
	ld.shared.f32 	%f798, [_ZZ27mega_fused_pocket_detectionE4smem+9168];
	add.f32 	%f1345, %f798, %f1345;
	ld.shared.f32 	%f799, [_ZZ27mega_fused_pocket_detectionE4smem+8784];
	add.f32 	%f1344, %f799, %f1344;
	add.s32 	%r394, %r394, 1;
$L__BB0_88:
	setp.eq.s32 	%p62, %r1, 21;
	@%p62 bra 	$L__BB0_91;
	ld.shared.f32 	%f800, [%r11+84];
	setp.leu.f32 	%p63, %f800, 0f3DCCCCCD;
	@%p63 bra 	$L__BB0_91;
	ld.shared.f32 	%f801, [_ZZ27mega_fused_pocket_detectionE4smem+9044];
	add.f32 	%f1347, %f801, %f1347;
	ld.shared.f32 	%f802, [_ZZ27mega_fused_pocket_detectionE4smem+8660];
	add.f32 	%f1346, %f802, %f1346;
	ld.shared.f32 	%f803, [_ZZ27mega_fused_pocket_detectionE4smem+9172];
	add.f32 	%f1345, %f803, %f1345;
	ld.shared.f32 	%f804, [_ZZ27mega_fused_pocket_detectionE4smem+8788];
	add.f32 	%f1344, %f804, %f1344;
	add.s32 	%r394, %r394, 1;
$L__BB0_91:
	setp.eq.s32 	%p64, %r1, 22;
	@%p64 bra 	$L__BB0_94;
	ld.shared.f32 	%f805, [%r11+88];
	setp.leu.f32 	%p65, %f805, 0f3DCCCCCD;
	@%p65 bra 	$L__BB0_94;
	ld.shared.f32 	%f806, [_ZZ27mega_fused_pocket_detectionE4smem+9048];
	add.f32 	%f1347, %f806, %f1347;
	ld.shared.f32 	%f807, [_ZZ27mega_fused_pocket_detectionE4smem+8664];
	add.f32 	%f1346, %f807, %f1346;
	ld.shared.f32 	%f808, [_ZZ27mega_fused_pocket_detectionE4smem+9176];
	add.f32 	%f1345, %f808, %f1345;
	ld.shared.f32 	%f809, [_ZZ27mega_fused_pocket_detectionE4smem+8792];
	add.f32 	%f1344, %f809, %f1344;
	add.s32 	%r394, %r394, 1;
$L__BB0_94:
	setp.eq.s32 	%p66, %r1, 23;
	@%p66 bra 	$L__BB0_97;
	ld.shared.f32 	%f810, [%r11+92];
	setp.leu.f32 	%p67, %f810, 0f3DCCCCCD;
	@%p67 bra 	$L__BB0_97;
	ld.shared.f32 	%f811, [_ZZ27mega_fused_pocket_detectionE4smem+9052];
	add.f32 	%f1347, %f811, %f1347;
	ld.shared.f32 	%f812, [_ZZ27mega_fused_pocket_detectionE4smem+8668];
	add.f32 	%f1346, %f812, %f1346;
	ld.shared.f32 	%f813, [_ZZ27mega_fused_pocket_detectionE4smem+9180];
	add.f32 	%f1345, %f813, %f1345;
	ld.shared.f32 	%f814, [_ZZ27mega_fused_pocket_detectionE4smem+8796];
	add.f32 	%f1344, %f814, %f1344;
	add.s32 	%r394, %r394, 1;
$L__BB0_97:
	setp.eq.s32 	%p68, %r1, 24;
	@%p68 bra 	$L__BB0_100;
	ld.shared.f32 	%f815, [%r11+96];
	setp.leu.f32 	%p69, %f815, 0f3DCCCCCD;
	@%p69 bra 	$L__BB0_100;
	ld.shared.f32 	%f816, [_ZZ27mega_fused_pocket_detectionE4smem+9056];
	add.f32 	%f1347, %f816, %f1347;
	ld.shared.f32 	%f817, [_ZZ27mega_fused_pocket_detectionE4smem+8672];
	add.f32 	%f1346, %f817, %f1346;
	ld.shared.f32 	%f818, [_ZZ27mega_fused_pocket_detectionE4smem+9184];
	add.f32 	%f1345, %f818, %f1345;
	ld.shared.f32 	%f819, [_ZZ27mega_fused_pocket_detectionE4smem+8800];
	add.f32 	%f1344, %f819, %f1344;
	add.s32 	%r394, %r394, 1;
$L__BB0_100:
	setp.eq.s32 	%p70, %r1, 25;
	@%p70 bra 	$L__BB0_103;
	ld.shared.f32 	%f820, [%r11+100];
	setp.leu.f32 	%p71, %f820, 0f3DCCCCCD;
	@%p71 bra 	$L__BB0_103;
	ld.shared.f32 	%f821, [_ZZ27mega_fused_pocket_detectionE4smem+9060];
	add.f32 	%f1347, %f821, %f1347;
	ld.shared.f32 	%f822, [_ZZ27mega_fused_pocket_detectionE4smem+8676];
	add.f32 	%f1346, %f822, %f1346;
	ld.shared.f32 	%f823, [_ZZ27mega_fused_pocket_detectionE4smem+9188];
	add.f32 	%f1345, %f823, %f1345;
	ld.shared.f32 	%f824, [_ZZ27mega_fused_pocket_detectionE4smem+8804];
	add.f32 	%f1344, %f824, %f1344;
	add.s32 	%r394, %r394, 1;
$L__BB0_103:
	setp.eq.s32 	%p72, %r1, 26;
	@%p72 bra 	$L__BB0_106;
	ld.shared.f32 	%f825, [%r11+104];
	setp.leu.f32 	%p73, %f825, 0f3DCCCCCD;
	@%p73 bra 	$L__BB0_106;
	ld.shared.f32 	%f826, [_ZZ27mega_fused_pocket_detectionE4smem+9064];
	add.f32 	%f1347, %f826, %f1347;
	ld.shared.f32 	%f827, [_ZZ27mega_fused_pocket_detectionE4smem+8680];
	add.f32 	%f1346, %f827, %f1346;
	ld.shared.f32 	%f828, [_ZZ27mega_fused_pocket_detectionE4smem+9192];
	add.f32 	%f1345, %f828, %f1345;
	ld.shared.f32 	%f829, [_ZZ27mega_fused_pocket_detectionE4smem+8808];
	add.f32 	%f1344, %f829, %f1344;
	add.s32 	%r394, %r394, 1;
$L__BB0_106:
	setp.eq.s32 	%p74, %r1, 27;
	@%p74 bra 	$L__BB0_109;
	ld.shared.f32 	%f830, [%r11+108];
	setp.leu.f32 	%p75, %f830, 0f3DCCCCCD;
	@%p75 bra 	$L__BB0_109;
	ld.shared.f32 	%f831, [_ZZ27mega_fused_pocket_detectionE4smem+9068];
	add.f32 	%f1347, %f831, %f1347;
	ld.shared.f32 	%f832, [_ZZ27mega_fused_pocket_detectionE4smem+8684];
	add.f32 	%f1346, %f832, %f1346;
	ld.shared.f32 	%f833, [_ZZ27mega_fused_pocket_detectionE4smem+9196];
	add.f32 	%f1345, %f833, %f1345;
	ld.shared.f32 	%f834, [_ZZ27mega_fused_pocket_detectionE4smem+8812];
	add.f32 	%f1344, %f834, %f1344;
	add.s32 	%r394, %r394, 1;
$L__BB0_109:
	setp.eq.s32 	%p76, %r1, 28;
	@%p76 bra 	$L__BB0_112;
	ld.shared.f32 	%f835, [%r11+112];
	setp.leu.f32 	%p77, %f835, 0f3DCCCCCD;
	@%p77 bra 	$L__BB0_112;
	ld.shared.f32 	%f836, [_ZZ27mega_fused_pocket_detectionE4smem+9072];
	add.f32 	%f1347, %f836, %f1347;
	ld.shared.f32 	%f837, [_ZZ27mega_fused_pocket_detectionE4smem+8688];
	add.f32 	%f1346, %f837, %f1346;
	ld.shared.f32 	%f838, [_ZZ27mega_fused_pocket_detectionE4smem+9200];
	add.f32 	%f1345, %f838, %f1345;
	ld.shared.f32 	%f839, [_ZZ27mega_fused_pocket_detectionE4smem+8816];
	add.f32 	%f1344, %f839, %f1344;
	add.s32 	%r394, %r394, 1;
$L__BB0_112:
	setp.eq.s32 	%p78, %r1, 29;
	@%p78 bra 	$L__BB0_115;
	ld.shared.f32 	%f840, [%r11+116];
	setp.leu.f32 	%p79, %f840, 0f3DCCCCCD;
	@%p79 bra 	$L__BB0_115;
	ld.shared.f32 	%f841, [_ZZ27mega_fused_pocket_detectionE4smem+9076];
	add.f32 	%f1347, %f841, %f1347;
	ld.shared.f32 	%f842, [_ZZ27mega_fused_pocket_detectionE4smem+8692];
	add.f32 	%f1346, %f842, %f1346;
	ld.shared.f32 	%f843, [_ZZ27mega_fused_pocket_detectionE4smem+9204];
	add.f32 	%f1345, %f843, %f1345;
	ld.shared.f32 	%f844, [_ZZ27mega_fused_pocket_detectionE4smem+8820];
	add.f32 	%f1344, %f844, %f1344;
	add.s32 	%r394, %r394, 1;
$L__BB0_115:
	setp.eq.s32 	%p80, %r1, 30;
	@%p80 bra 	$L__BB0_118;
	ld.shared.f32 	%f845, [%r11+120];
	setp.leu.f32 	%p81, %f845, 0f3DCCCCCD;
	@%p81 bra 	$L__BB0_118;
	ld.shared.f32 	%f846, [_ZZ27mega_fused_pocket_detectionE4smem+9080];
	add.f32 	%f1347, %f846, %f1347;
	ld.shared.f32 	%f847, [_ZZ27mega_fused_pocket_detectionE4smem+8696];
	add.f32 	%f1346, %f847, %f1346;
	ld.shared.f32 	%f848, [_ZZ27mega_fused_pocket_detectionE4smem+9208];
	add.f32 	%f1345, %f848, %f1345;
	ld.shared.f32 	%f849, [_ZZ27mega_fused_pocket_detectionE4smem+8824];
	add.f32 	%f1344, %f849, %f1344;
	add.s32 	%r394, %r394, 1;
$L__BB0_118:
	setp.eq.s32 	%p82, %r1, 31;
	@%p82 bra 	$L__BB0_121;
	ld.shared.f32 	%f850, [%r11+124];
	setp.leu.f32 	%p83, %f850, 0f3DCCCCCD;
	@%p83 bra 	$L__BB0_121;
	ld.shared.f32 	%f851, [_ZZ27mega_fused_pocket_detectionE4smem+9084];
	add.f32 	%f1347, %f851, %f1347;
	ld.shared.f32 	%f852, [_ZZ27mega_fused_pocket_detectionE4smem+8700];
	add.f32 	%f1346, %f852, %f1346;
	ld.shared.f32 	%f853, [_ZZ27mega_fused_pocket_detectionE4smem+9212];
	add.f32 	%f1345, %f853, %f1345;
	ld.shared.f32 	%f854, [_ZZ27mega_fused_pocket_detectionE4smem+8828];
	add.f32 	%f1344, %f854, %f1344;
	add.s32 	%r394, %r394, 1;
$L__BB0_121:
	setp.eq.s32 	%p84, %r394, 0;
	@%p84 bra 	$L__BB0_123;
	cvt.rn.f32.u32 	%f855, %r394;
	div.rn.f32 	%f1347, %f1347, %f855;
	div.rn.f32 	%f1346, %f1346, %f855;
	div.rn.f32 	%f1345, %f1345, %f855;
	div.rn.f32 	%f1344, %f1344, %f855;
$L__BB0_123:
	ld.shared.v4.f32 	{%f856, %f857, %f858, %f859}, [_ZZ27mega_fused_pocket_detectionE4smem+8576];
	add.f32 	%f860, %f856, 0f00000000;
	ld.shared.v4.f32 	{%f861, %f862, %f863, %f864}, [_ZZ27mega_fused_pocket_detectionE4smem+9088];
	add.f32 	%f865, %f861, 0f00000000;
	add.f32 	%f866, %f860, %f857;
	add.f32 	%f867, %f865, %f862;
	add.f32 	%f868, %f866, %f858;
	add.f32 	%f869, %f867, %f863;
	add.f32 	%f870, %f868, %f859;
	add.f32 	%f871, %f869, %f864;
	ld.shared.v4.f32 	{%f872, %f873, %f874, %f875}, [_ZZ27mega_fused_pocket_detectionE4smem+8592];
	add.f32 	%f876, %f870, %f872;
	ld.shared.v4.f32 	{%f877, %f878, %f879, %f880}, [_ZZ27mega_fused_pocket_detectionE4smem+9104];
	add.f32 	%f881, %f871, %f877;
	add.f32 	%f882, %f876, %f873;
	add.f32 	%f883, %f881, %f878;
	add.f32 	%f884, %f882, %f874;
	add.f32 	%f885, %f883, %f879;
	add.f32 	%f886, %f884, %f875;
	add.f32 	%f887, %f885, %f880;
	ld.shared.v4.f32 	{%f888, %f889, %f890, %f891}, [_ZZ27mega_fused_pocket_detectionE4smem+8608];
	add.f32 	%f892, %f886, %f888;
	ld.shared.v4.f32 	{%f893, %f894, %f895, %f896}, [_ZZ27mega_fused_pocket_detectionE4smem+9120];
	add.f32 	%f897, %f887, %f893;
	add.f32 	%f898, %f892, %f889;
	add.f32 	%f899, %f897, %f894;
	add.f32 	%f900, %f898, %f890;
	add.f32 	%f901, %f899, %f895;
	add.f32 	%f902, %f900, %f891;
	add.f32 	%f903, %f901, %f896;
	ld.shared.v4.f32 	{%f904, %f905, %f906, %f907}, [_ZZ27mega_fused_pocket_detectionE4smem+8624];
	add.f32 	%f908, %f902, %f904;
	ld.shared.v4.f32 	{%f909, %f910, %f911, %f912}, [_ZZ27mega_fused_pocket_detectionE4smem+9136];
	add.f32 	%f913, %f903, %f909;
	add.f32 	%f914, %f908, %f905;
	add.f32 	%f915, %f913, %f910;
	add.f32 	%f916, %f914, %f906;
	add.f32 	%f917, %f915, %f911;
	add.f32 	%f918, %f916, %f907;
	add.f32 	%f919, %f917, %f912;
	ld.shared.v4.f32 	{%f920, %f921, %f922, %f923}, [_ZZ27mega_fused_pocket_detectionE4smem+8640];
	add.f32 	%f924, %f918, %f920;
	ld.shared.v4.f32 	{%f925, %f926, %f927, %f928}, [_ZZ27mega_fused_pocket_detectionE4smem+9152];
	add.f32 	%f929, %f919, %f925;
	add.f32 	%f930, %f924, %f921;
	add.f32 	%f931, %f929, %f926;
	add.f32 	%f932, %f930, %f922;
	add.f32 	%f933, %f931, %f927;
	add.f32 	%f934, %f932, %f923;
	add.f32 	%f935, %f933, %f928;
	ld.shared.v4.f32 	{%f936, %f937, %f938, %f939}, [_ZZ27mega_fused_pocket_detectionE4smem+8656];
	add.f32 	%f940, %f934, %f936;
	ld.shared.v4.f32 	{%f941, %f942, %f943, %f944}, [_ZZ27mega_fused_pocket_detectionE4smem+9168];
	add.f32 	%f945, %f935, %f941;
	add.f32 	%f946, %f940, %f937;
	add.f32 	%f947, %f945, %f942;
	add.f32 	%f948, %f946, %f938;
	add.f32 	%f949, %f947, %f943;
	add.f32 	%f950, %f948, %f939;
	add.f32 	%f951, %f949, %f944;
	ld.shared.v4.f32 	{%f952, %f953, %f954, %f955}, [_ZZ27mega_fused_pocket_detectionE4smem+8672];
	add.f32 	%f956, %f950, %f952;
	ld.shared.v4.f32 	{%f957, %f958, %f959, %f960}, [_ZZ27mega_fused_pocket_detectionE4smem+9184];
	add.f32 	%f961, %f951, %f957;
	add.f32 	%f962, %f956, %f953;
	add.f32 	%f963, %f961, %f958;
	add.f32 	%f964, %f962, %f954;
	add.f32 	%f965, %f963, %f959;
	add.f32 	%f966, %f964, %f955;
	add.f32 	%f967, %f965, %f960;
	ld.shared.v4.f32 	{%f968, %f969, %f970, %f971}, [_ZZ27mega_fused_pocket_detectionE4smem+8688];
	add.f32 	%f972, %f966, %f968;
	ld.shared.v4.f32 	{%f973, %f974, %f975, %f976}, [_ZZ27mega_fused_pocket_detectionE4smem+9200];
	add.f32 	%f977, %f967, %f973;
	add.f32 	%f978, %f972, %f969;
	add.f32 	%f979, %f977, %f974;
	add.f32 	%f980, %f978, %f970;
	add.f32 	%f981, %f979, %f975;
	add.f32 	%f982, %f980, %f971;
	add.f32 	%f983, %f981, %f976;
	mul.f32 	%f984, %f982, 0f3D000000;
	mul.f32 	%f985, %f983, 0f3D000000;
	shl.b32 	%r215, %r1, 3;
	mul.wide.u32 	%rd26, %r215, 4;
	mov.u64 	%rd27, c_reservoir_input_weights;
	add.s64 	%rd28, %rd27, %rd26;
	ld.const.f32 	%f986, [%rd28];
	div.rn.f32 	%f987, %f4, 0f41A00000;
	fma.rn.f32 	%f988, %f987, %f986, 0f00000000;
	ld.const.f32 	%f989, [%rd28+4];
	fma.rn.f32 	%f990, %f5, %f989, %f988;
	ld.const.f32 	%f991, [%rd28+8];
	fma.rn.f32 	%f992, %f6, %f991, %f990;
	ld.const.f32 	%f993, [%rd28+12];
	fma.rn.f32 	%f994, %f7, %f993, %f992;
	ld.const.f32 	%f995, [%rd28+16];
	fma.rn.f32 	%f996, %f8, %f995, %f994;
	ld.const.f32 	%f997, [%rd28+20];
	fma.rn.f32 	%f998, %f9, %f997, %f996;
	ld.const.f32 	%f999, [%rd28+24];
	div.rn.f32 	%f1000, %f10, 0f42480000;
	fma.rn.f32 	%f1001, %f1000, %f999, %f998;
	ld.const.f32 	%f1002, [%rd28+28];
	cvt.rn.f32.u32 	%f1003, %r1;
	mul.f32 	%f1004, %f1003, 0f3D000000;
	fma.rn.f32 	%f1005, %f1004, %f1002, %f1001;
	mul.f32 	%f1006, %f1005, %f1005;
	add.f32 	%f1007, %f1006, 0f41D80000;
	mul.f32 	%f1008, %f1005, %f1007;
	fma.rn.f32 	%f1009, %f1006, 0f41100000, 0f41D80000;
	div.rn.f32 	%f1010, %f1008, %f1009;
	mul.wide.u32 	%rd29, %r1, 4;
	mov.u64 	%rd30, c_branch_weights;
	add.s64 	%rd31, %rd30, %rd29;
	ld.const.f32 	%f1011, [%rd31+1024];
	fma.rn.f32 	%f1012, %f1347, %f1011, 0f00000000;
	fma.rn.f32 	%f1013, %f1346, %f1011, %f1012;
	fma.rn.f32 	%f1014, %f1345, %f1011, %f1013;
	fma.rn.f32 	%f1015, %f1344, %f1011, %f1014;
	mul.f32 	%f1016, %f1015, %f1015;
	add.f32 	%f1017, %f1016, 0f41D80000;
	mul.f32 	%f1018, %f1015, %f1017;
	fma.rn.f32 	%f1019, %f1016, 0f41100000, 0f41D80000;
	div.rn.f32 	%f1020, %f1018, %f1019;
	mul.f32 	%f1021, %f984, 0f3F000000;
	fma.rn.f32 	%f1022, %f985, 0f3F000000, %f1021;
	ld.const.f32 	%f1023, [%rd31+2048];
	mul.f32 	%f1024, %f1022, %f1023;
	mul.f32 	%f1025, %f1024, %f1024;
	add.f32 	%f1026, %f1025, 0f41D80000;
	mul.f32 	%f1027, %f1024, %f1026;
	fma.rn.f32 	%f1028, %f1025, 0f41100000, 0f41D80000;
	div.rn.f32 	%f1029, %f1027, %f1028;
	ld.shared.f32 	%f1030, [%r4];
	ld.global.nc.v4.f32 	{%f1031, %f1032, %f1033, %f1034}, [%rd1+48];
	mul.f32 	%f1035, %f1030, %f1033;
	mul.f32 	%f1036, %f1035, %f1035;
	add.f32 	%f1037, %f1036, 0f41D80000;
	mul.f32 	%f1038, %f1035, %f1037;
	fma.rn.f32 	%f1039, %f1036, 0f41100000, 0f41D80000;
	div.rn.f32 	%f1040, %f1038, %f1039;
	ld.global.nc.v2.f32 	{%f1041, %f1042}, [%rd1+40];
	mul.f32 	%f1043, %f1020, %f1042;
	fma.rn.f32 	%f1044, %f1010, %f1041, %f1043;
	fma.rn.f32 	%f1045, %f1031, %f1029, %f1044;
	fma.rn.f32 	%f1046, %f1032, %f1040, %f1045;
	mul.f32 	%f1047, %f1046, %f1046;
	add.f32 	%f1048, %f1047, 0f41D80000;
	mul.f32 	%f1049, %f1046, %f1048;
	fma.rn.f32 	%f1050, %f1047, 0f41100000, 0f41D80000;
	div.rn.f32 	%f1051, %f1049, %f1050;
	st.shared.v4.f32 	[%r4], {%f1051, %f1010, %f1020, %f1029};
	ld.const.f32 	%f1052, [c_readout_weights];
	fma.rn.f32 	%f1053, %f1052, %f1051, 0f00000000;
	ld.const.f32 	%f1054, [c_readout_weights+4];
	fma.rn.f32 	%f1055, %f1010, %f1054, %f1053;
	ld.const.f32 	%f1056, [c_readout_weights+8];
	fma.rn.f32 	%f1057, %f1020, %f1056, %f1055;
	ld.const.f32 	%f1058, [c_readout_weights+12];
	fma.rn.f32 	%f1059, %f1029, %f1058, %f1057;
	fma.rn.f32 	%f1060, %f1059, 0fBBBB989D, 0f3F000000;
	cvt.sat.f32.f32 	%f1061, %f1060;
	mov.f32 	%f1062, 0f4B400001;
	mov.f32 	%f1063, 0f437C0000;
	fma.rm.f32 	%f1064, %f1061, %f1063, %f1062;
	add.f32 	%f1065, %f1064, 0fCB40007F;
	neg.f32 	%f1066, %f1065;
	fma.rn.f32 	%f1067, %f1059, 0fBFB8AA3B, %f1066;
	fma.rn.f32 	%f1068, %f1059, 0fB2A57060, %f1067;
	mov.b32 	%r216, %f1064;
	shl.b32 	%r217, %r216, 23;
	mov.b32 	%f1069, %r217;
	ex2.approx.ftz.f32 	%f1070, %f1068;
	fma.rn.f32 	%f1071, %f1070, %f1069, 0f3F800000;
	rcp.rn.f32 	%f1072, %f1071;
	st.shared.f32 	[%r5+-512], %f1072;
$L__BB0_124:
	setp.gt.u32 	%p85, %r1, 31;
	bar.sync 	0;
	@%p85 bra 	$L__BB0_137;
	ld.shared.f32 	%f1073, [%r5+-512];
	ld.shared.f32 	%f1074, [%r5+-2432];
	ld.shared.f32 	%f1075, [%r5+-1920];
	ld.shared.f32 	%f1076, [%r5+-2304];
	ld.global.nc.v4.f32 	{%f1077, %f1078, %f1079, %f1080}, [%rd1+16];
	setp.gt.f32 	%p86, %f1073, %f1077;
	selp.u32 	%r219, 1, 0, %p86;
	setp.gt.f32 	%p87, %f1074, %f1078;
	or.b32  	%r220, %r219, 2;
	selp.b32 	%r221, %r220, %r219, %p87;
	setp.gt.f32 	%p88, %f1075, %f1079;
	or.b32  	%r222, %r221, 4;
	selp.b32 	%r223, %r222, %r221, %p88;
	setp.gt.f32 	%p89, %f1076, %f1080;
	or.b32  	%r224, %r223, 8;
	selp.b32 	%r225, %r224, %r223, %p89;
	st.shared.u32 	[%r5+-256], %r225;
	popc.b32 	%r78, %r225;
	ld.global.nc.f32 	%f1081, [%rd1+60];
	ld.global.nc.v4.f32 	{%f1082, %f1083, %f1084, %f1085}, [%rd1+64];
	mov.b32 	%r226, %f1085;
	mov.b64 	%rd32, {%r227, %r226};
	mul.f32 	%f1086, %f1074, %f1082;
	fma.rn.f32 	%f1087, %f1073, %f1081, %f1086;
	fma.rn.f32 	%f1088, %f1075, %f1083, %f1087;
	fma.rn.f32 	%f275, %f1076, %f1084, %f1088;
	min.u32 	%r218, %r78, 3;
	{ .reg .b32 tmp; mov.b64 {tmp, %r79}, %rd32; }
	setp.gt.s32 	%p90, %r218, 1;
	@%p90 bra 	$L__BB0_130;
	setp.eq.s32 	%p92, %r218, 0;
	@%p92 bra 	$L__BB0_127;
	bra.uni 	$L__BB0_128;
$L__BB0_127:
	mov.b32 	%f1472, %r79;
	bra.uni 	$L__BB0_132;
$L__BB0_128:
	ld.global.nc.f32 	%f1472, [%rd1+80];
	bra.uni 	$L__BB0_132;
$L__BB0_129:
	ld.global.nc.f32 	%f1472, [%rd1+84];
	bra.uni 	$L__BB0_132;
$L__BB0_130:
	setp.eq.s32 	%p91, %r218, 2;
	@%p91 bra 	$L__BB0_129;
	ld.global.nc.f32 	%f1472, [%rd1+88];
$L__BB0_132:
	mul.f32 	%f1089, %f275, %f1472;
	min.f32 	%f281, %f1089, 0f3F800000;
	st.shared.f32 	[%r5+-384], %f281;
	ld.global.nc.f32 	%f1090, [%rd1+92];
	setp.ltu.f32 	%p93, %f281, %f1090;
	@%p93 bra 	$L__BB0_134;
	ld.global.nc.u32 	%r229, [%rd1+100];
	setp.ge.s32 	%p94, %r78, %r229;
	mov.b32 	%r425, 2;
	@%p94 bra 	$L__BB0_136;
$L__BB0_134:
	ld.global.nc.f32 	%f1091, [%rd1+96];
	setp.ltu.f32 	%p95, %f281, %f1091;
	mov.b32 	%r425, 0;
	@%p95 bra 	$L__BB0_136;
	ld.global.nc.u32 	%r231, [%rd1+104];
	setp.ge.s32 	%p96, %r78, %r231;
	selp.u32 	%r425, 1, 0, %p96;
$L__BB0_136:
	st.shared.u32 	[%r5+-128], %r425;
	ld.global.nc.f32 	%f1092, [%rd1+36];
	setp.gt.f32 	%p97, %f281, %f1092;
	selp.u32 	%r232, 1, 0, %p97;
	st.shared.u32 	[%r5], %r232;
$L__BB0_137:
	setp.gt.u32 	%p98, %r1, 31;
	bar.sync 	0;
	mov.b32 	%r453, 0;
	@%p98 bra 	$L__BB0_180;
	ld.shared.u32 	%r453, [%r5];
	setp.eq.s32 	%p99, %r1, 0;
	mov.b32 	%r428, 0;
	@%p99 bra 	$L__BB0_179;
	ld.global.nc.f32 	%f282, [%rd1+108];
	and.b32  	%r83, %r1, 7;
	setp.lt.u32 	%p100, %r1, 8;
	mov.b32 	%r445, 0;
	mov.u32 	%r428, %r1;
	@%p100 bra 	$L__BB0_158;
	and.b32  	%r445, %r1, 24;
	mov.b32 	%r427, 0;
	mov.u32 	%r428, %r1;
$L__BB0_141:
	.pragma "nounroll";
	shl.b32 	%r238, %r427, 2;
	add.s32 	%r87, %r11, %r238;
	ld.shared.f32 	%f1093, [%r87];
	setp.leu.f32 	%p101, %f1093, %f282;
	add.s32 	%r240, %r183, %r238;
	add.s32 	%r88, %r240, 11008;
	@%p101 bra 	$L__BB0_143;
	ld.shared.u32 	%r241, [%r88];
	setp.eq.s32 	%p102, %r241, %r453;
	min.s32 	%r242, %r428, %r427;
	selp.b32 	%r428, %r242, %r428, %p102;
$L__BB0_143:
	ld.shared.f32 	%f1094, [%r87+4];
	setp.leu.f32 	%p103, %f1094, %f282;
	@%p103 bra 	$L__BB0_145;
	add.s32 	%r243, %r427, 1;
	ld.shared.u32 	%r244, [%r88+4];
	setp.eq.s32 	%p104, %r244, %r453;
	min.s32 	%r245, %r428, %r243;
	selp.b32 	%r428, %r245, %r428, %p104;
$L__BB0_145:
	ld.shared.f32 	%f1095, [%r87+8];
	setp.leu.f32 	%p105, %f1095, %f282;
	@%p105 bra 	$L__BB0_147;
	add.s32 	%r246, %r427, 2;
	ld.shared.u32 	%r247, [%r88+8];
	setp.eq.s32 	%p106, %r247, %r453;
	min.s32 	%r248, %r428, %r246;
	selp.b32 	%r428, %r248, %r428, %p106;
$L__BB0_147:
	ld.shared.f32 	%f1096, [%r87+12];
	setp.leu.f32 	%p107, %f1096, %f282;
	@%p107 bra 	$L__BB0_149;
	add.s32 	%r249, %r427, 3;
	ld.shared.u32 	%r250, [%r88+12];
	setp.eq.s32 	%p108, %r250, %r453;
	min.s32 	%r251, %r428, %r249;
	selp.b32 	%r428, %r251, %r428, %p108;
$L__BB0_149:
	ld.shared.f32 	%f1097, [%r87+16];
	setp.leu.f32 	%p109, %f1097, %f282;
	@%p109 bra 	$L__BB0_151;
	add.s32 	%r252, %r427, 4;
	ld.shared.u32 	%r253, [%r88+16];
	setp.eq.s32 	%p110, %r253, %r453;
	min.s32 	%r254, %r428, %r252;
	selp.b32 	%r428, %r254, %r428, %p110;
$L__BB0_151:
	ld.shared.f32 	%f1098, [%r87+20];
	setp.leu.f32 	%p111, %f1098, %f282;
	@%p111 bra 	$L__BB0_153;
	add.s32 	%r255, %r427, 5;
	ld.shared.u32 	%r256, [%r88+20];
	setp.eq.s32 	%p112, %r256, %r453;
	min.s32 	%r257, %r428, %r255;
	selp.b32 	%r428, %r257, %r428, %p112;
$L__BB0_153:
	ld.shared.f32 	%f1099, [%r87+24];
	setp.leu.f32 	%p113, %f1099, %f282;
	@%p113 bra 	$L__BB0_155;
	add.s32 	%r258, %r427, 6;
	ld.shared.u32 	%r259, [%r88+24];
	setp.eq.s32 	%p114, %r259, %r453;
	min.s32 	%r260, %r428, %r258;
	selp.b32 	%r428, %r260, %r428, %p114;
$L__BB0_155:
	ld.shared.f32 	%f1100, [%r87+28];
	setp.leu.f32 	%p115, %f1100, %f282;
	@%p115 bra 	$L__BB0_157;
	add.s32 	%r261, %r427, 7;
	ld.shared.u32 	%r262, [%r88+28];
	setp.eq.s32 	%p116, %r262, %r453;
	min.s32 	%r263, %r428, %r261;
	selp.b32 	%r428, %r263, %r428, %p116;
$L__BB0_157:
	add.s32 	%r427, %r427, 8;
	setp.ne.s32 	%p117, %r427, %r445;
	@%p117 bra 	$L__BB0_141;
$L__BB0_158:
	setp.eq.s32 	%p118, %r83, 0;
	@%p118 bra 	$L__BB0_179;
	and.b32  	%r109, %r1, 3;
	setp.lt.u32 	%p119, %r83, 4;
	@%p119 bra 	$L__BB0_169;
	shl.b32 	%r265, %r445, 2;
	add.s32 	%r110, %r11, %r265;
	ld.shared.f32 	%f1101, [%r110];
	setp.leu.f32 	%p120, %f1101, %f282;
	add.s32 	%r267, %r183, %r265;
	add.s32 	%r111, %r267, 11008;
	@%p120 bra 	$L__BB0_162;
	ld.shared.u32 	%r268, [%r111];
	setp.eq.s32 	%p121, %r268, %r453;
	min.s32 	%r269, %r428, %r445;
	selp.b32 	%r428, %r269, %r428, %p121;
$L__BB0_162:
	ld.shared.f32 	%f1102, [%r110+4];
	setp.leu.f32 	%p122, %f1102, %f282;
	@%p122 bra 	$L__BB0_164;
	add.s32 	%r270, %r445, 1;
	ld.shared.u32 	%r271, [%r111+4];
	setp.eq.s32 	%p123, %r271, %r453;
	min.s32 	%r272, %r428, %r270;
	selp.b32 	%r428, %r272, %r428, %p123;
$L__BB0_164:
	ld.shared.f32 	%f1103, [%r110+8];
	setp.leu.f32 	%p124, %f1103, %f282;
	@%p124 bra 	$L__BB0_166;
	add.s32 	%r273, %r445, 2;
	ld.shared.u32 	%r274, [%r111+8];
	setp.eq.s32 	%p125, %r274, %r453;
	min.s32 	%r275, %r428, %r273;
	selp.b32 	%r428, %r275, %r428, %p125;
$L__BB0_166:
	ld.shared.f32 	%f1104, [%r110+12];
	setp.leu.f32 	%p126, %f1104, %f282;
	@%p126 bra 	$L__BB0_168;
	add.s32 	%r276, %r445, 3;
	ld.shared.u32 	%r277, [%r111+12];
	setp.eq.s32 	%p127, %r277, %r453;
	min.s32 	%r278, %r428, %r276;
	selp.b32 	%r428, %r278, %r428, %p127;
$L__BB0_168:
	add.s32 	%r445, %r445, 4;
$L__BB0_169:
	setp.eq.s32 	%p128, %r109, 0;
	@%p128 bra 	$L__BB0_179;
	setp.eq.s32 	%p129, %r109, 1;
	@%p129 bra 	$L__BB0_176;
	shl.b32 	%r280, %r445, 2;
	add.s32 	%r124, %r11, %r280;
	ld.shared.f32 	%f1105, [%r124];
	setp.leu.f32 	%p130, %f1105, %f282;
	add.s32 	%r282, %r183, %r280;
	add.s32 	%r125, %r282, 11008;
	@%p130 bra 	$L__BB0_173;
	ld.shared.u32 	%r283, [%r125];
	setp.eq.s32 	%p131, %r283, %r453;
	min.s32 	%r284, %r428, %r445;
	selp.b32 	%r428, %r284, %r428, %p131;
$L__BB0_173:
	ld.shared.f32 	%f1106, [%r124+4];
	setp.leu.f32 	%p132, %f1106, %f282;
	@%p132 bra 	$L__BB0_175;
	add.s32 	%r285, %r445, 1;
	ld.shared.u32 	%r286, [%r125+4];
	setp.eq.s32 	%p133, %r286, %r453;
	min.s32 	%r287, %r428, %r285;
	selp.b32 	%r428, %r287, %r428, %p133;
$L__BB0_175:
	add.s32 	%r445, %r445, 2;
$L__BB0_176:
	and.b32  	%r288, %r1, 1;
	setp.eq.b32 	%p134, %r288, 1;
	not.pred 	%p135, %p134;
	@%p135 bra 	$L__BB0_179;
	shl.b32 	%r289, %r445, 2;
	add.s32 	%r290, %r11, %r289;
	ld.shared.f32 	%f1107, [%r290];
	setp.leu.f32 	%p136, %f1107, %f282;
	@%p136 bra 	$L__BB0_179;
	add.s32 	%r293, %r183, %r289;
	ld.shared.u32 	%r294, [%r293+11008];
	setp.eq.s32 	%p137, %r294, %r453;
	min.s32 	%r295, %r428, %r445;
	selp.b32 	%r428, %r295, %r428, %p137;
$L__BB0_179:
	st.shared.u32 	[%r5+128], %r428;
$L__BB0_180:
	bar.sync 	0;
	ld.global.nc.u32 	%r137, [%rd1+12];
	setp.lt.s32 	%p138, %r137, 1;
	@%p138 bra 	$L__BB0_219;
	mov.b32 	%r454, 0;
$L__BB0_182:
	setp.gt.u32 	%p139, %r1, 31;
	@%p139 bra 	$L__BB0_218;
	ld.global.nc.f32 	%f283, [%rd1+108];
	ld.shared.f32 	%f284, [%r11];
	setp.leu.f32 	%p140, %f284, %f283;
	ld.shared.u32 	%r297, [_ZZ27mega_fused_pocket_detectionE4smem+11008];
	setp.eq.s32 	%p141, %r297, %r453;
	or.pred  	%p142, %p140, %p141;
	@%p142 bra 	$L__BB0_185;
	ld.shared.f32 	%f1473, [%r11+4];
	ld.shared.u32 	%r456, [_ZZ27mega_fused_pocket_detectionE4smem+11012];
	ld.shared.u32 	%r455, [_ZZ27mega_fused_pocket_detectionE4smem+11016];
	mov.u32 	%r457, %r297;
	bra.uni 	$L__BB0_216;
$L__BB0_185:
	ld.shared.f32 	%f1473, [%r11+4];
	setp.gt.f32 	%p143, %f1473, %f283;
	ld.shared.u32 	%r456, [_ZZ27mega_fused_pocket_detectionE4smem+11012];
	setp.ne.s32 	%p144, %r456, %r453;
	ld.shared.u32 	%r455, [_ZZ27mega_fused_pocket_detectionE4smem+11016];
	and.pred  	%p145, %p143, %p144;
	mov.u32 	%r457, %r456;
	@%p145 bra 	$L__BB0_216;
	ld.shared.f32 	%f1108, [%r11+8];
	setp.gt.f32 	%p146, %f1108, %f283;
	setp.ne.s32 	%p147, %r455, %r453;
	and.pred  	%p148, %p146, %p147;
	mov.u32 	%r457, %r455;
	@%p148 bra 	$L__BB0_216;
	ld.shared.f32 	%f1109, [%r11+12];
	setp.gt.f32 	%p149, %f1109, %f283;
	ld.shared.u32 	%r457, [_ZZ27mega_fused_pocket_detectionE4smem+11020];
	setp.ne.s32 	%p150, %r457, %r453;
	and.pred  	%p151, %p149, %p150;
	@%p151 bra 	$L__BB0_216;
	ld.shared.f32 	%f1110, [%r11+16];
	setp.gt.f32 	%p152, %f1110, %f283;
	ld.shared.u32 	%r457, [_ZZ27mega_fused_pocket_detectionE4smem+11024];
	setp.ne.s32 	%p153, %r457, %r453;
	and.pred  	%p154, %p152, %p153;
	@%p154 bra 	$L__BB0_216;
	ld.shared.f32 	%f1111, [%r11+20];
	setp.gt.f32 	%p155, %f1111, %f283;
	ld.shared.u32 	%r457, [_ZZ27mega_fused_pocket_detectionE4smem+11028];
	setp.ne.s32 	%p156, %r457, %r453;
	and.pred  	%p157, %p155, %p156;
	@%p157 bra 	$L__BB0_216;
	ld.shared.f32 	%f1112, [%r11+24];
	setp.gt.f32 	%p158, %f1112, %f283;
	ld.shared.u32 	%r457, [_ZZ27mega_fused_pocket_detectionE4smem+11032];
	setp.ne.s32 	%p159, %r457, %r453;
	and.pred  	%p160, %p158, %p159;
	@%p160 bra 	$L__BB0_216;
	ld.shared.f32 	%f1113, [%r11+28];
	setp.gt.f32 	%p161, %f1113, %f283;
	ld.shared.u32 	%r457, [_ZZ27mega_fused_pocket_detectionE4smem+11036];
	setp.ne.s32 	%p162, %r457, %r453;
	and.pred  	%p163, %p161, %p162;
	@%p163 bra 	$L__BB0_216;
	ld.shared.f32 	%f1114, [%r11+32];
	setp.gt.f32 	%p164, %f1114, %f283;
	ld.shared.u32 	%r457, [_ZZ27mega_fused_pocket_detectionE4smem+11040];
	setp.ne.s32 	%p165, %r457, %r453;
	and.pred  	%p166, %p164, %p165;
	@%p166 bra 	$L__BB0_216;
	ld.shared.f32 	%f1115, [%r11+36];
	setp.gt.f32 	%p167, %f1115, %f283;
	ld.shared.u32 	%r457, [_ZZ27mega_fused_pocket_detectionE4smem+11044];
	setp.ne.s32 	%p168, %r457, %r453;
	and.pred  	%p169, %p167, %p168;
	@%p169 bra 	$L__BB0_216;
	ld.shared.f32 	%f1116, [%r11+40];
	setp.gt.f32 	%p170, %f1116, %f283;
	ld.shared.u32 	%r457, [_ZZ27mega_fused_pocket_detectionE4smem+11048];
	setp.ne.s32 	%p171, %r457, %r453;
	and.pred  	%p172, %p170, %p171;
	@%p172 bra 	$L__BB0_216;
	ld.shared.f32 	%f1117, [%r11+44];
	setp.gt.f32 	%p173, %f1117, %f283;
	ld.shared.u32 	%r457, [_ZZ27mega_fused_pocket_detectionE4smem+11052];
	setp.ne.s32 	%p174, %r457, %r453;
	and.pred  	%p175, %p173, %p174;
	@%p175 bra 	$L__BB0_216;
	ld.shared.f32 	%f1118, [%r11+48];
	setp.gt.f32 	%p176, %f1118, %f283;
	ld.shared.u32 	%r457, [_ZZ27mega_fused_pocket_detectionE4smem+11056];
	setp.ne.s32 	%p177, %r457, %r453;
	and.pred  	%p178, %p176, %p177;
	@%p178 bra 	$L__BB0_216;
	ld.shared.f32 	%f1119, [%r11+52];
	setp.gt.f32 	%p179, %f1119, %f283;
	ld.shared.u32 	%r457, [_ZZ27mega_fused_pocket_detectionE4smem+11060];
	setp.ne.s32 	%p180, %r457, %r453;
	and.pred  	%p181, %p179, %p180;
	@%p181 bra 	$L__BB0_216;
	ld.shared.f32 	%f1120, [%r11+56];
	setp.gt.f32 	%p182, %f1120, %f283;
	ld.shared.u32 	%r457, [_ZZ27mega_fused_pocket_detectionE4smem+11064];
	setp.ne.s32 	%p183, %r457, %r453;
	and.pred  	%p184, %p182, %p183;
	@%p184 bra 	$L__BB0_216;
	ld.shared.f32 	%f1121, [%r11+60];
	setp.gt.f32 	%p185, %f1121, %f283;
	ld.shared.u32 	%r457, [_ZZ27mega_fused_pocket_detectionE4smem+11068];
	setp.ne.s32 	%p186, %r457, %r453;
	and.pred  	%p187, %p185, %p186;
	@%p187 bra 	$L__BB0_216;
	ld.shared.f32 	%f1122, [%r11+64];
	setp.gt.f32 	%p188, %f1122, %f283;
	ld.shared.u32 	%r457, [_ZZ27mega_fused_pocket_detectionE4smem+11072];
	setp.ne.s32 	%p189, %r457, %r453;
	and.pred  	%p190, %p188, %p189;
	@%p190 bra 	$L__BB0_216;
	ld.shared.f32 	%f1123, [%r11+68];
	setp.gt.f32 	%p191, %f1123, %f283;
	ld.shared.u32 	%r457, [_ZZ27mega_fused_pocket_detectionE4smem+11076];
	setp.ne.s32 	%p192, %r457, %r453;
	and.pred  	%p193, %p191, %p192;
	@%p193 bra 	$L__BB0_216;
	ld.shared.f32 	%f1124, [%r11+72];
	setp.gt.f32 	%p194, %f1124, %f283;
	ld.shared.u32 	%r457, [_ZZ27mega_fused_pocket_detectionE4smem+11080];
	setp.ne.s32 	%p195, %r457, %r453;
	and.pred  	%p196, %p194, %p195;
	@%p196 bra 	$L__BB0_216;
	ld.shared.f32 	%f1125, [%r11+76];
	setp.gt.f32 	%p197, %f1125, %f283;
	ld.shared.u32 	%r457, [_ZZ27mega_fused_pocket_detectionE4smem+11084];
	setp.ne.s32 	%p198, %r457, %r453;
	and.pred  	%p199, %p197, %p198;
	@%p199 bra 	$L__BB0_216;
	ld.shared.f32 	%f1126, [%r11+80];
	setp.gt.f32 	%p200, %f1126, %f283;
	ld.shared.u32 	%r457, [_ZZ27mega_fused_pocket_detectionE4smem+11088];
	setp.ne.s32 	%p201, %r457, %r453;
	and.pred  	%p202, %p200, %p201;
	@%p202 bra 	$L__BB0_216;
	ld.shared.f32 	%f1127, [%r11+84];
	setp.gt.f32 	%p203, %f1127, %f283;
	ld.shared.u32 	%r457, [_ZZ27mega_fused_pocket_detectionE4smem+11092];
	setp.ne.s32 	%p204, %r457, %r453;
	and.pred  	%p205, %p203, %p204;
	@%p205 bra 	$L__BB0_216;
	ld.shared.f32 	%f1128, [%r11+88];
	setp.gt.f32 	%p206, %f1128, %f283;
	ld.shared.u32 	%r457, [_ZZ27mega_fused_pocket_detectionE4smem+11096];
	setp.ne.s32 	%p207, %r457, %r453;
	and.pred  	%p208, %p206, %p207;
	@%p208 bra 	$L__BB0_216;
	ld.shared.f32 	%f1129, [%r11+92];
	setp.gt.f32 	%p209, %f1129, %f283;
	ld.shared.u32 	%r457, [_ZZ27mega_fused_pocket_detectionE4smem+11100];
	setp.ne.s32 	%p210, %r457, %r453;
	and.pred  	%p211, %p209, %p210;
	@%p211 bra 	$L__BB0_216;
	ld.shared.f32 	%f1130, [%r11+96];
	setp.gt.f32 	%p212, %f1130, %f283;
	ld.shared.u32 	%r457, [_ZZ27mega_fused_pocket_detectionE4smem+11104];
	setp.ne.s32 	%p213, %r457, %r453;
	and.pred  	%p214, %p212, %p213;
	@%p214 bra 	$L__BB0_216;
	ld.shared.f32 	%f1131, [%r11+100];
	setp.gt.f32 	%p215, %f1131, %f283;
	ld.shared.u32 	%r457, [_ZZ27mega_fused_pocket_detectionE4smem+11108];
	setp.ne.s32 	%p216, %r457, %r453;
	and.pred  	%p217, %p215, %p216;
	@%p217 bra 	$L__BB0_216;
	ld.shared.f32 	%f1132, [%r11+104];
	setp.gt.f32 	%p218, %f1132, %f283;
	ld.shared.u32 	%r457, [_ZZ27mega_fused_pocket_detectionE4smem+11112];
	setp.ne.s32 	%p219, %r457, %r453;
	and.pred  	%p220, %p218, %p219;
	@%p220 bra 	$L__BB0_216;
	ld.shared.f32 	%f1133, [%r11+108];
	setp.gt.f32 	%p221, %f1133, %f283;
	ld.shared.u32 	%r457, [_ZZ27mega_fused_pocket_detectionE4smem+11116];
	setp.ne.s32 	%p222, %r457, %r453;
	and.pred  	%p223, %p221, %p222;
	@%p223 bra 	$L__BB0_216;
	ld.shared.f32 	%f1134, [%r11+112];
	setp.gt.f32 	%p224, %f1134, %f283;
	ld.shared.u32 	%r457, [_ZZ27mega_fused_pocket_detectionE4smem+11120];
	setp.ne.s32 	%p225, %r457, %r453;
	and.pred  	%p226, %p224, %p225;
	@%p226 bra 	$L__BB0_216;
	ld.shared.f32 	%f1135, [%r11+116];
	setp.gt.f32 	%p227, %f1135, %f283;
	ld.shared.u32 	%r457, [_ZZ27mega_fused_pocket_detectionE4smem+11124];
	setp.ne.s32 	%p228, %r457, %r453;
	and.pred  	%p229, %p227, %p228;
	@%p229 bra 	$L__BB0_216;
	ld.shared.f32 	%f1136, [%r11+120];
	setp.gt.f32 	%p230, %f1136, %f283;
	ld.shared.u32 	%r457, [_ZZ27mega_fused_pocket_detectionE4smem+11128];
	setp.ne.s32 	%p231, %r457, %r453;
	and.pred  	%p232, %p230, %p231;
	@%p232 bra 	$L__BB0_216;
	ld.shared.f32 	%f1137, [%r11+124];
	setp.leu.f32 	%p233, %f1137, %f283;
	ld.shared.u32 	%r457, [_ZZ27mega_fused_pocket_detectionE4smem+11132];
	setp.eq.s32 	%p234, %r457, %r453;
	or.pred  	%p235, %p233, %p234;
	@%p235 bra 	$L__BB0_218;
$L__BB0_216:
	setp.eq.s32 	%p236, %r297, %r453;
	add.f32 	%f1138, %f284, 0f00000000;
	selp.f32 	%f1139, %f1138, 0f00000000, %p236;
	setp.eq.s32 	%p237, %r297, %r457;
	selp.f32 	%f1140, %f1138, 0f00000000, %p237;
	setp.eq.s32 	%p238, %r456, %r453;
	add.f32 	%f1141, %f1139, %f1473;
	selp.f32 	%f1142, %f1141, %f1139, %p238;
	setp.eq.s32 	%p239, %r456, %r457;
	add.f32 	%f1143, %f1140, %f1473;
	selp.f32 	%f1144, %f1143, %f1140, %p239;
	ld.shared.v2.f32 	{%f1145, %f1146}, [%r11+8];
	setp.eq.s32 	%p240, %r455, %r453;
	add.f32 	%f1147, %f1142, %f1145;
	selp.f32 	%f1148, %f1147, %f1142, %p240;
	setp.eq.s32 	%p241, %r455, %r457;
	add.f32 	%f1149, %f1144, %f1145;
	selp.f32 	%f1150, %f1149, %f1144, %p241;
	ld.shared.u32 	%r328, [_ZZ27mega_fused_pocket_detectionE4smem+11020];
	setp.eq.s32 	%p242, %r328, %r453;
	add.f32 	%f1151, %f1148, %f1146;
	selp.f32 	%f1152, %f1151, %f1148, %p242;
	setp.eq.s32 	%p243, %r328, %r457;
	add.f32 	%f1153, %f1150, %f1146;
	selp.f32 	%f1154, %f1153, %f1150, %p243;
	ld.shared.v4.f32 	{%f1155, %f1156, %f1157, %f1158}, [%r11+16];
	ld.shared.v4.u32 	{%r329, %r330, %r331, %r332}, [_ZZ27mega_fused_pocket_detectionE4smem+11024];
	setp.eq.s32 	%p244, %r329, %r453;
	add.f32 	%f1159, %f1152, %f1155;
	selp.f32 	%f1160, %f1159, %f1152, %p244;
	setp.eq.s32 	%p245, %r329, %r457;
	add.f32 	%f1161, %f1154, %f1155;
	selp.f32 	%f1162, %f1161, %f1154, %p245;
	setp.eq.s32 	%p246, %r330, %r453;
	add.f32 	%f1163, %f1160, %f1156;
	selp.f32 	%f1164, %f1163, %f1160, %p246;
	setp.eq.s32 	%p247, %r330, %r457;
	add.f32 	%f1165, %f1162, %f1156;
	selp.f32 	%f1166, %f1165, %f1162, %p247;
	setp.eq.s32 	%p248, %r331, %r453;
	add.f32 	%f1167, %f1164, %f1157;
	selp.f32 	%f1168, %f1167, %f1164, %p248;
	setp.eq.s32 	%p249, %r331, %r457;
	add.f32 	%f1169, %f1166, %f1157;
	selp.f32 	%f1170, %f1169, %f1166, %p249;
	setp.eq.s32 	%p250, %r332, %r453;
	add.f32 	%f1171, %f1168, %f1158;
	selp.f32 	%f1172, %f1171, %f1168, %p250;
	setp.eq.s32 	%p251, %r332, %r457;
	add.f32 	%f1173, %f1170, %f1158;
	selp.f32 	%f1174, %f1173, %f1170, %p251;
	ld.shared.v4.f32 	{%f1175, %f1176, %f1177, %f1178}, [%r11+32];
	ld.shared.v4.u32 	{%r333, %r334, %r335, %r336}, [_ZZ27mega_fused_pocket_detectionE4smem+11040];
	setp.eq.s32 	%p252, %r333, %r453;
	add.f32 	%f1179, %f1172, %f1175;
	selp.f32 	%f1180, %f1179, %f1172, %p252;
	setp.eq.s32 	%p253, %r333, %r457;
	add.f32 	%f1181, %f1174, %f1175;
	selp.f32 	%f1182, %f1181, %f1174, %p253;
	setp.eq.s32 	%p254, %r334, %r453;
	add.f32 	%f1183, %f1180, %f1176;
	selp.f32 	%f1184, %f1183, %f1180, %p254;
	setp.eq.s32 	%p255, %r334, %r457;
	add.f32 	%f1185, %f1182, %f1176;
	selp.f32 	%f1186, %f1185, %f1182, %p255;
	setp.eq.s32 	%p256, %r335, %r453;
	add.f32 	%f1187, %f1184, %f1177;
	selp.f32 	%f1188, %f1187, %f1184, %p256;
	setp.eq.s32 	%p257, %r335, %r457;
	add.f32 	%f1189, %f1186, %f1177;
	selp.f32 	%f1190, %f1189, %f1186, %p257;
	setp.eq.s32 	%p258, %r336, %r453;
	add.f32 	%f1191, %f1188, %f1178;
	selp.f32 	%f1192, %f1191, %f1188, %p258;
	setp.eq.s32 	%p259, %r336, %r457;
	add.f32 	%f1193, %f1190, %f1178;
	selp.f32 	%f1194, %f1193, %f1190, %p259;
	ld.shared.v4.f32 	{%f1195, %f1196, %f1197, %f1198}, [%r11+48];
	ld.shared.v4.u32 	{%r337, %r338, %r339, %r340}, [_ZZ27mega_fused_pocket_detectionE4smem+11056];
	setp.eq.s32 	%p260, %r337, %r453;
	add.f32 	%f1199, %f1192, %f1195;
	selp.f32 	%f1200, %f1199, %f1192, %p260;
	setp.eq.s32 	%p261, %r337, %r457;
	add.f32 	%f1201, %f1194, %f1195;
	selp.f32 	%f1202, %f1201, %f1194, %p261;
	setp.eq.s32 	%p262, %r338, %r453;
	add.f32 	%f1203, %f1200, %f1196;
	selp.f32 	%f1204, %f1203, %f1200, %p262;
	setp.eq.s32 	%p263, %r338, %r457;
	add.f32 	%f1205, %f1202, %f1196;
	selp.f32 	%f1206, %f1205, %f1202, %p263;
	setp.eq.s32 	%p264, %r339, %r453;
	add.f32 	%f1207, %f1204, %f1197;
	selp.f32 	%f1208, %f1207, %f1204, %p264;
	setp.eq.s32 	%p265, %r339, %r457;
	add.f32 	%f1209, %f1206, %f1197;
	selp.f32 	%f1210, %f1209, %f1206, %p265;
	setp.eq.s32 	%p266, %r340, %r453;
	add.f32 	%f1211, %f1208, %f1198;
	selp.f32 	%f1212, %f1211, %f1208, %p266;
	setp.eq.s32 	%p267, %r340, %r457;
	add.f32 	%f1213, %f1210, %f1198;
	selp.f32 	%f1214, %f1213, %f1210, %p267;
	ld.shared.v4.f32 	{%f1215, %f1216, %f1217, %f1218}, [%r11+64];
	ld.shared.v4.u32 	{%r341, %r342, %r343, %r344}, [_ZZ27mega_fused_pocket_detectionE4smem+11072];
	setp.eq.s32 	%p268, %r341, %r453;
	add.f32 	%f1219, %f1212, %f1215;
	selp.f32 	%f1220, %f1219, %f1212, %p268;
	setp.eq.s32 	%p269, %r341, %r457;
	add.f32 	%f1221, %f1214, %f1215;
	selp.f32 	%f1222, %f1221, %f1214, %p269;
	setp.eq.s32 	%p270, %r342, %r453;
	add.f32 	%f1223, %f1220, %f1216;
	selp.f32 	%f1224, %f1223, %f1220, %p270;
	setp.eq.s32 	%p271, %r342, %r457;
	add.f32 	%f1225, %f1222, %f1216;
	selp.f32 	%f1226, %f1225, %f1222, %p271;
	setp.eq.s32 	%p272, %r343, %r453;
	add.f32 	%f1227, %f1224, %f1217;
	selp.f32 	%f1228, %f1227, %f1224, %p272;
	setp.eq.s32 	%p273, %r343, %r457;
	add.f32 	%f1229, %f1226, %f1217;
	selp.f32 	%f1230, %f1229, %f1226, %p273;
	setp.eq.s32 	%p274, %r344, %r453;
	add.f32 	%f1231, %f1228, %f1218;
	selp.f32 	%f1232, %f1231, %f1228, %p274;
	setp.eq.s32 	%p275, %r344, %r457;
	add.f32 	%f1233, %f1230, %f1218;
	selp.f32 	%f1234, %f1233, %f1230, %p275;
	ld.shared.v4.f32 	{%f1235, %f1236, %f1237, %f1238}, [%r11+80];
	ld.shared.v4.u32 	{%r345, %r346, %r347, %r348}, [_ZZ27mega_fused_pocket_detectionE4smem+11088];
	setp.eq.s32 	%p276, %r345, %r453;
	add.f32 	%f1239, %f1232, %f1235;
	selp.f32 	%f1240, %f1239, %f1232, %p276;
	setp.eq.s32 	%p277, %r345, %r457;
	add.f32 	%f1241, %f1234, %f1235;
	selp.f32 	%f1242, %f1241, %f1234, %p277;
	setp.eq.s32 	%p278, %r346, %r453;
	add.f32 	%f1243, %f1240, %f1236;
	selp.f32 	%f1244, %f1243, %f1240, %p278;
	setp.eq.s32 	%p279, %r346, %r457;
	add.f32 	%f1245, %f1242, %f1236;
	selp.f32 	%f1246, %f1245, %f1242, %p279;
	setp.eq.s32 	%p280, %r347, %r453;
	add.f32 	%f1247, %f1244, %f1237;
	selp.f32 	%f1248, %f1247, %f1244, %p280;
	setp.eq.s32 	%p281, %r347, %r457;
	add.f32 	%f1249, %f1246, %f1237;
	selp.f32 	%f1250, %f1249, %f1246, %p281;
	setp.eq.s32 	%p282, %r348, %r453;
	add.f32 	%f1251, %f1248, %f1238;
	selp.f32 	%f1252, %f1251, %f1248, %p282;
	setp.eq.s32 	%p283, %r348, %r457;
	add.f32 	%f1253, %f1250, %f1238;
	selp.f32 	%f1254, %f1253, %f1250, %p283;
	ld.shared.v4.f32 	{%f1255, %f1256, %f1257, %f1258}, [%r11+96];
	ld.shared.v4.u32 	{%r349, %r350, %r351, %r352}, [_ZZ27mega_fused_pocket_detectionE4smem+11104];
	setp.eq.s32 	%p284, %r349, %r453;
	add.f32 	%f1259, %f1252, %f1255;
	selp.f32 	%f1260, %f1259, %f1252, %p284;
	setp.eq.s32 	%p285, %r349, %r457;
	add.f32 	%f1261, %f1254, %f1255;
	selp.f32 	%f1262, %f1261, %f1254, %p285;
	setp.eq.s32 	%p286, %r350, %r453;
	add.f32 	%f1263, %f1260, %f1256;
	selp.f32 	%f1264, %f1263, %f1260, %p286;
	setp.eq.s32 	%p287, %r350, %r457;
	add.f32 	%f1265, %f1262, %f1256;
	selp.f32 	%f1266, %f1265, %f1262, %p287;
	setp.eq.s32 	%p288, %r351, %r453;
	add.f32 	%f1267, %f1264, %f1257;
	selp.f32 	%f1268, %f1267, %f1264, %p288;
	setp.eq.s32 	%p289, %r351, %r457;
	add.f32 	%f1269, %f1266, %f1257;
	selp.f32 	%f1270, %f1269, %f1266, %p289;
	setp.eq.s32 	%p290, %r352, %r453;
	add.f32 	%f1271, %f1268, %f1258;
	selp.f32 	%f1272, %f1271, %f1268, %p290;
	setp.eq.s32 	%p291, %r352, %r457;
	add.f32 	%f1273, %f1270, %f1258;
	selp.f32 	%f1274, %f1273, %f1270, %p291;
	ld.shared.v4.f32 	{%f1275, %f1276, %f1277, %f1278}, [%r11+112];
	ld.shared.v4.u32 	{%r353, %r354, %r355, %r356}, [_ZZ27mega_fused_pocket_detectionE4smem+11120];
	setp.eq.s32 	%p292, %r353, %r453;
	add.f32 	%f1279, %f1272, %f1275;
	selp.f32 	%f1280, %f1279, %f1272, %p292;
	setp.eq.s32 	%p293, %r353, %r457;
	add.f32 	%f1281, %f1274, %f1275;
	selp.f32 	%f1282, %f1281, %f1274, %p293;
	setp.eq.s32 	%p294, %r354, %r453;
	add.f32 	%f1283, %f1280, %f1276;
	selp.f32 	%f1284, %f1283, %f1280, %p294;
	setp.eq.s32 	%p295, %r354, %r457;
	add.f32 	%f1285, %f1282, %f1276;
	selp.f32 	%f1286, %f1285, %f1282, %p295;
	setp.eq.s32 	%p296, %r355, %r453;
	add.f32 	%f1287, %f1284, %f1277;
	selp.f32 	%f1288, %f1287, %f1284, %p296;
	setp.eq.s32 	%p297, %r355, %r457;
	add.f32 	%f1289, %f1286, %f1277;
	selp.f32 	%f1290, %f1289, %f1286, %p297;
	setp.eq.s32 	%p298, %r356, %r453;
	add.f32 	%f1291, %f1288, %f1278;
	selp.f32 	%f1292, %f1291, %f1288, %p298;
	setp.eq.s32 	%p299, %r356, %r457;
	add.f32 	%f1293, %f1290, %f1278;
	selp.f32 	%f1294, %f1293, %f1290, %p299;
	ld.shared.f32 	%f1295, [%r5+-384];
	fma.rn.f32 	%f1296, %f1295, 0f40000000, %f1292;
	ld.global.nc.f32 	%f1297, [%rd1+112];
	mul.f32 	%f1298, %f1297, %f1296;
	setp.leu.f32 	%p300, %f1294, %f1298;
	@%p300 bra 	$L__BB0_218;
	st.shared.u32 	[%r5], %r457;
	mov.u32 	%r453, %r457;
$L__BB0_218:
	bar.sync 	0;
	add.s32 	%r454, %r454, 1;
	setp.lt.s32 	%p301, %r454, %r137;
	@%p301 bra 	$L__BB0_182;
$L__BB0_219:
	setp.gt.u32 	%p302, %r1, 31;
	@%p302 bra 	$L__BB0_285;
	ld.shared.u32 	%r179, [%r5];
	ld.shared.u32 	%r357, [_ZZ27mega_fused_pocket_detectionE4smem+11008];
	setp.ne.s32 	%p303, %r357, %r179;
	mov.f32 	%f1475, 0f00000000;
	@%p303 bra 	$L__BB0_222;
	ld.shared.f32 	%f1300, [%r11];
	add.f32 	%f1475, %f1300, 0f00000000;
$L__BB0_222:
	ld.shared.u32 	%r358, [_ZZ27mega_fused_pocket_detectionE4smem+11012];
	setp.ne.s32 	%p304, %r358, %r179;
	@%p304 bra 	$L__BB0_224;
	ld.shared.f32 	%f1301, [%r11+4];
	add.f32 	%f1475, %f1475, %f1301;
$L__BB0_224:
	ld.shared.u32 	%r359, [_ZZ27mega_fused_pocket_detectionE4smem+11016];
	setp.ne.s32 	%p305, %r359, %r179;
	@%p305 bra 	$L__BB0_226;
	ld.shared.f32 	%f1302, [%r11+8];
	add.f32 	%f1475, %f1475, %f1302;
$L__BB0_226:
	ld.shared.u32 	%r360, [_ZZ27mega_fused_pocket_detectionE4smem+11020];
	setp.ne.s32 	%p306, %r360, %r179;
	@%p306 bra 	$L__BB0_228;
	ld.shared.f32 	%f1303, [%r11+12];
	add.f32 	%f1475, %f1475, %f1303;
$L__BB0_228:
	ld.shared.u32 	%r361, [_ZZ27mega_fused_pocket_detectionE4smem+11024];
	setp.ne.s32 	%p307, %r361, %r179;
	@%p307 bra 	$L__BB0_230;
	ld.shared.f32 	%f1304, [%r11+16];
	add.f32 	%f1475, %f1475, %f1304;
$L__BB0_230:
	ld.shared.u32 	%r362, [_ZZ27mega_fused_pocket_detectionE4smem+11028];
	setp.ne.s32 	%p308, %r362, %r179;
	@%p308 bra 	$L__BB0_232;
	ld.shared.f32 	%f1305, [%r11+20];
	add.f32 	%f1475, %f1475, %f1305;
$L__BB0_232:
	ld.shared.u32 	%r363, [_ZZ27mega_fused_pocket_detectionE4smem+11032];
	setp.ne.s32 	%p309, %r363, %r179;
	@%p309 bra 	$L__BB0_234;
	ld.shared.f32 	%f1306, [%r11+24];
	add.f32 	%f1475, %f1475, %f1306;
$L__BB0_234:
	ld.shared.u32 	%r364, [_ZZ27mega_fused_pocket_detectionE4smem+11036];
	setp.ne.s32 	%p310, %r364, %r179;
	@%p310 bra 	$L__BB0_236;
	ld.shared.f32 	%f1307, [%r11+28];
	add.f32 	%f1475, %f1475, %f1307;
$L__BB0_236:
	ld.shared.u32 	%r365, [_ZZ27mega_fused_pocket_detectionE4smem+11040];
	setp.ne.s32 	%p311, %r365, %r179;
	@%p311 bra 	$L__BB0_238;
	ld.shared.f32 	%f1308, [%r11+32];
	add.f32 	%f1475, %f1475, %f1308;
$L__BB0_238:
	ld.shared.u32 	%r366, [_ZZ27mega_fused_pocket_detectionE4smem+11044];
	setp.ne.s32 	%p312, %r366, %r179;
	@%p312 bra 	$L__BB0_240;
	ld.shared.f32 	%f1309, [%r11+36];
	add.f32 	%f1475, %f1475, %f1309;
$L__BB0_240:
	ld.shared.u32 	%r367, [_ZZ27mega_fused_pocket_detectionE4smem+11048];
	setp.ne.s32 	%p313, %r367, %r179;
	@%p313 bra 	$L__BB0_242;
	ld.shared.f32 	%f1310, [%r11+40];
	add.f32 	%f1475, %f1475, %f1310;
$L__BB0_242:
	ld.shared.u32 	%r368, [_ZZ27mega_fused_pocket_detectionE4smem+11052];
	setp.ne.s32 	%p314, %r368, %r179;
	@%p314 bra 	$L__BB0_244;
	ld.shared.f32 	%f1311, [%r11+44];
	add.f32 	%f1475, %f1475, %f1311;
$L__BB0_244:
	ld.shared.u32 	%r369, [_ZZ27mega_fused_pocket_detectionE4smem+11056];
	setp.ne.s32 	%p315, %r369, %r179;
	@%p315 bra 	$L__BB0_246;
	ld.shared.f32 	%f1312, [%r11+48];
	add.f32 	%f1475, %f1475, %f1312;
$L__BB0_246:
	ld.shared.u32 	%r370, [_ZZ27mega_fused_pocket_detectionE4smem+11060];
	setp.ne.s32 	%p316, %r370, %r179;
	@%p316 bra 	$L__BB0_248;
	ld.shared.f32 	%f1313, [%r11+52];
	add.f32 	%f1475, %f1475, %f1313;
$L__BB0_248:
	ld.shared.u32 	%r371, [_ZZ27mega_fused_pocket_detectionE4smem+11064];
	setp.ne.s32 	%p317, %r371, %r179;
	@%p317 bra 	$L__BB0_250;
	ld.shared.f32 	%f1314, [%r11+56];
	add.f32 	%f1475, %f1475, %f1314;
$L__BB0_250:
	ld.shared.u32 	%r372, [_ZZ27mega_fused_pocket_detectionE4smem+11068];
	setp.ne.s32 	%p318, %r372, %r179;
	@%p318 bra 	$L__BB0_252;
	ld.shared.f32 	%f1315, [%r11+60];
	add.f32 	%f1475, %f1475, %f1315;
$L__BB0_252:
	ld.shared.u32 	%r373, [_ZZ27mega_fused_pocket_detectionE4smem+11072];
	setp.ne.s32 	%p319, %r373, %r179;
	@%p319 bra 	$L__BB0_254;
	ld.shared.f32 	%f1316, [%r11+64];
	add.f32 	%f1475, %f1475, %f1316;
$L__BB0_254:
	ld.shared.u32 	%r374, [_ZZ27mega_fused_pocket_detectionE4smem+11076];
	setp.ne.s32 	%p320, %r374, %r179;
	@%p320 bra 	$L__BB0_256;
	ld.shared.f32 	%f1317, [%r11+68];
	add.f32 	%f1475, %f1475, %f1317;
$L__BB0_256:
	ld.shared.u32 	%r375, [_ZZ27mega_fused_pocket_detectionE4smem+11080];
	setp.ne.s32 	%p321, %r375, %r179;
	@%p321 bra 	$L__BB0_258;
	ld.shared.f32 	%f1318, [%r11+72];
	add.f32 	%f1475, %f1475, %f1318;
$L__BB0_258:
	ld.shared.u32 	%r376, [_ZZ27mega_fused_pocket_detectionE4smem+11084];
	setp.ne.s32 	%p322, %r376, %r179;
	@%p322 bra 	$L__BB0_260;
	ld.shared.f32 	%f1319, [%r11+76];
	add.f32 	%f1475, %f1475, %f1319;
$L__BB0_260:
	ld.shared.u32 	%r377, [_ZZ27mega_fused_pocket_detectionE4smem+11088];
	setp.ne.s32 	%p323, %r377, %r179;
	@%p323 bra 	$L__BB0_262;
	ld.shared.f32 	%f1320, [%r11+80];
	add.f32 	%f1475, %f1475, %f1320;
$L__BB0_262:
	ld.shared.u32 	%r378, [_ZZ27mega_fused_pocket_detectionE4smem+11092];
	setp.ne.s32 	%p324, %r378, %r179;
	@%p324 bra 	$L__BB0_264;
	ld.shared.f32 	%f1321, [%r11+84];
	add.f32 	%f1475, %f1475, %f1321;
$L__BB0_264:
	ld.shared.u32 	%r379, [_ZZ27mega_fused_pocket_detectionE4smem+11096];
	setp.ne.s32 	%p325, %r379, %r179;
	@%p325 bra 	$L__BB0_266;
	ld.shared.f32 	%f1322, [%r11+88];
	add.f32 	%f1475, %f1475, %f1322;
$L__BB0_266:
	ld.shared.u32 	%r380, [_ZZ27mega_fused_pocket_detectionE4smem+11100];
	setp.ne.s32 	%p326, %r380, %r179;
	@%p326 bra 	$L__BB0_268;
	ld.shared.f32 	%f1323, [%r11+92];
	add.f32 	%f1475, %f1475, %f1323;
$L__BB0_268:
	ld.shared.u32 	%r381, [_ZZ27mega_fused_pocket_detectionE4smem+11104];
	setp.ne.s32 	%p327, %r381, %r179;
	@%p327 bra 	$L__BB0_270;
	ld.shared.f32 	%f1324, [%r11+96];
	add.f32 	%f1475, %f1475, %f1324;
$L__BB0_270:
	ld.shared.u32 	%r382, [_ZZ27mega_fused_pocket_detectionE4smem+11108];
	setp.ne.s32 	%p328, %r382, %r179;
	@%p328 bra 	$L__BB0_272;
	ld.shared.f32 	%f1325, [%r11+100];
	add.f32 	%f1475, %f1475, %f1325;
$L__BB0_272:
	ld.shared.u32 	%r383, [_ZZ27mega_fused_pocket_detectionE4smem+11112];
	setp.ne.s32 	%p329, %r383, %r179;
	@%p329 bra 	$L__BB0_274;
	ld.shared.f32 	%f1326, [%r11+104];
	add.f32 	%f1475, %f1475, %f1326;
$L__BB0_274:
	ld.shared.u32 	%r384, [_ZZ27mega_fused_pocket_detectionE4smem+11116];
	setp.ne.s32 	%p330, %r384, %r179;
	@%p330 bra 	$L__BB0_276;
	ld.shared.f32 	%f1327, [%r11+108];
	add.f32 	%f1475, %f1475, %f1327;
$L__BB0_276:
	ld.shared.u32 	%r385, [_ZZ27mega_fused_pocket_detectionE4smem+11120];
	setp.ne.s32 	%p331, %r385, %r179;
	@%p331 bra 	$L__BB0_278;
	ld.shared.f32 	%f1328, [%r11+112];
	add.f32 	%f1475, %f1475, %f1328;
$L__BB0_278:
	ld.shared.u32 	%r386, [_ZZ27mega_fused_pocket_detectionE4smem+11124];
	setp.ne.s32 	%p332, %r386, %r179;
	@%p332 bra 	$L__BB0_280;
	ld.shared.f32 	%f1329, [%r11+116];
	add.f32 	%f1475, %f1475, %f1329;
$L__BB0_280:
	ld.shared.u32 	%r387, [_ZZ27mega_fused_pocket_detectionE4smem+11128];
	setp.ne.s32 	%p333, %r387, %r179;
	@%p333 bra 	$L__BB0_282;
	ld.shared.f32 	%f1330, [%r11+120];
	add.f32 	%f1475, %f1475, %f1330;
$L__BB0_282:
	ld.shared.u32 	%r388, [_ZZ27mega_fused_pocket_detectionE4smem+11132];
	setp.ne.s32 	%p334, %r388, %r179;
	@%p334 bra 	$L__BB0_284;
	ld.shared.f32 	%f1331, [%r11+124];
	add.f32 	%f1475, %f1475, %f1331;
$L__BB0_284:
	st.shared.f32 	[%r5+256], %f1475;
$L__BB0_285:
	bar.sync 	0;
	@%p12 bra 	$L__BB0_287;
	ld.shared.f32 	%f1332, [%r5+-384];
	cvta.to.global.u64 	%rd33, %rd7;
	mul.wide.u32 	%rd34, %r3, 4;
	add.s64 	%rd35, %rd33, %rd34;
	st.global.f32 	[%rd35], %f1332;
	ld.shared.u32 	%r389, [%r5+-128];
	cvta.to.global.u64 	%rd36, %rd8;
	add.s64 	%rd37, %rd36, %rd34;
	st.global.u32 	[%rd37], %r389;
	ld.shared.u32 	%r390, [%r5+-256];
	cvta.to.global.u64 	%rd38, %rd9;
	add.s64 	%rd39, %rd38, %rd34;
	st.global.u32 	[%rd39], %r390;
	ld.shared.u32 	%r391, [%r5];
	cvta.to.global.u64 	%rd40, %rd10;
	add.s64 	%rd41, %rd40, %rd34;
	st.global.u32 	[%rd41], %r391;
	ld.shared.f32 	%f1333, [%r5+-1920];
	cvta.to.global.u64 	%rd42, %rd11;
	add.s64 	%rd43, %rd42, %rd34;
	st.global.f32 	[%rd43], %f1333;
$L__BB0_287:
	ret;

}
	// .globl	mega_fused_pocket_detection_batch_with_metrics
.visible .entry mega_fused_pocket_detection_batch_with_metrics(
	.param .u64 .ptr .align 1 mega_fused_pocket_detection_batch_with_metrics_param_0,
	.param .u64 .ptr .align 1 mega_fused_pocket_detection_batch_with_metrics_param_1,
	.param .u64 .ptr .align 1 mega_fused_pocket_detection_batch_with_metrics_param_2,
	.param .u64 .ptr .align 1 mega_fused_pocket_detection_batch_with_metrics_param_3,
	.param .u64 .ptr .align 1 mega_fused_pocket_detection_batch_with_metrics_param_4,
	.param .u64 .ptr .align 1 mega_fused_pocket_detection_batch_with_metrics_param_5,
	.param .u64 .ptr .align 1 mega_fused_pocket_detection_batch_with_metrics_param_6,
	.param .u64 .ptr .align 1 mega_fused_pocket_detection_batch_with_metrics_param_7,
	.param .u32 mega_fused_pocket_detection_batch_with_metrics_param_8,
	.param .u32 mega_fused_pocket_detection_batch_with_metrics_param_9,
	.param .u64 .ptr .align 1 mega_fused_pocket_detection_batch_with_metrics_param_10,
	.param .u64 .ptr .align 1 mega_fused_pocket_detection_batch_with_metrics_param_11,
	.param .u64 .ptr .align 1 mega_fused_pocket_detection_batch_with_metrics_param_12,
	.param .u64 .ptr .align 1 mega_fused_pocket_detection_batch_with_metrics_param_13,
	.param .u64 .ptr .align 1 mega_fused_pocket_detection_batch_with_metrics_param_14,
	.param .u64 .ptr .align 1 mega_fused_pocket_detection_batch_with_metrics_param_15,
	.param .u64 .ptr .align 1 mega_fused_pocket_detection_batch_with_metrics_param_16,
	.param .u64 .ptr .align 1 mega_fused_pocket_detection_batch_with_metrics_param_17,
	.param .u64 .ptr .align 1 mega_fused_pocket_detection_batch_with_metrics_param_18,
	.param .u64 .ptr .align 1 mega_fused_pocket_detection_batch_with_metrics_param_19,
	.param .u64 .ptr .align 1 mega_fused_pocket_detection_batch_with_metrics_param_20,
	.param .u64 .ptr .align 1 mega_fused_pocket_detection_batch_with_metrics_param_21,
	.param .u64 .ptr .align 1 mega_fused_pocket_detection_batch_with_metrics_param_22,
	.param .u64 .ptr .align 1 mega_fused_pocket_detection_batch_with_metrics_param_23
)
.maxntid 256
.minnctapersm 4
{
	.reg .pred 	%p<356>;
	.reg .b16 	%rs<9>;
	.reg .b32 	%r<491>;
	.reg .b32 	%f<1509>;
	.reg .b64 	%rd<100>;
	// demoted variable
	.shared .align 16 .b8 _ZZ46mega_fused_pocket_detection_batch_with_metricsE4smem[11904];
	// demoted variable
	.shared .align 4 .u32 _ZZ46mega_fused_pocket_detection_batch_with_metricsE16s_residue_offset;
	// demoted variable
	.shared .align 4 .u32 _ZZ46mega_fused_pocket_detection_batch_with_metricsE12s_n_residues;
	// demoted variable
	.shared .align 4 .u32 _ZZ46mega_fused_pocket_detection_batch_with_metricsE10s_tile_idx;
	ld.param.u64 	%rd11, [mega_fused_pocket_detection_batch_with_metrics_param_0];
	ld.param.u64 	%rd12, [mega_fused_pocket_detection_batch_with_metrics_param_1];
	ld.param.u64 	%rd13, [mega_fused_pocket_detection_batch_with_metrics_param_2];
	ld.param.u64 	%rd14, [mega_fused_pocket_detection_batch_with_metrics_param_3];
	ld.param.u64 	%rd15, [mega_fused_pocket_detection_batch_with_metrics_param_4];
	ld.param.u64 	%rd16, [mega_fused_pocket_detection_batch_with_metrics_param_5];
	ld.param.u64 	%rd17, [mega_fused_pocket_detection_batch_with_metrics_param_6];
	ld.param.u64 	%rd31, [mega_fused_pocket_detection_batch_with_metrics_param_7];
	ld.param.u32 	%r421, [mega_fused_pocket_detection_batch_with_metrics_param_8];
	ld.param.u32 	%r192, [mega_fused_pocket_detection_batch_with_metrics_param_9];
	ld.param.u64 	%rd18, [mega_fused_pocket_detection_batch_with_metrics_param_10];
	ld.param.u64 	%rd19, [mega_fused_pocket_detection_batch_with_metrics_param_11];
	ld.param.u64 	%rd20, [mega_fused_pocket_detection_batch_with_metrics_param_12];
	ld.param.u64 	%rd21, [mega_fused_pocket_detection_batch_with_metrics_param_13];
	ld.param.u64 	%rd22, [mega_fused_pocket_detection_batch_with_metrics_param_14];
	ld.param.u64 	%rd23, [mega_fused_pocket_detection_batch_with_metrics_param_15];
	ld.param.u64 	%rd24, [mega_fused_pocket_detection_batch_with_metrics_param_16];
	ld.param.u64 	%rd25, [mega_fused_pocket_detection_batch_with_metrics_param_17];
	ld.param.u64 	%rd26, [mega_fused_pocket_detection_batch_with_metrics_param_18];
	ld.param.u64 	%rd27, [mega_fused_pocket_detection_batch_with_metrics_param_19];
	ld.param.u64 	%rd28, [mega_fused_pocket_detection_batch_with_metrics_param_20];
	ld.param.u64 	%rd29, [mega_fused_pocket_detection_batch_with_metrics_param_21];
	ld.param.u64 	%rd30, [mega_fused_pocket_detection_batch_with_metrics_param_22];
	ld.param.u64 	%rd32, [mega_fused_pocket_detection_batch_with_metrics_param_23];
	cvta.to.global.u64 	%rd1, %rd32;
	cvta.to.global.u64 	%rd2, %rd31;
	mov.u32 	%r1, %ctaid.x;
	setp.ge.u32 	%p2, %r1, %r192;
	@%p2 bra 	$L__BB1_308;
	setp.lt.s32 	%p3, %r421, 1;
	mov.b32 	%r423, -1;
	@%p3 bra 	$L__BB1_5;
	mov.b32 	%r422, 0;
$L__BB1_3:
	add.s32 	%r195, %r421, %r422;
	shr.u32 	%r196, %r195, 1;
	mul.wide.u32 	%rd33, %r196, 4;
	add.s64 	%rd34, %rd2, %rd33;
	ld.global.nc.u32 	%r197, [%rd34];
	setp.gt.s32 	%p4, %r197, %r1;
	add.s32 	%r198, %r196, 1;
	selp.b32 	%r422, %r422, %r198, %p4;
	selp.b32 	%r421, %r196, %r421, %p4;
	setp.lt.s32 	%p5, %r422, %r421;
	@%p5 bra 	$L__BB1_3;
	add.s32 	%r423, %r422, -1;
$L__BB1_5:
	mov.u32 	%r8, %tid.x;
	setp.ne.s32 	%p6, %r8, 0;
	@%p6 bra 	$L__BB1_7;
	cvta.to.global.u64 	%rd35, %rd17;
	mul.wide.s32 	%rd36, %r423, 16;
	add.s64 	%rd37, %rd35, %rd36;
	ld.global.nc.u32 	%r199, [%rd37+4];
	st.shared.u32 	[_ZZ46mega_fused_pocket_detection_batch_with_metricsE16s_residue_offset], %r199;
	ld.global.nc.u32 	%r200, [%rd37+8];
	st.shared.u32 	[_ZZ46mega_fused_pocket_detection_batch_with_metricsE12s_n_residues], %r200;
	mul.wide.s32 	%rd38, %r423, 4;
	add.s64 	%rd39, %rd2, %rd38;
	ld.global.nc.u32 	%r201, [%rd39];
	sub.s32 	%r202, %r1, %r201;
	st.shared.u32 	[_ZZ46mega_fused_pocket_detection_batch_with_metricsE10s_tile_idx], %r202;
$L__BB1_7:
	bar.sync 	0;
	ld.shared.s32 	%rd3, [_ZZ46mega_fused_pocket_detection_batch_with_metricsE16s_residue_offset];
	ld.shared.u32 	%r9, [_ZZ46mega_fused_pocket_detection_batch_with_metricsE12s_n_residues];
	ld.shared.u32 	%r10, [_ZZ46mega_fused_pocket_detection_batch_with_metricsE10s_tile_idx];
	setp.gt.u32 	%p7, %r8, 31;
	shl.b32 	%r203, %r8, 5;
	mov.u32 	%r204, _ZZ46mega_fused_pocket_detection_batch_with_metricsE4smem;
	add.s32 	%r205, %r204, %r203;
	add.s32 	%r11, %r205, 9472;
	shl.b32 	%r206, %r8, 2;
	add.s32 	%r207, %r204, %r206;
	add.s32 	%r12, %r207, 11008;
	@%p7 bra 	$L__BB1_9;
	mov.b32 	%r208, 0;
	st.shared.u32 	[%r11], %r208;
	st.shared.u32 	[%r12], %r208;
$L__BB1_9:
	setp.gt.u32 	%p8, %r8, 31;
	bar.sync 	0;
	and.b32  	%r13, %r8, 31;
	shr.u32 	%r14, %r8, 5;
	shl.b32 	%r15, %r10, 5;
	or.b32  	%r209, %r15, %r13;
	setp.ge.s32 	%p9, %r209, %r9;
	or.pred  	%p10, %p8, %p9;
	@%p10 bra 	$L__BB1_13;
	cvt.s64.s32 	%rd40, %r209;
	add.s64 	%rd41, %rd40, %rd3;
	cvta.to.global.u64 	%rd42, %rd12;
	shl.b64 	%rd43, %rd41, 2;
	add.s64 	%rd44, %rd42, %rd43;
	ld.global.nc.u32 	%r17, [%rd44];
	setp.lt.s32 	%p11, %r17, 0;
	@%p11 bra 	$L__BB1_12;
	mul.lo.s32 	%r213, %r17, 3;
	cvta.to.global.u64 	%rd45, %rd11;
	mul.wide.u32 	%rd46, %r213, 4;
	add.s64 	%rd47, %rd45, %rd46;
	ld.global.nc.f32 	%f353, [%rd47];
	ld.global.nc.f32 	%f354, [%rd47+4];
	ld.global.nc.f32 	%f355, [%rd47+8];
	mad.lo.s32 	%r215, %r8, 12, %r204;
	st.shared.f32 	[%r215+8192], %f353;
	st.shared.f32 	[%r215+8196], %f354;
	st.shared.f32 	[%r215+8200], %f355;
	bra.uni 	$L__BB1_13;
$L__BB1_12:
	mad.lo.s32 	%r211, %r8, 12, %r204;
	mov.b32 	%r212, 0;
	st.shared.u32 	[%r211+8192], %r212;
	st.shared.u32 	[%r211+8196], %r212;
	st.shared.u32 	[%r211+8200], %r212;
$L__BB1_13:
	bar.sync 	0;
	add.s32 	%r217, %r15, %r14;
	max.s32 	%r218, %r209, %r217;
	setp.ge.s32 	%p12, %r218, %r9;
	mov.f32 	%f1342, 0f00000000;
	@%p12 bra 	$L__BB1_18;
	add.s32 	%r220, %r204, 8192;
	mad.lo.s32 	%r221, %r13, 12, %r220;
	ld.shared.f32 	%f357, [%r221];
	ld.shared.f32 	%f358, [%r221+4];
	ld.shared.f32 	%f359, [%r221+8];
	mad.lo.s32 	%r222, %r14, 12, %r220;
	ld.shared.f32 	%f360, [%r222];
	ld.shared.f32 	%f361, [%r222+4];
	ld.shared.f32 	%f362, [%r222+8];
	sub.f32 	%f363, %f357, %f360;
	sub.f32 	%f364, %f358, %f361;
	sub.f32 	%f365, %f359, %f362;
	mul.f32 	%f366, %f364, %f364;
	fma.rn.f32 	%f367, %f363, %f363, %f366;
	fma.rn.f32 	%f368, %f365, %f365, %f367;
	sqrt.rn.f32 	%f1, %f368;
	shl.b32 	%r223, %r13, 7;
	add.s32 	%r224, %r204, %r223;
	shl.b32 	%r225, %r14, 2;
	add.s32 	%r18, %r224, %r225;
	st.shared.f32 	[%r18], %f1;
	setp.leu.f32 	%p13, %f1, 0f00000000;
	@%p13 bra 	$L__BB1_17;
	ld.global.nc.f32 	%f370, [%rd1];
	setp.geu.f32 	%p14, %f1, %f370;
	@%p14 bra 	$L__BB1_17;
	ld.global.nc.f32 	%f371, [%rd1+4];
	neg.f32 	%f372, %f1;
	mul.f32 	%f373, %f1, %f372;
	add.f32 	%f374, %f371, %f371;
	mul.f32 	%f375, %f371, %f374;
	div.rn.f32 	%f376, %f373, %f375;
	fma.rn.f32 	%f377, %f376, 0f3BBB989D, 0f3F000000;
	cvt.sat.f32.f32 	%f378, %f377;
	mov.f32 	%f379, 0f4B400001;
	mov.f32 	%f380, 0f437C0000;
	fma.rm.f32 	%f381, %f378, %f380, %f379;
	add.f32 	%f382, %f381, 0fCB40007F;
	neg.f32 	%f383, %f382;
	fma.rn.f32 	%f384, %f376, 0f3FB8AA3B, %f383;
	fma.rn.f32 	%f385, %f376, 0f32A57060, %f384;
	mov.b32 	%r226, %f381;
	shl.b32 	%r227, %r226, 23;
	mov.b32 	%f386, %r227;
	ex2.approx.ftz.f32 	%f387, %f385;
	mul.f32 	%f1342, %f387, %f386;
$L__BB1_17:
	st.shared.f32 	[%r18+4096], %f1342;
$L__BB1_18:
	setp.lt.u32 	%p15, %r8, 32;
	bar.sync 	0;
	add.s32 	%r19, %r15, %r8;
	setp.lt.s32 	%p16, %r19, %r9;
	and.pred  	%p1, %p15, %p16;
	shl.b32 	%r229, %r8, 7;
	add.s32 	%r231, %r204, %r229;
	add.s32 	%r20, %r231, 4096;
	not.pred 	%p17, %p1;
	@%p17 bra 	$L__BB1_20;
	cvt.s64.s32 	%rd48, %r19;
	add.s64 	%rd49, %rd48, %rd3;
	cvta.to.global.u64 	%rd50, %rd13;
	shl.b64 	%rd51, %rd49, 2;
	add.s64 	%rd52, %rd50, %rd51;
	ld.global.nc.f32 	%f388, [%rd52];
	st.shared.f32 	[%r12+-2432], %f388;
	cvta.to.global.u64 	%rd53, %rd14;
	add.s64 	%rd54, %rd53, %rd51;
	ld.global.nc.f32 	%f389, [%rd54];
	st.shared.f32 	[%r12+-2304], %f389;
	cvta.to.global.u64 	%rd55, %rd15;
	add.s64 	%rd56, %rd55, %rd51;
	ld.global.nc.f32 	%f390, [%rd56];
	st.shared.f32 	[%r12+-2176], %f390;
	ld.shared.v4.f32 	{%f391, %f392, %f393, %f394}, [%r20];
	add.f32 	%f395, %f391, 0f00000000;
	add.f32 	%f396, %f395, %f392;
	add.f32 	%f397, %f396, %f393;
	add.f32 	%f398, %f397, %f394;
	ld.shared.v4.f32 	{%f399, %f400, %f401, %f402}, [%r20+16];
	add.f32 	%f403, %f398, %f399;
	add.f32 	%f404, %f403, %f400;
	add.f32 	%f405, %f404, %f401;
	add.f32 	%f406, %f405, %f402;
	ld.shared.v4.f32 	{%f407, %f408, %f409, %f410}, [%r20+32];
	add.f32 	%f411, %f406, %f407;
	add.f32 	%f412, %f411, %f408;
	add.f32 	%f413, %f412, %f409;
	add.f32 	%f414, %f413, %f410;
	ld.shared.v4.f32 	{%f415, %f416, %f417, %f418}, [%r20+48];
	add.f32 	%f419, %f414, %f415;
	add.f32 	%f420, %f419, %f416;
	add.f32 	%f421, %f420, %f417;
	add.f32 	%f422, %f421, %f418;
	ld.shared.v4.f32 	{%f423, %f424, %f425, %f426}, [%r20+64];
	add.f32 	%f427, %f422, %f423;
	add.f32 	%f428, %f427, %f424;
	add.f32 	%f429, %f428, %f425;
	add.f32 	%f430, %f429, %f426;
	ld.shared.v4.f32 	{%f431, %f432, %f433, %f434}, [%r20+80];
	add.f32 	%f435, %f430, %f431;
	add.f32 	%f436, %f435, %f432;
	add.f32 	%f437, %f436, %f433;
	add.f32 	%f438, %f437, %f434;
	ld.shared.v4.f32 	{%f439, %f440, %f441, %f442}, [%r20+96];
	add.f32 	%f443, %f438, %f439;
	add.f32 	%f444, %f443, %f440;
	add.f32 	%f445, %f444, %f441;
	add.f32 	%f446, %f445, %f442;
	ld.shared.v4.f32 	{%f447, %f448, %f449, %f450}, [%r20+112];
	add.f32 	%f451, %f446, %f447;
	add.f32 	%f452, %f451, %f448;
	add.f32 	%f453, %f452, %f449;
	add.f32 	%f454, %f453, %f450;
	st.shared.f32 	[%r12+-2048], %f454;
$L__BB1_20:
	setp.gt.u32 	%p18, %r8, 31;
	bar.sync 	0;
	@%p18 bra 	$L__BB1_22;
	mov.f32 	%f455, 0f42000000;
	rsqrt.approx.f32 	%f456, %f455;
	st.shared.f32 	[%r12+-1792], %f456;
$L__BB1_22:
	bar.sync 	0;
	ld.global.nc.u32 	%r21, [%rd1+8];
	setp.lt.s32 	%p19, %r21, 1;
	@%p19 bra 	$L__BB1_29;
	mov.b32 	%r424, 0;
$L__BB1_24:
	setp.gt.u32 	%p20, %r8, 31;
	@%p20 bra 	$L__BB1_26;
	ld.shared.v4.f32 	{%f457, %f458, %f459, %f460}, [%r20];
	ld.shared.v4.f32 	{%f461, %f462, %f463, %f464}, [_ZZ46mega_fused_pocket_detection_batch_with_metricsE4smem+9216];
	fma.rn.f32 	%f465, %f457, %f461, 0f00000000;
	fma.rn.f32 	%f466, %f458, %f462, %f465;
	fma.rn.f32 	%f467, %f459, %f463, %f466;
	fma.rn.f32 	%f468, %f460, %f464, %f467;
	ld.shared.v4.f32 	{%f469, %f470, %f471, %f472}, [%r20+16];
	ld.shared.v4.f32 	{%f473, %f474, %f475, %f476}, [_ZZ46mega_fused_pocket_detection_batch_with_metricsE4smem+9232];
	fma.rn.f32 	%f477, %f469, %f473, %f468;
	fma.rn.f32 	%f478, %f470, %f474, %f477;
	fma.rn.f32 	%f479, %f471, %f475, %f478;
	fma.rn.f32 	%f480, %f472, %f476, %f479;
	ld.shared.v4.f32 	{%f481, %f482, %f483, %f484}, [%r20+32];
	ld.shared.v4.f32 	{%f485, %f486, %f487, %f488}, [_ZZ46mega_fused_pocket_detection_batch_with_metricsE4smem+9248];
	fma.rn.f32 	%f489, %f481, %f485, %f480;
	fma.rn.f32 	%f490, %f482, %f486, %f489;
	fma.rn.f32 	%f491, %f483, %f487, %f490;
	fma.rn.f32 	%f492, %f484, %f488, %f491;
	ld.shared.v4.f32 	{%f493, %f494, %f495, %f496}, [%r20+48];
	ld.shared.v4.f32 	{%f497, %f498, %f499, %f500}, [_ZZ46mega_fused_pocket_detection_batch_with_metricsE4smem+9264];
	fma.rn.f32 	%f501, %f493, %f497, %f492;
	fma.rn.f32 	%f502, %f494, %f498, %f501;
	fma.rn.f32 	%f503, %f495, %f499, %f502;
	fma.rn.f32 	%f504, %f496, %f500, %f503;
	ld.shared.v4.f32 	{%f505, %f506, %f507, %f508}, [%r20+64];
	ld.shared.v4.f32 	{%f509, %f510, %f511, %f512}, [_ZZ46mega_fused_pocket_detection_batch_with_metricsE4smem+9280];
	fma.rn.f32 	%f513, %f505, %f509, %f504;
	fma.rn.f32 	%f514, %f506, %f510, %f513;
	fma.rn.f32 	%f515, %f507, %f511, %f514;
	fma.rn.f32 	%f516, %f508, %f512, %f515;
	ld.shared.v4.f32 	{%f517, %f518, %f519, %f520}, [%r20+80];
	ld.shared.v4.f32 	{%f521, %f522, %f523, %f524}, [_ZZ46mega_fused_pocket_detection_batch_with_metricsE4smem+9296];
	fma.rn.f32 	%f525, %f517, %f521, %f516;
	fma.rn.f32 	%f526, %f518, %f522, %f525;
	fma.rn.f32 	%f527, %f519, %f523, %f526;
	fma.rn.f32 	%f528, %f520, %f524, %f527;
	ld.shared.v4.f32 	{%f529, %f530, %f531, %f532}, [%r20+96];
	ld.shared.v4.f32 	{%f533, %f534, %f535, %f536}, [_ZZ46mega_fused_pocket_detection_batch_with_metricsE4smem+9312];
	fma.rn.f32 	%f537, %f529, %f533, %f528;
	fma.rn.f32 	%f538, %f530, %f534, %f537;
	fma.rn.f32 	%f539, %f531, %f535, %f538;
	fma.rn.f32 	%f540, %f532, %f536, %f539;
	ld.shared.v4.f32 	{%f541, %f542, %f543, %f544}, [%r20+112];
	ld.shared.v4.f32 	{%f545, %f546, %f547, %f548}, [_ZZ46mega_fused_pocket_detection_batch_with_metricsE4smem+9328];
	fma.rn.f32 	%f549, %f541, %f545, %f540;
	fma.rn.f32 	%f550, %f542, %f546, %f549;
	fma.rn.f32 	%f551, %f543, %f547, %f550;
	fma.rn.f32 	%f552, %f544, %f548, %f551;
	st.shared.f32 	[%r12+-1664], %f552;
$L__BB1_26:
	setp.gt.u32 	%p21, %r8, 31;
	bar.sync 	0;
	@%p21 bra 	$L__BB1_28;
	ld.shared.v4.f32 	{%f553, %f554, %f555, %f556}, [_ZZ46mega_fused_pocket_detection_batch_with_metricsE4smem+9344];
	fma.rn.f32 	%f557, %f553, %f553, 0f00000000;
	fma.rn.f32 	%f558, %f554, %f554, %f557;
	fma.rn.f32 	%f559, %f555, %f555, %f558;
	fma.rn.f32 	%f560, %f556, %f556, %f559;
	ld.shared.v4.f32 	{%f561, %f562, %f563, %f564}, [_ZZ46mega_fused_pocket_detection_batch_with_metricsE4smem+9360];
	fma.rn.f32 	%f565, %f561, %f561, %f560;
	fma.rn.f32 	%f566, %f562, %f562, %f565;
	fma.rn.f32 	%f567, %f563, %f563, %f566;
	fma.rn.f32 	%f568, %f564, %f564, %f567;
	ld.shared.v4.f32 	{%f569, %f570, %f571, %f572}, [_ZZ46mega_fused_pocket_detection_batch_with_metricsE4smem+9376];
	fma.rn.f32 	%f573, %f569, %f569, %f568;
	fma.rn.f32 	%f574, %f570, %f570, %f573;
	fma.rn.f32 	%f575, %f571, %f571, %f574;
	fma.rn.f32 	%f576, %f572, %f572, %f575;
	ld.shared.v4.f32 	{%f577, %f578, %f579, %f580}, [_ZZ46mega_fused_pocket_detection_batch_with_metricsE4smem+9392];
	fma.rn.f32 	%f581, %f577, %f577, %f576;
	fma.rn.f32 	%f582, %f578, %f578, %f581;
	fma.rn.f32 	%f583, %f579, %f579, %f582;
	fma.rn.f32 	%f584, %f580, %f580, %f583;
	ld.shared.v4.f32 	{%f585, %f586, %f587, %f588}, [_ZZ46mega_fused_pocket_detection_batch_with_metricsE4smem+9408];
	fma.rn.f32 	%f589, %f585, %f585, %f584;
	fma.rn.f32 	%f590, %f586, %f586, %f589;
	fma.rn.f32 	%f591, %f587, %f587, %f590;
	fma.rn.f32 	%f592, %f588, %f588, %f591;
	ld.shared.v4.f32 	{%f593, %f594, %f595, %f596}, [_ZZ46mega_fused_pocket_detection_batch_with_metricsE4smem+9424];
	fma.rn.f32 	%f597, %f593, %f593, %f592;
	fma.rn.f32 	%f598, %f594, %f594, %f597;
	fma.rn.f32 	%f599, %f595, %f595, %f598;
	fma.rn.f32 	%f600, %f596, %f596, %f599;
	ld.shared.v4.f32 	{%f601, %f602, %f603, %f604}, [_ZZ46mega_fused_pocket_detection_batch_with_metricsE4smem+9440];
	fma.rn.f32 	%f605, %f601, %f601, %f600;
	fma.rn.f32 	%f606, %f602, %f602, %f605;
	fma.rn.f32 	%f607, %f603, %f603, %f606;
	fma.rn.f32 	%f608, %f604, %f604, %f607;
	ld.shared.v4.f32 	{%f609, %f610, %f611, %f612}, [_ZZ46mega_fused_pocket_detection_batch_with_metricsE4smem+9456];
	fma.rn.f32 	%f613, %f609, %f609, %f608;
	fma.rn.f32 	%f614, %f610, %f610, %f613;
	fma.rn.f32 	%f615, %f611, %f611, %f614;
	fma.rn.f32 	%f616, %f612, %f612, %f615;
	add.f32 	%f617, %f616, 0f2EDBE6FF;
	rsqrt.approx.f32 	%f618, %f617;
	ld.shared.f32 	%f619, [%r12+-1664];
	mul.f32 	%f620, %f618, %f619;
	st.shared.f32 	[%r12+-1792], %f620;
$L__BB1_28:
	bar.sync 	0;
	add.s32 	%r424, %r424, 1;
	setp.lt.s32 	%p22, %r424, %r21;
	@%p22 bra 	$L__BB1_24;
$L__BB1_29:
	setp.gt.u32 	%p23, %r8, 31;
	@%p23 bra 	$L__BB1_31;
	ld.shared.v4.f32 	{%f621, %f622, %f623, %f624}, [_ZZ46mega_fused_pocket_detection_batch_with_metricsE4smem+8960];
	max.f32 	%f625, %f621, 0f00000000;
	max.f32 	%f626, %f625, %f622;
	max.f32 	%f627, %f626, %f623;
	max.f32 	%f628, %f627, %f624;
	ld.shared.v4.f32 	{%f629, %f630, %f631, %f632}, [_ZZ46mega_fused_pocket_detection_batch_with_metricsE4smem+8976];
	max.f32 	%f633, %f628, %f629;
	max.f32 	%f634, %f633, %f630;
	max.f32 	%f635, %f634, %f631;
	max.f32 	%f636, %f635, %f632;
	ld.shared.v4.f32 	{%f637, %f638, %f639, %f640}, [_ZZ46mega_fused_pocket_detection_batch_with_metricsE4smem+8992];
	max.f32 	%f641, %f636, %f637;
	max.f32 	%f642, %f641, %f638;
	max.f32 	%f643, %f642, %f639;
	max.f32 	%f644, %f643, %f640;
	ld.shared.v4.f32 	{%f645, %f646, %f647, %f648}, [_ZZ46mega_fused_pocket_detection_batch_with_metricsE4smem+9008];
	max.f32 	%f649, %f644, %f645;
	max.f32 	%f650, %f649, %f646;
	max.f32 	%f651, %f650, %f647;
	max.f32 	%f652, %f651, %f648;
	ld.shared.v4.f32 	{%f653, %f654, %f655, %f656}, [_ZZ46mega_fused_pocket_detection_batch_with_metricsE4smem+9024];
	max.f32 	%f657, %f652, %f653;
	max.f32 	%f658, %f657, %f654;
	max.f32 	%f659, %f658, %f655;
	max.f32 	%f660, %f659, %f656;
	ld.shared.v4.f32 	{%f661, %f662, %f663, %f664}, [_ZZ46mega_fused_pocket_detection_batch_with_metricsE4smem+9040];
	max.f32 	%f665, %f660, %f661;
	max.f32 	%f666, %f665, %f662;
	max.f32 	%f667, %f666, %f663;
	max.f32 	%f668, %f667, %f664;
	ld.shared.v4.f32 	{%f669, %f670, %f671, %f672}, [_ZZ46mega_fused_pocket_detection_batch_with_metricsE4smem+9056];
	max.f32 	%f673, %f668, %f669;
	max.f32 	%f674, %f673, %f670;
	max.f32 	%f675, %f674, %f671;
	max.f32 	%f676, %f675, %f672;
	ld.shared.v4.f32 	{%f677, %f678, %f679, %f680}, [_ZZ46mega_fused_pocket_detection_batch_with_metricsE4smem+9072];
	max.f32 	%f681, %f676, %f677;
	max.f32 	%f682, %f681, %f678;
	max.f32 	%f683, %f682, %f679;
	max.f32 	%f684, %f683, %f680;
	ld.shared.f32 	%f685, [%r12+-2048];
	add.f32 	%f686, %f684, 0f2EDBE6FF;
	div.rn.f32 	%f687, %f685, %f686;
	ld.shared.f32 	%f688, [%r12+-1792];
	abs.f32 	%f689, %f688;
	ld.global.nc.f32 	%f690, [%rd1+116];
	ld.global.nc.f32 	%f691, [%rd1+120];
	mul.f32 	%f692, %f689, %f691;
	fma.rn.f32 	%f693, %f687, %f690, %f692;
	st.shared.f32 	[%r12+-1920], %f693;
$L__BB1_31:
	setp.gt.u32 	%p24, %r8, 31;
	bar.sync 	0;
	mov.f32 	%f1347, 0f00000000;
	mov.f32 	%f1348, 0f00000000;
	mov.f32 	%f1349, 0f00000000;
	mov.f32 	%f1350, 0f00000000;
	@%p24 bra 	$L__BB1_131;
	setp.eq.s32 	%p25, %r8, 0;
	ld.shared.f32 	%f4, [%r12+-2048];
	ld.shared.f32 	%f5, [%r12+-2432];
	ld.shared.f32 	%f6, [%r12+-1920];
	ld.shared.f32 	%f7, [%r12+-2304];
	ld.shared.f32 	%f8, [%r12+-2176];
	ld.shared.f32 	%f9, [%r12+-1792];
	ld.shared.f32 	%f10, [%r20+-4096];
	mov.b32 	%r426, 0;
	@%p25 bra 	$L__BB1_35;
	ld.shared.f32 	%f696, [%r20];
	setp.leu.f32 	%p26, %f696, 0f3DCCCCCD;
	@%p26 bra 	$L__BB1_35;
	ld.shared.f32 	%f697, [_ZZ46mega_fused_pocket_detection_batch_with_metricsE4smem+8960];
	add.f32 	%f1350, %f697, 0f00000000;
	ld.shared.f32 	%f698, [_ZZ46mega_fused_pocket_detection_batch_with_metricsE4smem+8576];
	add.f32 	%f1349, %f698, 0f00000000;
	ld.shared.f32 	%f699, [_ZZ46mega_fused_pocket_detection_batch_with_metricsE4smem+9088];
	add.f32 	%f1348, %f699, 0f00000000;
	ld.shared.f32 	%f700, [_ZZ46mega_fused_pocket_detection_batch_with_metricsE4smem+8704];
	add.f32 	%f1347, %f700, 0f00000000;
	mov.b32 	%r426, 1;
$L__BB1_35:
	setp.eq.s32 	%p27, %r8, 1;
	@%p27 bra 	$L__BB1_38;
	ld.shared.f32 	%f701, [%r20+4];
	setp.leu.f32 	%p28, %f701, 0f3DCCCCCD;
	@%p28 bra 	$L__BB1_38;
	ld.shared.f32 	%f702, [_ZZ46mega_fused_pocket_detection_batch_with_metricsE4smem+8964];
	add.f32 	%f1350, %f702, %f1350;
	ld.shared.f32 	%f703, [_ZZ46mega_fused_pocket_detection_batch_with_metricsE4smem+8580];
	add.f32 	%f1349, %f703, %f1349;
	ld.shared.f32 	%f704, [_ZZ46mega_fused_pocket_detection_batch_with_metricsE4smem+9092];
	add.f32 	%f1348, %f704, %f1348;
	ld.shared.f32 	%f705, [_ZZ46mega_fused_pocket_detection_batch_with_metricsE4smem+8708];
	add.f32 	%f1347, %f705, %f1347;
	add.s32 	%r426, %r426, 1;
$L__BB1_38:
	setp.eq.s32 	%p29, %r8, 2;
	@%p29 bra 	$L__BB1_41;
	ld.shared.f32 	%f706, [%r20+8];
	setp.leu.f32 	%p30, %f706, 0f3DCCCCCD;
	@%p30 bra 	$L__BB1_41;
	ld.shared.f32 	%f707, [_ZZ46mega_fused_pocket_detection_batch_with_metricsE4smem+8968];
	add.f32 	%f1350, %f707, %f1350;
	ld.shared.f32 	%f708, [_ZZ46mega_fused_pocket_detection_batch_with_metricsE4smem+8584];
	add.f32 	%f1349, %f708, %f1349;
	ld.shared.f32 	%f709, [_ZZ46mega_fused_pocket_detection_batch_with_metricsE4smem+9096];
	add.f32 	%f1348, %f709, %f1348;
	ld.shared.f32 	%f710, [_ZZ46mega_fused_pocket_detection_batch_with_metricsE4smem+8712];
	add.f32 	%f1347, %f710, %f1347;
	add.s32 	%r426, %r426, 1;
$L__BB1_41:
	setp.eq.s32 	%p31, %r8, 3;
	@%p31 bra 	$L__BB1_44;
	ld.shared.f32 	%f711, [%r20+12];
	setp.leu.f32 	%p32, %f711, 0f3DCCCCCD;
	@%p32 bra 	$L__BB1_44;
	ld.shared.f32 	%f712, [_ZZ46mega_fused_pocket_detection_batch_with_metricsE4smem+8972];
	add.f32 	%f1350, %f712, %f1350;
	ld.shared.f32 	%f713, [_ZZ46mega_fused_pocket_detection_batch_with_metricsE4smem+8588];
	add.f32 	%f1349, %f713, %f1349;
	ld.shared.f32 	%f714, [_ZZ46mega_fused_pocket_detection_batch_with_metricsE4smem+9100];
	add.f32 	%f1348, %f714, %f1348;
	ld.shared.f32 	%f715, [_ZZ46mega_fused_pocket_detection_batch_with_metricsE4smem+8716];
	add.f32 	%f1347, %f715, %f1347;
	add.s32 	%r426, %r426, 1;
$L__BB1_44:
	setp.eq.s32 	%p33, %r8, 4;
	@%p33 bra 	$L__BB1_47;
	ld.shared.f32 	%f716, [%r20+16];
	setp.leu.f32 	%p34, %f716, 0f3DCCCCCD;
	@%p34 bra 	$L__BB1_47;
	ld.shared.f32 	%f717, [_ZZ46mega_fused_pocket_detection_batch_with_metricsE4smem+8976];
	add.f32 	%f1350, %f717, %f1350;
	ld.shared.f32 	%f718, [_ZZ46mega_fused_pocket_detection_batch_with_metricsE4smem+8592];
	add.f32 	%f1349, %f718, %f1349;
	ld.shared.f32 	%f719, [_ZZ46mega_fused_pocket_detection_batch_with_metricsE4smem+9104];
	add.f32 	%f1348, %f719, %f1348;
	ld.shared.f32 	%f720, [_ZZ46mega_fused_pocket_detection_batch_with_metricsE4smem+8720];
	add.f32 	%f1347, %f720, %f1347;
	add.s32 	%r426, %r426, 1;
$L__BB1_47:
	setp.eq.s32 	%p35, %r8, 5;
	@%p35 bra 	$L__BB1_50;
	ld.shared.f32 	%f721, [%r20+20];
	setp.leu.f32 	%p36, %f721, 0f3DCCCCCD;
	@%p36 bra 	$L__BB1_50;
	ld.shared.f32 	%f722, [_ZZ46mega_fused_pocket_detection_batch_with_metricsE4smem+8980];
	add.f32 	%f1350, %f722, %f1350;
	ld.shared.f32 	%f723, [_ZZ46mega_fused_pocket_detection_batch_with_metricsE4smem+8596];
	add.f32 	%f1349, %f723, %f1349;
	ld.shared.f32 	%f724, [_ZZ46mega_fused_pocket_detection_batch_with_metricsE4smem+9108];
	add.f32 	%f1348, %f724, %f1348;
	ld.shared.f32 	%f725, [_ZZ46mega_fused_pocket_detection_batch_with_metricsE4smem+8724];
	add.f32 	%f1347, %f725, %f1347;
	add.s32 	%r426, %r426, 1;
$L__BB1_50:
	setp.eq.s32 	%p37, %r8, 6;
	@%p37 bra 	$L__BB1_53;
	ld.shared.f32 	%f726, [%r20+24];
	setp.leu.f32 	%p38, %f726, 0f3DCCCCCD;
	@%p38 bra 	$L__BB1_53;
	ld.shared.f32 	%f727, [_ZZ46mega_fused_pocket_detection_batch_with_metricsE4smem+8984];
	add.f32 	%f1350, %f727, %f1350;
	ld.shared.f32 	%f728, [_ZZ46mega_fused_pocket_detection_batch_with_metricsE4smem+8600];
	add.f32 	%f1349, %f728, %f1349;
	ld.shared.f32 	%f729, [_ZZ46mega_fused_pocket_detection_batch_with_metricsE4smem+9112];
	add.f32 	%f1348, %f729, %f1348;
	ld.shared.f32 	%f730, [_ZZ46mega_fused_pocket_detection_batch_with_metricsE4smem+8728];
	add.f32 	%f1347, %f730, %f1347;
	add.s32 	%r426, %r426, 1;
$L__BB1_53:
	setp.eq.s32 	%p39, %r8, 7;
	@%p39 bra 	$L__BB1_56;
	ld.shared.f32 	%f731, [%r20+28];
	setp.leu.f32 	%p40, %f731, 0f3DCCCCCD;
	@%p40 bra 	$L__BB1_56;
	ld.shared.f32 	%f732, [_ZZ46mega_fused_pocket_detection_batch_with_metricsE4smem+8988];
	add.f32 	%f1350, %f732, %f1350;
	ld.shared.f32 	%f733, [_ZZ46mega_fused_pocket_detection_batch_with_metricsE4smem+8604];
	add.f32 	%f1349, %f733, %f1349;
	ld.shared.f32 	%f734, [_ZZ46mega_fused_pocket_detection_batch_with_metricsE4smem+9116];
	add.f32 	%f1348, %f734, %f1348;
	ld.shared.f32 	%f735, [_ZZ46mega_fused_pocket_detection_batch_with_metricsE4smem+8732];
	add.f32 	%f1347, %f735, %f1347;
	add.s32 	%r426, %r426, 1;
$L__BB1_56:
	setp.eq.s32 	%p41, %r8, 8;
	@%p41 bra 	$L__BB1_59;
	ld.shared.f32 	%f736, [%r20+32];
	setp.leu.f32 	%p42, %f736, 0f3DCCCCCD;
	@%p42 bra 	$L__BB1_59;
	ld.shared.f32 	%f737, [_ZZ46mega_fused_pocket_detection_batch_with_metricsE4smem+8992];
	add.f32 	%f1350, %f737, %f1350;
	ld.shared.f32 	%f738, [_ZZ46mega_fused_pocket_detection_batch_with_metricsE4smem+8608];
	add.f32 	%f1349, %f738, %f1349;
	ld.shared.f32 	%f739, [_ZZ46mega_fused_pocket_detection_batch_with_metricsE4smem+9120];
	add.f32 	%f1348, %f739, %f1348;
	ld.shared.f32 	%f740, [_ZZ46mega_fused_pocket_detection_batch_with_metricsE4smem+8736];
	add.f32 	%f1347, %f740, %f1347;
	add.s32 	%r426, %r426, 1;
$L__BB1_59:
	setp.eq.s32 	%p43, %r8, 9;
	@%p43 bra 	$L__BB1_62;
	ld.shared.f32 	%f741, [%r20+36];
	setp.leu.f32 	%p44, %f741, 0f3DCCCCCD;
	@%p44 bra 	$L__BB1_62;
	ld.shared.f32 	%f742, [_ZZ46mega_fused_pocket_detection_batch_with_metricsE4smem+8996];
	add.f32 	%f1350, %f742, %f1350;
	ld.shared.f32 	%f743, [_ZZ46mega_fused_pocket_detection_batch_with_metricsE4smem+8612];
	add.f32 	%f1349, %f743, %f1349;
	ld.shared.f32 	%f744, [_ZZ46mega_fused_pocket_detection_batch_with_metricsE4smem+9124];
	add.f32 	%f1348, %f744, %f1348;
	ld.shared.f32 	%f745, [_ZZ46mega_fused_pocket_detection_batch_with_metricsE4smem+8740];
	add.f32 	%f1347, %f745, %f1347;
	add.s32 	%r426, %r426, 1;
$L__BB1_62:
	setp.eq.s32 	%p45, %r8, 10;
	@%p45 bra 	$L__BB1_65;
	ld.shared.f32 	%f746, [%r20+40];
	setp.leu.f32 	%p46, %f746, 0f3DCCCCCD;
	@%p46 bra 	$L__BB1_65;
	ld.shared.f32 	%f747, [_ZZ46mega_fused_pocket_detection_batch_with_metricsE4smem+9000];
	add.f32 	%f1350, %f747, %f1350;
	ld.shared.f32 	%f748, [_ZZ46mega_fused_pocket_detection_batch_with_metricsE4smem+8616];
	add.f32 	%f1349, %f748, %f1349;
	ld.shared.f32 	%f749, [_ZZ46mega_fused_pocket_detection_batch_with_metricsE4smem+9128];
	add.f32 	%f1348, %f749, %f1348;
	ld.shared.f32 	%f750, [_ZZ46mega_fused_pocket_detection_batch_with_metricsE4smem+8744];
	add.f32 	%f1347, %f750, %f1347;
	add.s32 	%r426, %r426, 1;
$L__BB1_65:
	setp.eq.s32 	%p47, %r8, 11;
	@%p47 bra 	$L__BB1_68;
	ld.shared.f32 	%f751, [%r20+44];
	setp.leu.f32 	%p48, %f751, 0f3DCCCCCD;
	@%p48 bra 	$L__BB1_68;
	ld.shared.f32 	%f752, [_ZZ46mega_fused_pocket_detection_batch_with_metricsE4smem+9004];
	add.f32 	%f1350, %f752, %f1350;
	ld.shared.f32 	%f753, [_ZZ46mega_fused_pocket_detection_batch_with_metricsE4smem+8620];
	add.f32 	%f1349, %f753, %f1349;
	ld.shared.f32 	%f754, [_ZZ46mega_fused_pocket_detection_batch_with_metricsE4smem+9132];
	add.f32 	%f1348, %f754, %f1348;
	ld.shared.f32 	%f755, [_ZZ46mega_fused_pocket_detection_batch_with_metricsE4smem+8748];
	add.f32 	%f1347, %f755, %f1347;
	add.s32 	%r426, %r426, 1;
$L__BB1_68:
	setp.eq.s32 	%p49, %r8, 12;
	@%p49 bra 	$L__BB1_71;
	ld.shared.f32 	%f756, [%r20+48];
	setp.leu.f32 	%p50, %f756, 0f3DCCCCCD;
	@%p50 bra 	$L__BB1_71;
	ld.shared.f32 	%f757, [_ZZ46mega_fused_pocket_detection_batch_with_metricsE4smem+9008];
	add.f32 	%f1350, %f757, %f1350;
	ld.shared.f32 	%f758, [_ZZ46mega_fused_pocket_detection_batch_with_metricsE4smem+8624];
	add.f32 	%f1349, %f758, %f1349;
	ld.shared.f32 	%f759, [_ZZ46mega_fused_pocket_detection_batch_with_metricsE4smem+9136];
	add.f32 	%f1348, %f759, %f1348;
	ld.shared.f32 	%f760, [_ZZ46mega_fused_pocket_detection_batch_with_metricsE4smem+8752];
	add.f32 	%f1347, %f760, %f1347;
	add.s32 	%r426, %r426, 1;
$L__BB1_71:
	setp.eq.s32 	%p51, %r8, 13;
	@%p51 bra 	$L__BB1_74;
	ld.shared.f32 	%f761, [%r20+52];
	setp.leu.f32 	%p52, %f761, 0f3DCCCCCD;
	@%p52 bra 	$L__BB1_74;
	ld.shared.f32 	%f762, [_ZZ46mega_fused_pocket_detection_batch_with_metricsE4smem+9012];
	add.f32 	%f1350, %f762, %f1350;
	ld.shared.f32 	%f763, [_ZZ46mega_fused_pocket_detection_batch_with_metricsE4smem+8628];
	add.f32 	%f1349, %f763, %f1349;
	ld.shared.f32 	%f764, [_ZZ46mega_fused_pocket_detection_batch_with_metricsE4smem+9140];
	add.f32 	%f1348, %f764, %f1348;
	ld.shared.f32 	%f765, [_ZZ46mega_fused_pocket_detection_batch_with_metricsE4smem+8756];
	add.f32 	%f1347, %f765, %f1347;
	add.s32 	%r426, %r426, 1;
$L__BB1_74:
	setp.eq.s32 	%p53, %r8, 14;
	@%p53 bra 	$L__BB1_77;
	ld.shared.f32 	%f766, [%r20+56];
	setp.leu.f32 	%p54, %f766, 0f3DCCCCCD;
	@%p54 bra 	$L__BB1_77;
	ld.shared.f32 	%f767, [_ZZ46mega_fused_pocket_detection_batch_with_metricsE4smem+9016];
	add.f32 	%f1350, %f767, %f1350;
	ld.shared.f32 	%f768, [_ZZ46mega_fused_pocket_detection_batch_with_metricsE4smem+8632];
	add.f32 	%f1349, %f768, %f1349;
	ld.shared.f32 	%f769, [_ZZ46mega_fused_pocket_detection_batch_with_metricsE4smem+9144];
	add.f32 	%f1348, %f769, %f1348;
	ld.shared.f32 	%f770, [_ZZ46mega_fused_pocket_detection_batch_with_metricsE4smem+8760];
	add.f32 	%f1347, %f770, %f1347;
	add.s32 	%r426, %r426, 1;
$L__BB1_77:
	setp.eq.s32 	%p55, %r8, 15;
	@%p55 bra 	$L__BB1_80;
	ld.shared.f32 	%f771, [%r20+60];
	setp.leu.f32 	%p56, %f771, 0f3DCCCCCD;
	@%p56 bra 	$L__BB1_80;
	ld.shared.f32 	%f772, [_ZZ46mega_fused_pocket_detection_batch_with_metricsE4smem+9020];
	add.f32 	%f1350, %f772, %f1350;
	ld.shared.f32 	%f773, [_ZZ46mega_fused_pocket_detection_batch_with_metricsE4smem+8636];
	add.f32 	%f1349, %f773, %f1349;
	ld.shared.f32 	%f774, [_ZZ46mega_fused_pocket_detection_batch_with_metricsE4smem+9148];
	add.f32 	%f1348, %f774, %f1348;
	ld.shared.f32 	%f775, [_ZZ46mega_fused_pocket_detection_batch_with_metricsE4smem+8764];
	add.f32 	%f1347, %f775, %f1347;
	add.s32 	%r426, %r426, 1;
$L__BB1_80:
	setp.eq.s32 	%p57, %r8, 16;
	@%p57 bra 	$L__BB1_83;
	ld.shared.f32 	%f776, [%r20+64];
	setp.leu.f32 	%p58, %f776, 0f3DCCCCCD;
	@%p58 bra 	$L__BB1_83;
	ld.shared.f32 	%f777, [_ZZ46mega_fused_pocket_detection_batch_with_metricsE4smem+9024];
	add.f32 	%f1350, %f777, %f1350;
	ld.shared.f32 	%f778, [_ZZ46mega_fused_pocket_detection_batch_with_metricsE4smem+8640];
	add.f32 	%f1349, %f778, %f1349;
	ld.shared.f32 	%f779, [_ZZ46mega_fused_pocket_detection_batch_with_metricsE4smem+9152];
	add.f32 	%f1348, %f779, %f1348;
	ld.shared.f32 	%f780, [_ZZ46mega_fused_pocket_detection_batch_with_metricsE4smem+8768];
	add.f32 	%f1347, %f780, %f1347;
	add.s32 	%r426, %r426, 1;
$L__BB1_83:
	setp.eq.s32 	%p59, %r8, 17;
	@%p59 bra 	$L__BB1_86;
	ld.shared.f32 	%f781, [%r20+68];
	setp.leu.f32 	%p60, %f781, 0f3DCCCCCD;
	@%p60 bra 	$L__BB1_86;
	ld.shared.f32 	%f782, [_ZZ46mega_fused_pocket_detection_batch_with_metricsE4smem+9028];
	add.f32 	%f1350, %f782, %f1350;
	ld.shared.f32 	%f783, [_ZZ46mega_fused_pocket_detection_batch_with_metricsE4smem+8644];
	add.f32 	%f1349, %f783, %f1349;
	ld.shared.f32 	%f784, [_ZZ46mega_fused_pocket_detection_batch_with_metricsE4smem+9156];
	add.f32 	%f1348, %f784, %f1348;
	ld.shared.f32 	%f785, [_ZZ46mega_fused_pocket_detection_batch_with_metricsE4smem+8772];
	add.f32 	%f1347, %f785, %f1347;
	add.s32 	%r426, %r426, 1;
$L__BB1_86:
	setp.eq.s32 	%p61, %r8, 18;
	@%p61 bra 	$L__BB1_89;
	ld.shared.f32 	%f786, [%r20+72];
	setp.leu.f32 	%p62, %f786, 0f3DCCCCCD;
	@%p62 bra 	$L__BB1_89;
	ld.shared.f32 	%f787, [_ZZ46mega_fused_pocket_detection_batch_with_metricsE4smem+9032];
	add.f32 	%f1350, %f787, %f1350;
	ld.shared.f32 	%f788, [_ZZ46mega_fused_pocket_detection_batch_with_metricsE4smem+8648];
	add.f32 	%f1349, %f788, %f1349;
	ld.shared.f32 	%f789, [_ZZ46mega_fused_pocket_detection_batch_with_metricsE4smem+9160];
	add.f32 	%f1348, %f789, %f1348;
	ld.shared.f32 	%f790, [_ZZ46mega_fused_pocket_detection_batch_with_metricsE4smem+8776];
	add.f32 	%f1347, %f790, %f1347;
	add.s32 	%r426, %r426, 1;
$L__BB1_89:
	setp.eq.s32 	%p63, %r8, 19;
	@%p63 bra 	$L__BB1_92;
	ld.shared.f32 	%f791, [%r20+76];
	setp.leu.f32 	%p64, %f791, 0f3DCCCCCD;
	@%p64 bra 	$L__BB1_92;
	ld.shared.f32 	%f792, [_ZZ46mega_fused_pocket_detection_batch_with_metricsE4smem+9036];
	add.f32 	%f1350, %f792, %f1350;
	ld.shared.f32 	%f793, [_ZZ46mega_fused_pocket_detection_batch_with_metricsE4smem+8652];
	add.f32 	%f1349, %f793, %f1349;
	ld.shared.f32 	%f794, [_ZZ46mega_fused_pocket_detection_batch_with_metricsE4smem+9164];
	add.f32 	%f1348, %f794, %f1348;
	ld.shared.f32 	%f795, [_ZZ46mega_fused_pocket_detection_batch_with_metricsE4smem+8780];
	add.f32 	%f1347, %f795, %f1347;
	add.s32 	%r426, %r426, 1;
$L__BB1_92:
	setp.eq.s32 	%p65, %r8, 20;
	@%p65 bra 	$L__BB1_95;
	ld.shared.f32 	%f796, [%r20+80];
	setp.leu.f32 	%p66, %f796, 0f3DCCCCCD;
	@%p66 bra 	$L__BB1_95;
	ld.shared.f32 	%f797, [_ZZ46mega_fused_pocket_detection_batch_with_metricsE4smem+9040];
	add.f32 	%f1350, %f797, %f1350;
	ld.shared.f32 	%f798, [_ZZ46mega_fused_pocket_detection_batch_with_metricsE4smem+8656];
	add.f32 	%f1349, %f798, %f1349;
	ld.shared.f32 	%f799, [_ZZ46mega_fused_pocket_detection_batch_with_metricsE4smem+9168];
	add.f32 	%f1348, %f799, %f1348;
	ld.shared.f32 	%f800, [_ZZ46mega_fused_pocket_detection_batch_with_metricsE4smem+8784];
	add.f32 	%f1347, %f800, %f1347;
	add.s32 	%r426, %r426, 1;
$L__BB1_95:
	setp.eq.s32 	%p67, %r8, 21;
	@%p67 bra 	$L__BB1_98;
	ld.shared.f32 	%f801, [%r20+84];
	setp.leu.f32 	%p68, %f801, 0f3DCCCCCD;
	@%p68 bra 	$L__BB1_98;
	ld.shared.f32 	%f802, [_ZZ46mega_fused_pocket_detection_batch_with_metricsE4smem+9044];
	add.f32 	%f1350, %f802, %f1350;
	ld.shared.f32 	%f803, [_ZZ46mega_fused_pocket_detection_batch_with_metricsE4smem+8660];
	add.f32 	%f1349, %f803, %f1349;
	ld.shared.f32 	%f804, [_ZZ46mega_fused_pocket_detection_batch_with_metricsE4smem+9172];
	add.f32 	%f1348, %f804, %f1348;
	ld.shared.f32 	%f805, [_ZZ46mega_fused_pocket_detection_batch_with_metricsE4smem+8788];
	add.f32 	%f1347, %f805, %f1347;
	add.s32 	%r426, %r426, 1;
$L__BB1_98:
	setp.eq.s32 	%p69, %r8, 22;
	@%p69 bra 	$L__BB1_101;
	ld.shared.f32 	%f806, [%r20+88];
	setp.leu.f32 	%p70, %f806, 0f3DCCCCCD;
	@%p70 bra 	$L__BB1_101;
	ld.shared.f32 	%f807, [_ZZ46mega_fused_pocket_detection_batch_with_metricsE4smem+9048];
	add.f32 	%f1350, %f807, %f1350;
	ld.shared.f32 	%f808, [_ZZ46mega_fused_pocket_detection_batch_with_metricsE4smem+8664];
	add.f32 	%f1349, %f808, %f1349;
	ld.shared.f32 	%f809, [_ZZ46mega_fused_pocket_detection_batch_with_metricsE4smem+9176];
	add.f32 	%f1348, %f809, %f1348;
	ld.shared.f32 	%f810, [_ZZ46mega_fused_pocket_detection_batch_with_metricsE4smem+8792];
	add.f32 	%f1347, %f810, %f1347;
	add.s32 	%r426, %r426, 1;
$L__BB1_101:
	setp.eq.s32 	%p71, %r8, 23;
	@%p71 bra 	$L__BB1_104;
	ld.shared.f32 	%f811, [%r20+92];
	setp.leu.f32 	%p72, %f811, 0f3DCCCCCD;
	@%p72 bra 	$L__BB1_104;
	ld.shared.f32 	%f812, [_ZZ46mega_fused_pocket_detection_batch_with_metricsE4smem+9052];
	add.f32 	%f1350, %f812, %f1350;
	ld.shared.f32 	%f813, [_ZZ46mega_fused_pocket_detection_batch_with_metricsE4smem+8668];
	add.f32 	%f1349, %f813, %f1349;
	ld.shared.f32 	%f814, [_ZZ46mega_fused_pocket_detection_batch_with_metricsE4smem+9180];
	add.f32 	%f1348, %f814, %f1348;
	ld.shared.f32 	%f815, [_ZZ46mega_fused_pocket_detection_batch_with_metricsE4smem+8796];
	add.f32 	%f1347, %f815, %f1347;
	add.s32 	%r426, %r426, 1;
$L__BB1_104:
	setp.eq.s32 	%p73, %r8, 24;
	@%p73 bra 	$L__BB1_107;
	ld.shared.f32 	%f816, [%r20+96];
	setp.leu.f32 	%p74, %f816, 0f3DCCCCCD;
	@%p74 bra 	$L__BB1_107;
	ld.shared.f32 	%f817, [_ZZ46mega_fused_pocket_detection_batch_with_metricsE4smem+9056];
	add.f32 	%f1350, %f817, %f1350;
	ld.shared.f32 	%f818, [_ZZ46mega_fused_pocket_detection_batch_with_metricsE4smem+8672];
	add.f32 	%f1349, %f818, %f1349;
	ld.shared.f32 	%f819, [_ZZ46mega_fused_pocket_detection_batch_with_metricsE4smem+9184];
	add.f32 	%f1348, %f819, %f1348;
	ld.shared.f32 	%f820, [_ZZ46mega_fused_pocket_detection_batch_with_metricsE4smem+8800];
	add.f32 	%f1347, %f820, %f1347;
	add.s32 	%r426, %r426, 1;
$L__BB1_107:
	setp.eq.s32 	%p75, %r8, 25;
	@%p75 bra 	$L__BB1_110;
	ld.shared.f32 	%f821, [%r20+100];
	setp.leu.f32 	%p76, %f821, 0f3DCCCCCD;
	@%p76 bra 	$L__BB1_110;
	ld.shared.f32 	%f822, [_ZZ46mega_fused_pocket_detection_batch_with_metricsE4smem+9060];
	add.f32 	%f1350, %f822, %f1350;
	ld.shared.f32 	%f823, [_ZZ46mega_fused_pocket_detection_batch_with_metricsE4smem+8676];
	add.f32 	%f1349, %f823, %f1349;
	ld.shared.f32 	%f824, [_ZZ46mega_fused_pocket_detection_batch_with_metricsE4smem+9188];
	add.f32 	%f1348, %f824, %f1348;
	ld.shared.f32 	%f825, [_ZZ46mega_fused_pocket_detection_batch_with_metricsE4smem+8804];
	add.f32 	%f1347, %f825, %f1347;
	add.s32 	%r426, %r426, 1;
$L__BB1_110:
	setp.eq.s32 	%p77, %r8, 26;
	@%p77 bra 	$L__BB1_113;
	ld.shared.f32 	%f826, [%r20+104];
	setp.leu.f32 	%p78, %f826, 0f3DCCCCCD;
	@%p78 bra 	$L__BB1_113;
	ld.shared.f32 	%f827, [_ZZ46mega_fused_pocket_detection_batch_with_metricsE4smem+9064];
	add.f32 	%f1350, %f827, %f1350;
	ld.shared.f32 	%f828, [_ZZ46mega_fused_pocket_detection_batch_with_metricsE4smem+8680];
	add.f32 	%f1349, %f828, %f1349;
	ld.shared.f32 	%f829, [_ZZ46mega_fused_pocket_detection_batch_with_metricsE4smem+9192];
	add.f32 	%f1348, %f829, %f1348;
	ld.shared.f32 	%f830, [_ZZ46mega_fused_pocket_detection_batch_with_metricsE4smem+8808];
	add.f32 	%f1347, %f830, %f1347;
	add.s32 	%r426, %r426, 1;
$L__BB1_113:
	setp.eq.s32 	%p79, %r8, 27;
	@%p79 bra 	$L__BB1_116;
	ld.shared.f32 	%f831, [%r20+108];
	setp.leu.f32 	%p80, %f831, 0f3DCCCCCD;
	@%p80 bra 	$L__BB1_116;
	ld.shared.f32 	%f832, [_ZZ46mega_fused_pocket_detection_batch_with_metricsE4smem+9068];
	add.f32 	%f1350, %f832, %f1350;
	ld.shared.f32 	%f833, [_ZZ46mega_fused_pocket_detection_batch_with_metricsE4smem+8684];
	add.f32 	%f1349, %f833, %f1349;
	ld.shared.f32 	%f834, [_ZZ46mega_fused_pocket_detection_batch_with_metricsE4smem+9196];
	add.f32 	%f1348, %f834, %f1348;
	ld.shared.f32 	%f835, [_ZZ46mega_fused_pocket_detection_batch_with_metricsE4smem+8812];
	add.f32 	%f1347, %f835, %f1347;
	add.s32 	%r426, %r426, 1;
$L__BB1_116:
	setp.eq.s32 	%p81, %r8, 28;
	@%p81 bra 	$L__BB1_119;
	ld.shared.f32 	%f836, [%r20+112];
	setp.leu.f32 	%p82, %f836, 0f3DCCCCCD;
	@%p82 bra 	$L__BB1_119;
	ld.shared.f32 	%f837, [_ZZ46mega_fused_pocket_detection_batch_with_metricsE4smem+9072];
	add.f32 	%f1350, %f837, %f1350;
	ld.shared.f32 	%f838, [_ZZ46mega_fused_pocket_detection_batch_with_metricsE4smem+8688];
	add.f32 	%f1349, %f838, %f1349;
	ld.shared.f32 	%f839, [_ZZ46mega_fused_pocket_detection_batch_with_metricsE4smem+9200];
	add.f32 	%f1348, %f839, %f1348;
	ld.shared.f32 	%f840, [_ZZ46mega_fused_pocket_detection_batch_with_metricsE4smem+8816];
	add.f32 	%f1347, %f840, %f1347;
	add.s32 	%r426, %r426, 1;
$L__BB1_119:
	setp.eq.s32 	%p83, %r8, 29;
	@%p83 bra 	$L__BB1_122;
	ld.shared.f32 	%f841, [%r20+116];
	setp.leu.f32 	%p84, %f841, 0f3DCCCCCD;
	@%p84 bra 	$L__BB1_122;
	ld.shared.f32 	%f842, [_ZZ46mega_fused_pocket_detection_batch_with_metricsE4smem+9076];
	add.f32 	%f1350, %f842, %f1350;
	ld.shared.f32 	%f843, [_ZZ46mega_fused_pocket_detection_batch_with_metricsE4smem+8692];
	add.f32 	%f1349, %f843, %f1349;
	ld.shared.f32 	%f844, [_ZZ46mega_fused_pocket_detection_batch_with_metricsE4smem+9204];
	add.f32 	%f1348, %f844, %f1348;
	ld.shared.f32 	%f845, [_ZZ46mega_fused_pocket_detection_batch_with_metricsE4smem+8820];
	add.f32 	%f1347, %f845, %f1347;
	add.s32 	%r426, %r426, 1;
$L__BB1_122:
	setp.eq.s32 	%p85, %r8, 30;
	@%p85 bra 	$L__BB1_125;
	ld.shared.f32 	%f846, [%r20+120];
	setp.leu.f32 	%p86, %f846, 0f3DCCCCCD;
	@%p86 bra 	$L__BB1_125;
	ld.shared.f32 	%f847, [_ZZ46mega_fused_pocket_detection_batch_with_metricsE4smem+9080];
	add.f32 	%f1350, %f847, %f1350;
	ld.shared.f32 	%f848, [_ZZ46mega_fused_pocket_detection_batch_with_metricsE4smem+8696];
	add.f32 	%f1349, %f848, %f1349;
	ld.shared.f32 	%f849, [_ZZ46mega_fused_pocket_detection_batch_with_metricsE4smem+9208];
	add.f32 	%f1348, %f849, %f1348;
	ld.shared.f32 	%f850, [_ZZ46mega_fused_pocket_detection_batch_with_metricsE4smem+8824];
	add.f32 	%f1347, %f850, %f1347;
	add.s32 	%r426, %r426, 1;
$L__BB1_125:
	setp.eq.s32 	%p87, %r8, 31;
	@%p87 bra 	$L__BB1_128;
	ld.shared.f32 	%f851, [%r20+124];
	setp.leu.f32 	%p88, %f851, 0f3DCCCCCD;
	@%p88 bra 	$L__BB1_128;
	ld.shared.f32 	%f852, [_ZZ46mega_fused_pocket_detection_batch_with_metricsE4smem+9084];
	add.f32 	%f1350, %f852, %f1350;
	ld.shared.f32 	%f853, [_ZZ46mega_fused_pocket_detection_batch_with_metricsE4smem+8700];
	add.f32 	%f1349, %f853, %f1349;
	ld.shared.f32 	%f854, [_ZZ46mega_fused_pocket_detection_batch_with_metricsE4smem+9212];
	add.f32 	%f1348, %f854, %f1348;
	ld.shared.f32 	%f855, [_ZZ46mega_fused_pocket_detection_batch_with_metricsE4smem+8828];
	add.f32 	%f1347, %f855, %f1347;
	add.s32 	%r426, %r426, 1;
$L__BB1_128:
	setp.eq.s32 	%p89, %r426, 0;
	@%p89 bra 	$L__BB1_130;
	cvt.rn.f32.u32 	%f856, %r426;
	div.rn.f32 	%f1350, %f1350, %f856;
	div.rn.f32 	%f1349, %f1349, %f856;
	div.rn.f32 	%f1348, %f1348, %f856;
	div.rn.f32 	%f1347, %f1347, %f856;
$L__BB1_130:
	ld.shared.v4.f32 	{%f857, %f858, %f859, %f860}, [_ZZ46mega_fused_pocket_detection_batch_with_metricsE4smem+8576];
	add.f32 	%f861, %f857, 0f00000000;
	ld.shared.v4.f32 	{%f862, %f863, %f864, %f865}, [_ZZ46mega_fused_pocket_detection_batch_with_metricsE4smem+9088];
	add.f32 	%f866, %f862, 0f00000000;
	add.f32 	%f867, %f861, %f858;
	add.f32 	%f868, %f866, %f863;
	add.f32 	%f869, %f867, %f859;
	add.f32 	%f870, %f868, %f864;
	add.f32 	%f871, %f869, %f860;
	add.f32 	%f872, %f870, %f865;
	ld.shared.v4.f32 	{%f873, %f874, %f875, %f876}, [_ZZ46mega_fused_pocket_detection_batch_with_metricsE4smem+8592];
	add.f32 	%f877, %f871, %f873;
	ld.shared.v4.f32 	{%f878, %f879, %f880, %f881}, [_ZZ46mega_fused_pocket_detection_batch_with_metricsE4smem+9104];
	add.f32 	%f882, %f872, %f878;
	add.f32 	%f883, %f877, %f874;
	add.f32 	%f884, %f882, %f879;
	add.f32 	%f885, %f883, %f875;
	add.f32 	%f886, %f884, %f880;
	add.f32 	%f887, %f885, %f876;
	add.f32 	%f888, %f886, %f881;
	ld.shared.v4.f32 	{%f889, %f890, %f891, %f892}, [_ZZ46mega_fused_pocket_detection_batch_with_metricsE4smem+8608];
	add.f32 	%f893, %f887, %f889;
	ld.shared.v4.f32 	{%f894, %f895, %f896, %f897}, [_ZZ46mega_fused_pocket_detection_batch_with_metricsE4smem+9120];
	add.f32 	%f898, %f888, %f894;
	add.f32 	%f899, %f893, %f890;
	add.f32 	%f900, %f898, %f895;
	add.f32 	%f901, %f899, %f891;
	add.f32 	%f902, %f900, %f896;
	add.f32 	%f903, %f901, %f892;
	add.f32 	%f904, %f902, %f897;
	ld.shared.v4.f32 	{%f905, %f906, %f907, %f908}, [_ZZ46mega_fused_pocket_detection_batch_with_metricsE4smem+8624];
	add.f32 	%f909, %f903, %f905;
	ld.shared.v4.f32 	{%f910, %f911, %f912, %f913}, [_ZZ46mega_fused_pocket_detection_batch_with_metricsE4smem+9136];
	add.f32 	%f914, %f904, %f910;
	add.f32 	%f915, %f909, %f906;
	add.f32 	%f916, %f914, %f911;
	add.f32 	%f917, %f915, %f907;
	add.f32 	%f918, %f916, %f912;
	add.f32 	%f919, %f917, %f908;
	add.f32 	%f920, %f918, %f913;
	ld.shared.v4.f32 	{%f921, %f922, %f923, %f924}, [_ZZ46mega_fused_pocket_detection_batch_with_metricsE4smem+8640];
	add.f32 	%f925, %f919, %f921;
	ld.shared.v4.f32 	{%f926, %f927, %f928, %f929}, [_ZZ46mega_fused_pocket_detection_batch_with_metricsE4smem+9152];
	add.f32 	%f930, %f920, %f926;
	add.f32 	%f931, %f925, %f922;
	add.f32 	%f932, %f930, %f927;
	add.f32 	%f933, %f931, %f923;
	add.f32 	%f934, %f932, %f928;
	add.f32 	%f935, %f933, %f924;
	add.f32 	%f936, %f934, %f929;
	ld.shared.v4.f32 	{%f937, %f938, %f939, %f940}, [_ZZ46mega_fused_pocket_detection_batch_with_metricsE4smem+8656];
	add.f32 	%f941, %f935, %f937;
	ld.shared.v4.f32 	{%f942, %f943, %f944, %f945}, [_ZZ46mega_fused_pocket_detection_batch_with_metricsE4smem+9168];
	add.f32 	%f946, %f936, %f942;
	add.f32 	%f947, %f941, %f938;
	add.f32 	%f948, %f946, %f943;
	add.f32 	%f949, %f947, %f939;
	add.f32 	%f950, %f948, %f944;
	add.f32 	%f951, %f949, %f940;
	add.f32 	%f952, %f950, %f945;
	ld.shared.v4.f32 	{%f953, %f954, %f955, %f956}, [_ZZ46mega_fused_pocket_detection_batch_with_metricsE4smem+8672];
	add.f32 	%f957, %f951, %f953;
	ld.shared.v4.f32 	{%f958, %f959, %f960, %f961}, [_ZZ46mega_fused_pocket_detection_batch_with_metricsE4smem+9184];
	add.f32 	%f962, %f952, %f958;
	add.f32 	%f963, %f957, %f954;
	add.f32 	%f964, %f962, %f959;
	add.f32 	%f965, %f963, %f955;
	add.f32 	%f966, %f964, %f960;
	add.f32 	%f967, %f965, %f956;
	add.f32 	%f968, %f966, %f961;
	ld.shared.v4.f32 	{%f969, %f970, %f971, %f972}, [_ZZ46mega_fused_pocket_detection_batch_with_metricsE4smem+8688];
	add.f32 	%f973, %f967, %f969;
	ld.shared.v4.f32 	{%f974, %f975, %f976, %f977}, [_ZZ46mega_fused_pocket_detection_batch_with_metricsE4smem+9200];
	add.f32 	%f978, %f968, %f974;
	add.f32 	%f979, %f973, %f970;
	add.f32 	%f980, %f978, %f975;
	add.f32 	%f981, %f979, %f971;
	add.f32 	%f982, %f980, %f976;
	add.f32 	%f983, %f981, %f972;
	add.f32 	%f984, %f982, %f977;
	mul.f32 	%f985, %f983, 0f3D000000;
	mul.f32 	%f986, %f984, 0f3D000000;
	shl.b32 	%r236, %r8, 3;
	mul.wide.u32 	%rd57, %r236, 4;
	mov.u64 	%rd58, c_reservoir_input_weights;
	add.s64 	%rd59, %rd58, %rd57;
	ld.const.f32 	%f987, [%rd59];
	div.rn.f32 	%f988, %f4, 0f41A00000;
	fma.rn.f32 	%f989, %f988, %f987, 0f00000000;
	ld.const.f32 	%f990, [%rd59+4];
	fma.rn.f32 	%f991, %f5, %f990, %f989;
	ld.const.f32 	%f992, [%rd59+8];
	fma.rn.f32 	%f993, %f6, %f992, %f991;
	ld.const.f32 	%f994, [%rd59+12];
	fma.rn.f32 	%f995, %f7, %f994, %f993;
	ld.const.f32 	%f996, [%rd59+16];
	fma.rn.f32 	%f997, %f8, %f996, %f995;
	ld.const.f32 	%f998, [%rd59+20];
	fma.rn.f32 	%f999, %f9, %f998, %f997;
	ld.const.f32 	%f1000, [%rd59+24];
	div.rn.f32 	%f1001, %f10, 0f42480000;
	fma.rn.f32 	%f1002, %f1001, %f1000, %f999;
	ld.const.f32 	%f1003, [%rd59+28];
	cvt.rn.f32.u32 	%f1004, %r8;
	mul.f32 	%f1005, %f1004, 0f3D000000;
	fma.rn.f32 	%f1006, %f1005, %f1003, %f1002;
	mul.f32 	%f1007, %f1006, %f1006;
	add.f32 	%f1008, %f1007, 0f41D80000;
	mul.f32 	%f1009, %f1006, %f1008;
	fma.rn.f32 	%f1010, %f1007, 0f41100000, 0f41D80000;
	div.rn.f32 	%f1011, %f1009, %f1010;
	mul.wide.u32 	%rd60, %r8, 4;
	mov.u64 	%rd61, c_branch_weights;
	add.s64 	%rd62, %rd61, %rd60;
	ld.const.f32 	%f1012, [%rd62+1024];
	fma.rn.f32 	%f1013, %f1350, %f1012, 0f00000000;
	fma.rn.f32 	%f1014, %f1349, %f1012, %f1013;
	fma.rn.f32 	%f1015, %f1348, %f1012, %f1014;
	fma.rn.f32 	%f1016, %f1347, %f1012, %f1015;
	mul.f32 	%f1017, %f1016, %f1016;
	add.f32 	%f1018, %f1017, 0f41D80000;
	mul.f32 	%f1019, %f1016, %f1018;
	fma.rn.f32 	%f1020, %f1017, 0f41100000, 0f41D80000;
	div.rn.f32 	%f1021, %f1019, %f1020;
	mul.f32 	%f1022, %f985, 0f3F000000;
	fma.rn.f32 	%f1023, %f986, 0f3F000000, %f1022;
	ld.const.f32 	%f1024, [%rd62+2048];
	mul.f32 	%f1025, %f1023, %f1024;
	mul.f32 	%f1026, %f1025, %f1025;
	add.f32 	%f1027, %f1026, 0f41D80000;
	mul.f32 	%f1028, %f1025, %f1027;
	fma.rn.f32 	%f1029, %f1026, 0f41100000, 0f41D80000;
	div.rn.f32 	%f1030, %f1028, %f1029;
	ld.shared.f32 	%f1031, [%r11];
	ld.global.nc.v4.f32 	{%f1032, %f1033, %f1034, %f1035}, [%rd1+48];
	mul.f32 	%f1036, %f1031, %f1034;
	mul.f32 	%f1037, %f1036, %f1036;
	add.f32 	%f1038, %f1037, 0f41D80000;
	mul.f32 	%f1039, %f1036, %f1038;
	fma.rn.f32 	%f1040, %f1037, 0f41100000, 0f41D80000;
	div.rn.f32 	%f1041, %f1039, %f1040;
	ld.global.nc.v2.f32 	{%f1042, %f1043}, [%rd1+40];
	mul.f32 	%f1044, %f1021, %f1043;
	fma.rn.f32 	%f1045, %f1011, %f1042, %f1044;
	fma.rn.f32 	%f1046, %f1032, %f1030, %f1045;
	fma.rn.f32 	%f1047, %f1033, %f1041, %f1046;
	mul.f32 	%f1048, %f1047, %f1047;
	add.f32 	%f1049, %f1048, 0f41D80000;
	mul.f32 	%f1050, %f1047, %f1049;
	fma.rn.f32 	%f1051, %f1048, 0f41100000, 0f41D80000;
	div.rn.f32 	%f1052, %f1050, %f1051;
	st.shared.v4.f32 	[%r11], {%f1052, %f1011, %f1021, %f1030};
	ld.const.f32 	%f1053, [c_readout_weights];
	fma.rn.f32 	%f1054, %f1053, %f1052, 0f00000000;
	ld.const.f32 	%f1055, [c_readout_weights+4];
	fma.rn.f32 	%f1056, %f1011, %f1055, %f1054;
	ld.const.f32 	%f1057, [c_readout_weights+8];
	fma.rn.f32 	%f1058, %f1021, %f1057, %f1056;
	ld.const.f32 	%f1059, [c_readout_weights+12];
	fma.rn.f32 	%f1060, %f1030, %f1059, %f1058;
	fma.rn.f32 	%f1061, %f1060, 0fBBBB989D, 0f3F000000;
	cvt.sat.f32.f32 	%f1062, %f1061;
	mov.f32 	%f1063, 0f4B400001;
	mov.f32 	%f1064, 0f437C0000;
	fma.rm.f32 	%f1065, %f1062, %f1064, %f1063;
	add.f32 	%f1066, %f1065, 0fCB40007F;
	neg.f32 	%f1067, %f1066;
	fma.rn.f32 	%f1068, %f1060, 0fBFB8AA3B, %f1067;
	fma.rn.f32 	%f1069, %f1060, 0fB2A57060, %f1068;
	mov.b32 	%r237, %f1065;
	shl.b32 	%r238, %r237, 23;
	mov.b32 	%f1070, %r238;
	ex2.approx.ftz.f32 	%f1071, %f1069;
	fma.rn.f32 	%f1072, %f1071, %f1070, 0f3F800000;
	rcp.rn.f32 	%f1073, %f1072;
	st.shared.f32 	[%r12+-512], %f1073;
$L__BB1_131:
	setp.gt.u32 	%p90, %r8, 31;
	bar.sync 	0;
	@%p90 bra 	$L__BB1_144;
	ld.shared.f32 	%f1074, [%r12+-512];
	ld.shared.f32 	%f1075, [%r12+-2432];
	ld.shared.f32 	%f1076, [%r12+-1920];
	ld.shared.f32 	%f1077, [%r12+-2304];
	ld.global.nc.v4.f32 	{%f1078, %f1079, %f1080, %f1081}, [%rd1+16];
	setp.gt.f32 	%p91, %f1074, %f1078;
	selp.u32 	%r240, 1, 0, %p91;
	setp.gt.f32 	%p92, %f1075, %f1079;
	or.b32  	%r241, %r240, 2;
	selp.b32 	%r242, %r241, %r240, %p92;
	setp.gt.f32 	%p93, %f1076, %f1080;
	or.b32  	%r243, %r242, 4;
	selp.b32 	%r244, %r243, %r242, %p93;
	setp.gt.f32 	%p94, %f1077, %f1081;
	or.b32  	%r245, %r244, 8;
	selp.b32 	%r246, %r245, %r244, %p94;
	st.shared.u32 	[%r12+-256], %r246;
	popc.b32 	%r87, %r246;
	ld.global.nc.f32 	%f1082, [%rd1+60];
	ld.global.nc.v4.f32 	{%f1083, %f1084, %f1085, %f1086}, [%rd1+64];
	mov.b32 	%r247, %f1086;
	mov.b64 	%rd63, {%r248, %r247};
	mul.f32 	%f1087, %f1075, %f1083;
	fma.rn.f32 	%f1088, %f1074, %f1082, %f1087;
	fma.rn.f32 	%f1089, %f1076, %f1084, %f1088;
	fma.rn.f32 	%f275, %f1077, %f1085, %f1089;
	min.u32 	%r239, %r87, 3;
	{ .reg .b32 tmp; mov.b64 {tmp, %r88}, %rd63; }
	setp.gt.s32 	%p95, %r239, 1;
	@%p95 bra 	$L__BB1_137;
	setp.eq.s32 	%p97, %r239, 0;
	@%p97 bra 	$L__BB1_134;
	bra.uni 	$L__BB1_135;
$L__BB1_134:
	mov.b32 	%f1475, %r88;
	bra.uni 	$L__BB1_139;
$L__BB1_135:
	ld.global.nc.f32 	%f1475, [%rd1+80];
	bra.uni 	$L__BB1_139;
$L__BB1_136:
	ld.global.nc.f32 	%f1475, [%rd1+84];
	bra.uni 	$L__BB1_139;
$L__BB1_137:
	setp.eq.s32 	%p96, %r239, 2;
	@%p96 bra 	$L__BB1_136;
	ld.global.nc.f32 	%f1475, [%rd1+88];
$L__BB1_139:
	mul.f32 	%f1090, %f275, %f1475;
	min.f32 	%f281, %f1090, 0f3F800000;
	st.shared.f32 	[%r12+-384], %f281;
	ld.global.nc.f32 	%f1091, [%rd1+92];
	setp.ltu.f32 	%p98, %f281, %f1091;
	@%p98 bra 	$L__BB1_141;
	ld.global.nc.u32 	%r250, [%rd1+100];
	setp.ge.s32 	%p99, %r87, %r250;
	mov.b32 	%r457, 2;
	@%p99 bra 	$L__BB1_143;
$L__BB1_141:
	ld.global.nc.f32 	%f1092, [%rd1+96];
	setp.ltu.f32 	%p100, %f281, %f1092;
	mov.b32 	%r457, 0;
	@%p100 bra 	$L__BB1_143;
	ld.global.nc.u32 	%r252, [%rd1+104];
	setp.ge.s32 	%p101, %r87, %r252;
	selp.u32 	%r457, 1, 0, %p101;
$L__BB1_143:
	st.shared.u32 	[%r12+-128], %r457;
	ld.global.nc.f32 	%f1093, [%rd1+36];
	setp.gt.f32 	%p102, %f281, %f1093;
	selp.u32 	%r253, 1, 0, %p102;
	st.shared.u32 	[%r12], %r253;
$L__BB1_144:
	setp.gt.u32 	%p103, %r8, 31;
	bar.sync 	0;
	mov.b32 	%r485, 0;
	@%p103 bra 	$L__BB1_187;
	setp.eq.s32 	%p104, %r8, 0;
	ld.shared.u32 	%r485, [%r12];
	mov.b32 	%r460, 0;
	@%p104 bra 	$L__BB1_186;
	ld.global.nc.f32 	%f282, [%rd1+108];
	and.b32  	%r92, %r8, 7;
	setp.lt.u32 	%p105, %r8, 8;
	mov.b32 	%r477, 0;
	mov.u32 	%r460, %r8;
	@%p105 bra 	$L__BB1_165;
	and.b32  	%r477, %r8, 24;
	mov.b32 	%r459, 0;
	mov.u32 	%r460, %r8;
$L__BB1_148:
	.pragma "nounroll";
	shl.b32 	%r259, %r459, 2;
	add.s32 	%r96, %r20, %r259;
	ld.shared.f32 	%f1094, [%r96];
	setp.leu.f32 	%p106, %f1094, %f282;
	add.s32 	%r261, %r204, %r259;
	add.s32 	%r97, %r261, 11008;
	@%p106 bra 	$L__BB1_150;
	ld.shared.u32 	%r262, [%r97];
	setp.eq.s32 	%p107, %r262, %r485;
	min.s32 	%r263, %r460, %r459;
	selp.b32 	%r460, %r263, %r460, %p107;
$L__BB1_150:
	ld.shared.f32 	%f1095, [%r96+4];
	setp.leu.f32 	%p108, %f1095, %f282;
	@%p108 bra 	$L__BB1_152;
	add.s32 	%r264, %r459, 1;
	ld.shared.u32 	%r265, [%r97+4];
	setp.eq.s32 	%p109, %r265, %r485;
	min.s32 	%r266, %r460, %r264;
	selp.b32 	%r460, %r266, %r460, %p109;
$L__BB1_152:
	ld.shared.f32 	%f1096, [%r96+8];
	setp.leu.f32 	%p110, %f1096, %f282;
	@%p110 bra 	$L__BB1_154;
	add.s32 	%r267, %r459, 2;
	ld.shared.u32 	%r268, [%r97+8];
	setp.eq.s32 	%p111, %r268, %r485;
	min.s32 	%r269, %r460, %r267;
	selp.b32 	%r460, %r269, %r460, %p111;
$L__BB1_154:
	ld.shared.f32 	%f1097, [%r96+12];
	setp.leu.f32 	%p112, %f1097, %f282;
	@%p112 bra 	$L__BB1_156;
	add.s32 	%r270, %r459, 3;
	ld.shared.u32 	%r271, [%r97+12];
	setp.eq.s32 	%p113, %r271, %r485;
	min.s32 	%r272, %r460, %r270;
	selp.b32 	%r460, %r272, %r460, %p113;
$L__BB1_156:
	ld.shared.f32 	%f1098, [%r96+16];
	setp.leu.f32 	%p114, %f1098, %f282;
	@%p114 bra 	$L__BB1_158;
	add.s32 	%r273, %r459, 4;
	ld.shared.u32 	%r274, [%r97+16];
	setp.eq.s32 	%p115, %r274, %r485;
	min.s32 	%r275, %r460, %r273;
	selp.b32 	%r460, %r275, %r460, %p115;
$L__BB1_158:
	ld.shared.f32 	%f1099, [%r96+20];
	setp.leu.f32 	%p116, %f1099, %f282;
	@%p116 bra 	$L__BB1_160;
	add.s32 	%r276, %r459, 5;
	ld.shared.u32 	%r277, [%r97+20];
	setp.eq.s32 	%p117, %r277, %r485;
	min.s32 	%r278, %r460, %r276;
	selp.b32 	%r460, %r278, %r460, %p117;
$L__BB1_160:
	ld.shared.f32 	%f1100, [%r96+24];
	setp.leu.f32 	%p118, %f1100, %f282;
	@%p118 bra 	$L__BB1_162;
	add.s32 	%r279, %r459, 6;
	ld.shared.u32 	%r280, [%r97+24];
	setp.eq.s32 	%p119, %r280, %r485;
	min.s32 	%r281, %r460, %r279;
	selp.b32 	%r460, %r281, %r460, %p119;
$L__BB1_162:
	ld.shared.f32 	%f1101, [%r96+28];
	setp.leu.f32 	%p120, %f1101, %f282;
	@%p120 bra 	$L__BB1_164;
	add.s32 	%r282, %r459, 7;
	ld.shared.u32 	%r283, [%r97+28];
	setp.eq.s32 	%p121, %r283, %r485;
	min.s32 	%r284, %r460, %r282;
	selp.b32 	%r460, %r284, %r460, %p121;
$L__BB1_164:
	add.s32 	%r459, %r459, 8;
	setp.ne.s32 	%p122, %r459, %r477;
	@%p122 bra 	$L__BB1_148;
$L__BB1_165:
	setp.eq.s32 	%p123, %r92, 0;
	@%p123 bra 	$L__BB1_186;
	and.b32  	%r118, %r8, 3;
	setp.lt.u32 	%p124, %r92, 4;
	@%p124 bra 	$L__BB1_176;
	shl.b32 	%r286, %r477, 2;
	add.s32 	%r119, %r20, %r286;
	ld.shared.f32 	%f1102, [%r119];
	setp.leu.f32 	%p125, %f1102, %f282;
	add.s32 	%r288, %r204, %r286;
	add.s32 	%r120, %r288, 11008;
	@%p125 bra 	$L__BB1_169;
	ld.shared.u32 	%r289, [%r120];
	setp.eq.s32 	%p126, %r289, %r485;
	min.s32 	%r290, %r460, %r477;
	selp.b32 	%r460, %r290, %r460, %p126;
$L__BB1_169:
	ld.shared.f32 	%f1103, [%r119+4];
	setp.leu.f32 	%p127, %f1103, %f282;
	@%p127 bra 	$L__BB1_171;
	add.s32 	%r291, %r477, 1;
	ld.shared.u32 	%r292, [%r120+4];
	setp.eq.s32 	%p128, %r292, %r485;
	min.s32 	%r293, %r460, %r291;
	selp.b32 	%r460, %r293, %r460, %p128;
$L__BB1_171:
	ld.shared.f32 	%f1104, [%r119+8];
	setp.leu.f32 	%p129, %f1104, %f282;
	@%p129 bra 	$L__BB1_173;
	add.s32 	%r294, %r477, 2;
	ld.shared.u32 	%r295, [%r120+8];
	setp.eq.s32 	%p130, %r295, %r485;
	min.s32 	%r296, %r460, %r294;
	selp.b32 	%r460, %r296, %r460, %p130;
$L__BB1_173:
	ld.shared.f32 	%f1105, [%r119+12];
	setp.leu.f32 	%p131, %f1105, %f282;
	@%p131 bra 	$L__BB1_175;
	add.s32 	%r297, %r477, 3;
	ld.shared.u32 	%r298, [%r120+12];
	setp.eq.s32 	%p132, %r298, %r485;
	min.s32 	%r299, %r460, %r297;
	selp.b32 	%r460, %r299, %r460, %p132;
$L__BB1_175:
	add.s32 	%r477, %r477, 4;
$L__BB1_176:
	setp.eq.s32 	%p133, %r118, 0;
	@%p133 bra 	$L__BB1_186;
	setp.eq.s32 	%p134, %r118, 1;
	@%p134 bra 	$L__BB1_183;
	shl.b32 	%r301, %r477, 2;
	add.s32 	%r133, %r20, %r301;
	ld.shared.f32 	%f1106, [%r133];
	setp.leu.f32 	%p135, %f1106, %f282;
	add.s32 	%r303, %r204, %r301;
	add.s32 	%r134, %r303, 11008;
	@%p135 bra 	$L__BB1_180;
	ld.shared.u32 	%r304, [%r134];
	setp.eq.s32 	%p136, %r304, %r485;
	min.s32 	%r305, %r460, %r477;
	selp.b32 	%r460, %r305, %r460, %p136;
$L__BB1_180:
	ld.shared.f32 	%f1107, [%r133+4];
	setp.leu.f32 	%p137, %f1107, %f282;
	@%p137 bra 	$L__BB1_182;
	add.s32 	%r306, %r477, 1;
	ld.shared.u32 	%r307, [%r134+4];
	setp.eq.s32 	%p138, %r307, %r485;
	min.s32 	%r308, %r460, %r306;
	selp.b32 	%r460, %r308, %r460, %p138;
$L__BB1_182:
	add.s32 	%r477, %r477, 2;
$L__BB1_183:
	and.b32  	%r309, %r8, 1;
	setp.eq.b32 	%p139, %r309, 1;
	not.pred 	%p140, %p139;
	@%p140 bra 	$L__BB1_186;
	shl.b32 	%r310, %r477, 2;
	add.s32 	%r311, %r20, %r310;
	ld.shared.f32 	%f1108, [%r311];
	setp.leu.f32 	%p141, %f1108, %f282;
	@%p141 bra 	$L__BB1_186;
	add.s32 	%r314, %r204, %r310;
	ld.shared.u32 	%r315, [%r314+11008];
	setp.eq.s32 	%p142, %r315, %r485;
	min.s32 	%r316, %r460, %r477;
	selp.b32 	%r460, %r316, %r460, %p142;
$L__BB1_186:
	st.shared.u32 	[%r12+128], %r460;
$L__BB1_187:
	bar.sync 	0;
	ld.global.nc.u32 	%r146, [%rd1+12];
	setp.lt.s32 	%p143, %r146, 1;
	@%p143 bra 	$L__BB1_226;
	mov.b32 	%r486, 0;
$L__BB1_189:
	setp.gt.u32 	%p144, %r8, 31;
	@%p144 bra 	$L__BB1_225;
	ld.global.nc.f32 	%f283, [%rd1+108];
	ld.shared.f32 	%f284, [%r20];
	setp.leu.f32 	%p145, %f284, %f283;
	ld.shared.u32 	%r318, [_ZZ46mega_fused_pocket_detection_batch_with_metricsE4smem+11008];
	setp.eq.s32 	%p146, %r318, %r485;
	or.pred  	%p147, %p145, %p146;
	@%p147 bra 	$L__BB1_192;
	ld.shared.f32 	%f1476, [%r20+4];
	ld.shared.u32 	%r488, [_ZZ46mega_fused_pocket_detection_batch_with_metricsE4smem+11012];
	ld.shared.u32 	%r487, [_ZZ46mega_fused_pocket_detection_batch_with_metricsE4smem+11016];
	mov.u32 	%r489, %r318;
	bra.uni 	$L__BB1_223;
$L__BB1_192:
	ld.shared.f32 	%f1476, [%r20+4];
	setp.gt.f32 	%p148, %f1476, %f283;
	ld.shared.u32 	%r488, [_ZZ46mega_fused_pocket_detection_batch_with_metricsE4smem+11012];
	setp.ne.s32 	%p149, %r488, %r485;
	ld.shared.u32 	%r487, [_ZZ46mega_fused_pocket_detection_batch_with_metricsE4smem+11016];
	and.pred  	%p150, %p148, %p149;
	mov.u32 	%r489, %r488;
	@%p150 bra 	$L__BB1_223;
	ld.shared.f32 	%f1109, [%r20+8];
	setp.gt.f32 	%p151, %f1109, %f283;
	setp.ne.s32 	%p152, %r487, %r485;
	and.pred  	%p153, %p151, %p152;
	mov.u32 	%r489, %r487;
	@%p153 bra 	$L__BB1_223;
	ld.shared.f32 	%f1110, [%r20+12];
	setp.gt.f32 	%p154, %f1110, %f283;
	ld.shared.u32 	%r489, [_ZZ46mega_fused_pocket_detection_batch_with_metricsE4smem+11020];
	setp.ne.s32 	%p155, %r489, %r485;
	and.pred  	%p156, %p154, %p155;
	@%p156 bra 	$L__BB1_223;
	ld.shared.f32 	%f1111, [%r20+16];
	setp.gt.f32 	%p157, %f1111, %f283;
	ld.shared.u32 	%r489, [_ZZ46mega_fused_pocket_detection_batch_with_metricsE4smem+11024];
	setp.ne.s32 	%p158, %r489, %r485;
	and.pred  	%p159, %p157, %p158;
	@%p159 bra 	$L__BB1_223;
	ld.shared.f32 	%f1112, [%r20+20];
	setp.gt.f32 	%p160, %f1112, %f283;
	ld.shared.u32 	%r489, [_ZZ46mega_fused_pocket_detection_batch_with_metricsE4smem+11028];
	setp.ne.s32 	%p161, %r489, %r485;
	and.pred  	%p162, %p160, %p161;
	@%p162 bra 	$L__BB1_223;
	ld.shared.f32 	%f1113, [%r20+24];
	setp.gt.f32 	%p163, %f1113, %f283;
	ld.shared.u32 	%r489, [_ZZ46mega_fused_pocket_detection_batch_with_metricsE4smem+11032];
	setp.ne.s32 	%p164, %r489, %r485;
	and.pred  	%p165, %p163, %p164;
	@%p165 bra 	$L__BB1_223;
	ld.shared.f32 	%f1114, [%r20+28];
	setp.gt.f32 	%p166, %f1114, %f283;
	ld.shared.u32 	%r489, [_ZZ46mega_fused_pocket_detection_batch_with_metricsE4smem+11036];
	setp.ne.s32 	%p167, %r489, %r485;
	and.pred  	%p168, %p166, %p167;
	@%p168 bra 	$L__BB1_223;
	ld.shared.f32 	%f1115, [%r20+32];
	setp.gt.f32 	%p169, %f1115, %f283;
	ld.shared.u32 	%r489, [_ZZ46mega_fused_pocket_detection_batch_with_metricsE4smem+11040];
	setp.ne.s32 	%p170, %r489, %r485;
	and.pred  	%p171, %p169, %p170;
	@%p171 bra 	$L__BB1_223;
	ld.shared.f32 	%f1116, [%r20+36];
	setp.gt.f32 	%p172, %f1116, %f283;
	ld.shared.u32 	%r489, [_ZZ46mega_fused_pocket_detection_batch_with_metricsE4smem+11044];
	setp.ne.s32 	%p173, %r489, %r485;
	and.pred  	%p174, %p172, %p173;
	@%p174 bra 	$L__BB1_223;
	ld.shared.f32 	%f1117, [%r20+40];
	setp.gt.f32 	%p175, %f1117, %f283;
	ld.shared.u32 	%r489, [_ZZ46mega_fused_pocket_detection_batch_with_metricsE4smem+11048];
	setp.ne.s32 	%p176, %r489, %r485;
	and.pred  	%p177, %p175, %p176;
	@%p177 bra 	$L__BB1_223;
	ld.shared.f32 	%f1118, [%r20+44];
	setp.gt.f32 	%p178, %f1118, %f283;
	ld.shared.u32 	%r489, [_ZZ46mega_fused_pocket_detection_batch_with_metricsE4smem+11052];
	setp.ne.s32 	%p179, %r489, %r485;
	and.pred  	%p180, %p178, %p179;
	@%p180 bra 	$L__BB1_223;
	ld.shared.f32 	%f1119, [%r20+48];
	setp.gt.f32 	%p181, %f1119, %f283;
	ld.shared.u32 	%r489, [_ZZ46mega_fused_pocket_detection_batch_with_metricsE4smem+11056];
	setp.ne.s32 	%p182, %r489, %r485;
	and.pred  	%p183, %p181, %p182;
	@%p183 bra 	$L__BB1_223;
	ld.shared.f32 	%f1120, [%r20+52];
	setp.gt.f32 	%p184, %f1120, %f283;
	ld.shared.u32 	%r489, [_ZZ46mega_fused_pocket_detection_batch_with_metricsE4smem+11060];
	setp.ne.s32 	%p185, %r489, %r485;
	and.pred  	%p186, %p184, %p185;
	@%p186 bra 	$L__BB1_223;
	ld.shared.f32 	%f1121, [%r20+56];
	setp.gt.f32 	%p187, %f1121, %f283;
	ld.shared.u32 	%r489, [_ZZ46mega_fused_pocket_detection_batch_with_metricsE4smem+11064];
	setp.ne.s32 	%p188, %r489, %r485;
	and.pred  	%p189, %p187, %p188;
	@%p189 bra 	$L__BB1_223;
	ld.shared.f32 	%f1122, [%r20+60];
	setp.gt.f32 	%p190, %f1122, %f283;
	ld.shared.u32 	%r489, [_ZZ46mega_fused_pocket_detection_batch_with_metricsE4smem+11068];
	setp.ne.s32 	%p191, %r489, %r485;
	and.pred  	%p192, %p190, %p191;
	@%p192 bra 	$L__BB1_223;
	ld.shared.f32 	%f1123, [%r20+64];
	setp.gt.f32 	%p193, %f1123, %f283;
	ld.shared.u32 	%r489, [_ZZ46mega_fused_pocket_detection_batch_with_metricsE4smem+11072];
	setp.ne.s32 	%p194, %r489, %r485;
	and.pred  	%p195, %p193, %p194;
	@%p195 bra 	$L__BB1_223;
	ld.shared.f32 	%f1124, [%r20+68];
	setp.gt.f32 	%p196, %f1124, %f283;
	ld.shared.u32 	%r489, [_ZZ46mega_fused_pocket_detection_batch_with_metricsE4smem+11076];
	setp.ne.s32 	%p197, %r489, %r485;
	and.pred  	%p198, %p196, %p197;
	@%p198 bra 	$L__BB1_223;
	ld.shared.f32 	%f1125, [%r20+72];
	setp.gt.f32 	%p199, %f1125, %f283;
	ld.shared.u32 	%r489, [_ZZ46mega_fused_pocket_detection_batch_with_metricsE4smem+11080];
	setp.ne.s32 	%p200, %r489, %r485;
	and.pred  	%p201, %p199, %p200;
	@%p201 bra 	$L__BB1_223;
	ld.shared.f32 	%f1126, [%r20+76];
	setp.gt.f32 	%p202, %f1126, %f283;
	ld.shared.u32 	%r489, [_ZZ46mega_fused_pocket_detection_batch_with_metricsE4smem+11084];
	setp.ne.s32 	%p203, %r489, %r485;
	and.pred  	%p204, %p202, %p203;
	@%p204 bra 	$L__BB1_223;
	ld.shared.f32 	%f1127, [%r20+80];
	setp.gt.f32 	%p205, %f1127, %f283;
	ld.shared.u32 	%r489, [_ZZ46mega_fused_pocket_detection_batch_with_metricsE4smem+11088];
	setp.ne.s32 	%p206, %r489, %r485;
	and.pred  	%p207, %p205, %p206;
	@%p207 bra 	$L__BB1_223;
	ld.shared.f32 	%f1128, [%r20+84];
	setp.gt.f32 	%p208, %f1128, %f283;
	ld.shared.u32 	%r489, [_ZZ46mega_fused_pocket_detection_batch_with_metricsE4smem+11092];
	setp.ne.s32 	%p209, %r489, %r485;
	and.pred  	%p210, %p208, %p209;
	@%p210 bra 	$L__BB1_223;
	ld.shared.f32 	%f1129, [%r20+88];
	setp.gt.f32 	%p211, %f1129, %f283;
	ld.shared.u32 	%r489, [_ZZ46mega_fused_pocket_detection_batch_with_metricsE4smem+11096];
	setp.ne.s32 	%p212, %r489, %r485;
	and.pred  	%p213, %p211, %p212;
	@%p213 bra 	$L__BB1_223;
	ld.shared.f32 	%f1130, [%r20+92];
	setp.gt.f32 	%p214, %f1130, %f283;
	ld.shared.u32 	%r489, [_ZZ46mega_fused_pocket_detection_batch_with_metricsE4smem+11100];
	setp.ne.s32 	%p215, %r489, %r485;
	and.pred  	%p216, %p214, %p215;
	@%p216 bra 	$L__BB1_223;
	ld.shared.f32 	%f1131, [%r20+96];
	setp.gt.f32 	%p217, %f1131, %f283;
	ld.shared.u32 	%r489, [_ZZ46mega_fused_pocket_detection_batch_with_metricsE4smem+11104];
	setp.ne.s32 	%p218, %r489, %r485;
	and.pred  	%p219, %p217, %p218;
	@%p219 bra 	$L__BB1_223;
	ld.shared.f32 	%f1132, [%r20+100];
	setp.gt.f32 	%p220, %f1132, %f283;
	ld.shared.u32 	%r489, [_ZZ46mega_fused_pocket_detection_batch_with_metricsE4smem+11108];
	setp.ne.s32 	%p221, %r489, %r485;
	and.pred  	%p222, %p220, %p221;
	@%p222 bra 	$L__BB1_223;
	ld.shared.f32 	%f1133, [%r20+104];
	setp.gt.f32 	%p223, %f1133, %f283;
	ld.shared.u32 	%r489, [_ZZ46mega_fused_pocket_detection_batch_with_metricsE4smem+11112];
	setp.ne.s32 	%p224, %r489, %r485;
	and.pred  	%p225, %p223, %p224;
	@%p225 bra 	$L__BB1_223;
	ld.shared.f32 	%f1134, [%r20+108];
	setp.gt.f32 	%p226, %f1134, %f283;
	ld.shared.u32 	%r489, [_ZZ46mega_fused_pocket_detection_batch_with_metricsE4smem+11116];
	setp.ne.s32 	%p227, %r489, %r485;
	and.pred  	%p228, %p226, %p227;
	@%p228 bra 	$L__BB1_223;
	ld.shared.f32 	%f1135, [%r20+112];
	setp.gt.f32 	%p229, %f1135, %f283;
	ld.shared.u32 	%r489, [_ZZ46mega_fused_pocket_detection_batch_with_metricsE4smem+11120];
	setp.ne.s32 	%p230, %r489, %r485;
	and.pred  	%p231, %p229, %p230;
	@%p231 bra 	$L__BB1_223;
	ld.shared.f32 	%f1136, [%r20+116];
	setp.gt.f32 	%p232, %f1136, %f283;
	ld.shared.u32 	%r489, [_ZZ46mega_fused_pocket_detection_batch_with_metricsE4smem+11124];
	setp.ne.s32 	%p233, %r489, %r485;
	and.pred  	%p234, %p232, %p233;
	@%p234 bra 	$L__BB1_223;
	ld.shared.f32 	%f1137, [%r20+120];
	setp.gt.f32 	%p235, %f1137, %f283;
	ld.shared.u32 	%r489, [_ZZ46mega_fused_pocket_detection_batch_with_metricsE4smem+11128];
	setp.ne.s32 	%p236, %r489, %r485;
	and.pred  	%p237, %p235, %p236;
	@%p237 bra 	$L__BB1_223;
	ld.shared.f32 	%f1138, [%r20+124];
	setp.leu.f32 	%p238, %f1138, %f283;
	ld.shared.u32 	%r489, [_ZZ46mega_fused_pocket_detection_batch_with_metricsE4smem+11132];
	setp.eq.s32 	%p239, %r489, %r485;
	or.pred  	%p240, %p238, %p239;
	@%p240 bra 	$L__BB1_225;
$L__BB1_223:
	setp.eq.s32 	%p241, %r318, %r485;
	add.f32 	%f1139, %f284, 0f00000000;
	selp.f32 	%f1140, %f1139, 0f00000000, %p241;
	setp.eq.s32 	%p242, %r318, %r489;
	selp.f32 	%f1141, %f1139, 0f00000000, %p242;
	setp.eq.s32 	%p243, %r488, %r485;
	add.f32 	%f1142, %f1140, %f1476;
	selp.f32 	%f1143, %f1142, %f1140, %p243;
	setp.eq.s32 	%p244, %r488, %r489;
	add.f32 	%f1144, %f1141, %f1476;
	selp.f32 	%f1145, %f1144, %f1141, %p244;
	ld.shared.v2.f32 	{%f1146, %f1147}, [%r20+8];
	setp.eq.s32 	%p245, %r487, %r485;
	add.f32 	%f1148, %f1143, %f1146;
	selp.f32 	%f1149, %f1148, %f1143, %p245;
	setp.eq.s32 	%p246, %r487, %r489;
	add.f32 	%f1150, %f1145, %f1146;
	selp.f32 	%f1151, %f1150, %f1145, %p246;
	ld.shared.u32 	%r349, [_ZZ46mega_fused_pocket_detection_batch_with_metricsE4smem+11020];
	setp.eq.s32 	%p247, %r349, %r485;
	add.f32 	%f1152, %f1149, %f1147;
	selp.f32 	%f1153, %f1152, %f1149, %p247;
	setp.eq.s32 	%p248, %r349, %r489;
	add.f32 	%f1154, %f1151, %f1147;
	selp.f32 	%f1155, %f1154, %f1151, %p248;
	ld.shared.v4.f32 	{%f1156, %f1157, %f1158, %f1159}, [%r20+16];
	ld.shared.v4.u32 	{%r350, %r351, %r352, %r353}, [_ZZ46mega_fused_pocket_detection_batch_with_metricsE4smem+11024];
	setp.eq.s32 	%p249, %r350, %r485;
	add.f32 	%f1160, %f1153, %f1156;
	selp.f32 	%f1161, %f1160, %f1153, %p249;
	setp.eq.s32 	%p250, %r350, %r489;
	add.f32 	%f1162, %f1155, %f1156;
	selp.f32 	%f1163, %f1162, %f1155, %p250;
	setp.eq.s32 	%p251, %r351, %r485;
	add.f32 	%f1164, %f1161, %f1157;
	selp.f32 	%f1165, %f1164, %f1161, %p251;
	setp.eq.s32 	%p252, %r351, %r489;
	add.f32 	%f1166, %f1163, %f1157;
	selp.f32 	%f1167, %f1166, %f1163, %p252;
	setp.eq.s32 	%p253, %r352, %r485;
	add.f32 	%f1168, %f1165, %f1158;
	selp.f32 	%f1169, %f1168, %f1165, %p253;
	setp.eq.s32 	%p254, %r352, %r489;
	add.f32 	%f1170, %f1167, %f1158;
	selp.f32 	%f1171, %f1170, %f1167, %p254;
	setp.eq.s32 	%p255, %r353, %r485;
	add.f32 	%f1172, %f1169, %f1159;
	selp.f32 	%f1173, %f1172, %f1169, %p255;
	setp.eq.s32 	%p256, %r353, %r489;
	add.f32 	%f1174, %f1171, %f1159;
	selp.f32 	%f1175, %f1174, %f1171, %p256;
	ld.shared.v4.f32 	{%f1176, %f1177, %f1178, %f1179}, [%r20+32];
	ld.shared.v4.u32 	{%r354, %r355, %r356, %r357}, [_ZZ46mega_fused_pocket_detection_batch_with_metricsE4smem+11040];
	setp.eq.s32 	%p257, %r354, %r485;
	add.f32 	%f1180, %f1173, %f1176;
	selp.f32 	%f1181, %f1180, %f1173, %p257;
	setp.eq.s32 	%p258, %r354, %r489;
	add.f32 	%f1182, %f1175, %f1176;
	selp.f32 	%f1183, %f1182, %f1175, %p258;
	setp.eq.s32 	%p259, %r355, %r485;
	add.f32 	%f1184, %f1181, %f1177;
	selp.f32 	%f1185, %f1184, %f1181, %p259;
	setp.eq.s32 	%p260, %r355, %r489;
	add.f32 	%f1186, %f1183, %f1177;
	selp.f32 	%f1187, %f1186, %f1183, %p260;
	setp.eq.s32 	%p261, %r356, %r485;
	add.f32 	%f1188, %f1185, %f1178;
	selp.f32 	%f1189, %f1188, %f1185, %p261;
	setp.eq.s32 	%p262, %r356, %r489;
	add.f32 	%f1190, %f1187, %f1178;
	selp.f32 	%f1191, %f1190, %f1187, %p262;
	setp.eq.s32 	%p263, %r357, %r485;
	add.f32 	%f1192, %f1189, %f1179;
	selp.f32 	%f1193, %f1192, %f1189, %p263;
	setp.eq.s32 	%p264, %r357, %r489;
	add.f32 	%f1194, %f1191, %f1179;
	selp.f32 	%f1195, %f1194, %f1191, %p264;
	ld.shared.v4.f32 	{%f1196, %f1197, %f1198, %f1199}, [%r20+48];
	ld.shared.v4.u32 	{%r358, %r359, %r360, %r361}, [_ZZ46mega_fused_pocket_detection_batch_with_metricsE4smem+11056];
	setp.eq.s32 	%p265, %r358, %r485;
	add.f32 	%f1200, %f1193, %f1196;
	selp.f32 	%f1201, %f1200, %f1193, %p265;
	setp.eq.s32 	%p266, %r358, %r489;
	add.f32 	%f1202, %f1195, %f1196;
	selp.f32 	%f1203, %f1202, %f1195, %p266;
	setp.eq.s32 	%p267, %r359, %r485;
	add.f32 	%f1204, %f1201, %f1197;
	selp.f32 	%f1205, %f1204, %f1201, %p267;
	setp.eq.s32 	%p268, %r359, %r489;
	add.f32 	%f1206, %f1203, %f1197;
	selp.f32 	%f1207, %f1206, %f1203, %p268;
	setp.eq.s32 	%p269, %r360, %r485;
	add.f32 	%f1208, %f1205, %f1198;
	selp.f32 	%f1209, %f1208, %f1205, %p269;
	setp.eq.s32 	%p270, %r360, %r489;
	add.f32 	%f1210, %f1207, %f1198;
	selp.f32 	%f1211, %f1210, %f1207, %p270;
	setp.eq.s32 	%p271, %r361, %r485;
	add.f32 	%f1212, %f1209, %f1199;
	selp.f32 	%f1213, %f1212, %f1209, %p271;
	setp.eq.s32 	%p272, %r361, %r489;
	add.f32 	%f1214, %f1211, %f1199;
	selp.f32 	%f1215, %f1214, %f1211, %p272;
	ld.shared.v4.f32 	{%f1216, %f1217, %f1218, %f1219}, [%r20+64];
	ld.shared.v4.u32 	{%r362, %r363, %r364, %r365}, [_ZZ46mega_fused_pocket_detection_batch_with_metricsE4smem+11072];
	setp.eq.s32 	%p273, %r362, %r485;
	add.f32 	%f1220, %f1213, %f1216;
	selp.f32 	%f1221, %f1220, %f1213, %p273;
	setp.eq.s32 	%p274, %r362, %r489;
	add.f32 	%f1222, %f1215, %f1216;
	selp.f32 	%f1223, %f1222, %f1215, %p274;
	setp.eq.s32 	%p275, %r363, %r485;
	add.f32 	%f1224, %f1221, %f1217;
	selp.f32 	%f1225, %f1224, %f1221, %p275;
	setp.eq.s32 	%p276, %r363, %r489;
	add.f32 	%f1226, %f1223, %f1217;
	selp.f32 	%f1227, %f1226, %f1223, %p276;
	setp.eq.s32 	%p277, %r364, %r485;
	add.f32 	%f1228, %f1225, %f1218;
	selp.f32 	%f1229, %f1228, %f1225, %p277;
	setp.eq.s32 	%p278, %r364, %r489;
	add.f32 	%f1230, %f1227, %f1218;
	selp.f32 	%f1231, %f1230, %f1227, %p278;
	setp.eq.s32 	%p279, %r365, %r485;
	add.f32 	%f1232, %f1229, %f1219;
	selp.f32 	%f1233, %f1232, %f1229, %p279;
	setp.eq.s32 	%p280, %r365, %r489;
	add.f32 	%f1234, %f1231, %f1219;
	selp.f32 	%f1235, %f1234, %f1231, %p280;
	ld.shared.v4.f32 	{%f1236, %f1237, %f1238, %f1239}, [%r20+80];
	ld.shared.v4.u32 	{%r366, %r367, %r368, %r369}, [_ZZ46mega_fused_pocket_detection_batch_with_metricsE4smem+11088];
	setp.eq.s32 	%p281, %r366, %r485;
	add.f32 	%f1240, %f1233, %f1236;
	selp.f32 	%f1241, %f1240, %f1233, %p281;
	setp.eq.s32 	%p282, %r366, %r489;
	add.f32 	%f1242, %f1235, %f1236;
	selp.f32 	%f1243, %f1242, %f1235, %p282;
	setp.eq.s32 	%p283, %r367, %r485;
	add.f32 	%f1244, %f1241, %f1237;
	selp.f32 	%f1245, %f1244, %f1241, %p283;
	setp.eq.s32 	%p284, %r367, %r489;
	add.f32 	%f1246, %f1243, %f1237;
	selp.f32 	%f1247, %f1246, %f1243, %p284;
	setp.eq.s32 	%p285, %r368, %r485;
	add.f32 	%f1248, %f1245, %f1238;
	selp.f32 	%f1249, %f1248, %f1245, %p285;
	setp.eq.s32 	%p286, %r368, %r489;
	add.f32 	%f1250, %f1247, %f1238;
	selp.f32 	%f1251, %f1250, %f1247, %p286;
	setp.eq.s32 	%p287, %r369, %r485;
	add.f32 	%f1252, %f1249, %f1239;
	selp.f32 	%f1253, %f1252, %f1249, %p287;
	setp.eq.s32 	%p288, %r369, %r489;
	add.f32 	%f1254, %f1251, %f1239;
	selp.f32 	%f1255, %f1254, %f1251, %p288;
	ld.shared.v4.f32 	{%f1256, %f1257, %f1258, %f1259}, [%r20+96];
	ld.shared.v4.u32 	{%r370, %r371, %r372, %r373}, [_ZZ46mega_fused_pocket_detection_batch_with_metricsE4smem+11104];
	setp.eq.s32 	%p289, %r370, %r485;
	add.f32 	%f1260, %f1253, %f1256;
	selp.f32 	%f1261, %f1260, %f1253, %p289;
	setp.eq.s32 	%p290, %r370, %r489;
	add.f32 	%f1262, %f1255, %f1256;
	selp.f32 	%f1263, %f1262, %f1255, %p290;
	setp.eq.s32 	%p291, %r371, %r485;
	add.f32 	%f1264, %f1261, %f1257;
	selp.f32 	%f1265, %f1264, %f1261, %p291;
	setp.eq.s32 	%p292, %r371, %r489;
	add.f32 	%f1266, %f1263, %f1257;
	selp.f32 	%f1267, %f1266, %f1263, %p292;
	setp.eq.s32 	%p293, %r372, %r485;
	add.f32 	%f1268, %f1265, %f1258;
	selp.f32 	%f1269, %f1268, %f1265, %p293;
	setp.eq.s32 	%p294, %r372, %r489;
	add.f32 	%f1270, %f1267, %f1258;
	selp.f32 	%f1271, %f1270, %f1267, %p294;
	setp.eq.s32 	%p295, %r373, %r485;
	add.f32 	%f1272, %f1269, %f1259;
	selp.f32 	%f1273, %f1272, %f1269, %p295;
	setp.eq.s32 	%p296, %r373, %r489;
	add.f32 	%f1274, %f1271, %f1259;
	selp.f32 	%f1275, %f1274, %f1271, %p296;
	ld.shared.v4.f32 	{%f1276, %f1277, %f1278, %f1279}, [%r20+112];
	ld.shared.v4.u32 	{%r374, %r375, %r376, %r377}, [_ZZ46mega_fused_pocket_detection_batch_with_metricsE4smem+11120];
	setp.eq.s32 	%p297, %r374, %r485;
	add.f32 	%f1280, %f1273, %f1276;
	selp.f32 	%f1281, %f1280, %f1273, %p297;
	setp.eq.s32 	%p298, %r374, %r489;
	add.f32 	%f1282, %f1275, %f1276;
	selp.f32 	%f1283, %f1282, %f1275, %p298;
	setp.eq.s32 	%p299, %r375, %r485;
	add.f32 	%f1284, %f1281, %f1277;
	selp.f32 	%f1285, %f1284, %f1281, %p299;
	setp.eq.s32 	%p300, %r375, %r489;
	add.f32 	%f1286, %f1283, %f1277;
	selp.f32 	%f1287, %f1286, %f1283, %p300;
	setp.eq.s32 	%p301, %r376, %r485;
	add.f32 	%f1288, %f1285, %f1278;
	selp.f32 	%f1289, %f1288, %f1285, %p301;
	setp.eq.s32 	%p302, %r376, %r489;
	add.f32 	%f1290, %f1287, %f1278;
	selp.f32 	%f1291, %f1290, %f1287, %p302;
	setp.eq.s32 	%p303, %r377, %r485;
	add.f32 	%f1292, %f1289, %f1279;
	selp.f32 	%f1293, %f1292, %f1289, %p303;
	setp.eq.s32 	%p304, %r377, %r489;
	add.f32 	%f1294, %f1291, %f1279;
	selp.f32 	%f1295, %f1294, %f1291, %p304;
	ld.shared.f32 	%f1296, [%r12+-384];
	fma.rn.f32 	%f1297, %f1296, 0f40000000, %f1293;
	ld.global.nc.f32 	%f1298, [%rd1+112];
	mul.f32 	%f1299, %f1298, %f1297;
	setp.leu.f32 	%p305, %f1295, %f1299;
	@%p305 bra 	$L__BB1_225;
	st.shared.u32 	[%r12], %r489;
	mov.u32 	%r485, %r489;
$L__BB1_225:
	bar.sync 	0;
	add.s32 	%r486, %r486, 1;
	setp.lt.s32 	%p306, %r486, %r146;
	@%p306 bra 	$L__BB1_189;
$L__BB1_226:
	setp.gt.u32 	%p307, %r8, 31;
	@%p307 bra 	$L__BB1_292;
	ld.shared.u32 	%r188, [%r12];
	ld.shared.u32 	%r378, [_ZZ46mega_fused_pocket_detection_batch_with_metricsE4smem+11008];
	setp.ne.s32 	%p308, %r378, %r188;
	mov.f32 	%f1478, 0f00000000;
	@%p308 bra 	$L__BB1_229;
	ld.shared.f32 	%f1301, [%r20];
	add.f32 	%f1478, %f1301, 0f00000000;
$L__BB1_229:
	ld.shared.u32 	%r379, [_ZZ46mega_fused_pocket_detection_batch_with_metricsE4smem+11012];
	setp.ne.s32 	%p309, %r379, %r188;
	@%p309 bra 	$L__BB1_231;
	ld.shared.f32 	%f1302, [%r20+4];
	add.f32 	%f1478, %f1478, %f1302;
$L__BB1_231:
	ld.shared.u32 	%r380, [_ZZ46mega_fused_pocket_detection_batch_with_metricsE4smem+11016];
	setp.ne.s32 	%p310, %r380, %r188;
	@%p310 bra 	$L__BB1_233;
	ld.shared.f32 	%f1303, [%r20+8];
	add.f32 	%f1478, %f1478, %f1303;
$L__BB1_233:
	ld.shared.u32 	%r381, [_ZZ46mega_fused_pocket_detection_batch_with_metricsE4smem+11020];
	setp.ne.s32 	%p311, %r381, %r188;
	@%p311 bra 	$L__BB1_235;
	ld.shared.f32 	%f1304, [%r20+12];
	add.f32 	%f1478, %f1478, %f1304;
$L__BB1_235:
	ld.shared.u32 	%r382, [_ZZ46mega_fused_pocket_detection_batch_with_metricsE4smem+11024];
	setp.ne.s32 	%p312, %r382, %r188;
	@%p312 bra 	$L__BB1_237;
	ld.shared.f32 	%f1305, [%r20+16];
	add.f32 	%f1478, %f1478, %f1305;
$L__BB1_237:
	ld.shared.u32 	%r383, [_ZZ46mega_fused_pocket_detection_batch_with_metricsE4smem+11028];
	setp.ne.s32 	%p313, %r383, %r188;
	@%p313 bra 	$L__BB1_239;
	ld.shared.f32 	%f1306, [%r20+20];
	add.f32 	%f1478, %f1478, %f1306;
$L__BB1_239:
	ld.shared.u32 	%r384, [_ZZ46mega_fused_pocket_detection_batch_with_metricsE4smem+11032];
	setp.ne.s32 	%p314, %r384, %r188;
	@%p314 bra 	$L__BB1_241;
	ld.shared.f32 	%f1307, [%r20+24];
	add.f32 	%f1478, %f1478, %f1307;
$L__BB1_241:
	ld.shared.u32 	%r385, [_ZZ46mega_fused_pocket_detection_batch_with_metricsE4smem+11036];
	setp.ne.s32 	%p315, %r385, %r188;
	@%p315 bra 	$L__BB1_243;
	ld.shared.f32 	%f1308, [%r20+28];
	add.f32 	%f1478, %f1478, %f1308;
$L__BB1_243:
	ld.shared.u32 	%r386, [_ZZ46mega_fused_pocket_detection_batch_with_metricsE4smem+11040];
	setp.ne.s32 	%p316, %r386, %r188;
	@%p316 bra 	$L__BB1_245;
	ld.shared.f32 	%f1309, [%r20+32];
	add.f32 	%f1478, %f1478, %f1309;
$L__BB1_245:
	ld.shared.u32 	%r387, [_ZZ46mega_fused_pocket_detection_batch_with_metricsE4smem+11044];
	setp.ne.s32 	%p317, %r387, %r188;
	@%p317 bra 	$L__BB1_247;
	ld.shared.f32 	%f1310, [%r20+36];
	add.f32 	%f1478, %f1478, %f1310;
$L__BB1_247:
	ld.shared.u32 	%r388, [_ZZ46mega_fused_pocket_detection_batch_with_metricsE4smem+11048];
	setp.ne.s32 	%p318, %r388, %r188;
	@%p318 bra 	$L__BB1_249;
	ld.shared.f32 	%f1311, [%r20+40];
	add.f32 	%f1478, %f1478, %f1311;
$L__BB1_249:
	ld.shared.u32 	%r389, [_ZZ46mega_fused_pocket_detection_batch_with_metricsE4smem+11052];
	setp.ne.s32 	%p319, %r389, %r188;
	@%p319 bra 	$L__BB1_251;
	ld.shared.f32 	%f1312, [%r20+44];
	add.f32 	%f1478, %f1478, %f1312;
$L__BB1_251:
	ld.shared.u32 	%r390, [_ZZ46mega_fused_pocket_detection_batch_with_metricsE4smem+11056];
	setp.ne.s32 	%p320, %r390, %r188;
	@%p320 bra 	$L__BB1_253;
	ld.shared.f32 	%f1313, [%r20+48];
	add.f32 	%f1478, %f1478, %f1313;
$L__BB1_253:
	ld.shared.u32 	%r391, [_ZZ46mega_fused_pocket_detection_batch_with_metricsE4smem+11060];
	setp.ne.s32 	%p321, %r391, %r188;
	@%p321 bra 	$L__BB1_255;
	ld.shared.f32 	%f1314, [%r20+52];
	add.f32 	%f1478, %f1478, %f1314;
$L__BB1_255:
	ld.shared.u32 	%r392, [_ZZ46mega_fused_pocket_detection_batch_with_metricsE4smem+11064];
	setp.ne.s32 	%p322, %r392, %r188;
	@%p322 bra 	$L__BB1_257;
	ld.shared.f32 	%f1315, [%r20+56];
	add.f32 	%f1478, %f1478, %f1315;
$L__BB1_257:
	ld.shared.u32 	%r393, [_ZZ46mega_fused_pocket_detection_batch_with_metricsE4smem+11068];
	setp.ne.s32 	%p323, %r393, %r188;
	@%p323 bra 	$L__BB1_259;
	ld.shared.f32 	%f1316, [%r20+60];
	add.f32 	%f1478, %f1478, %f1316;
$L__BB1_259:
	ld.shared.u32 	%r394, [_ZZ46mega_fused_pocket_detection_batch_with_metricsE4smem+11072];
	setp.ne.s32 	%p324, %r394, %r188;
	@%p324 bra 	$L__BB1_261;
	ld.shared.f32 	%f1317, [%r20+64];
	add.f32 	%f1478, %f1478, %f1317;
$L__BB1_261:
	ld.shared.u32 	%r395, [_ZZ46mega_fused_pocket_detection_batch_with_metricsE4smem+11076];
	setp.ne.s32 	%p325, %r395, %r188;
	@%p325 bra 	$L__BB1_263;
	ld.shared.f32 	%f1318, [%r20+68];
	add.f32 	%f1478, %f1478, %f1318;
$L__BB1_263:
	ld.shared.u32 	%r396, [_ZZ46mega_fused_pocket_detection_batch_with_metricsE4smem+11080];
	setp.ne.s32 	%p326, %r396, %r188;
	@%p326 bra 	$L__BB1_265;
	ld.shared.f32 	%f1319, [%r20+72];
	add.f32 	%f1478, %f1478, %f1319;
$L__BB1_265:
	ld.shared.u32 	%r397, [_ZZ46mega_fused_pocket_detection_batch_with_metricsE4smem+11084];
	setp.ne.s32 	%p327, %r397, %r188;
	@%p327 bra 	$L__BB1_267;
	ld.shared.f32 	%f1320, [%r20+76];
	add.f32 	%f1478, %f1478, %f1320;
$L__BB1_267:
	ld.shared.u32 	%r398, [_ZZ46mega_fused_pocket_detection_batch_with_metricsE4smem+11088];
	setp.ne.s32 	%p328, %r398, %r188;
	@%p328 bra 	$L__BB1_269;
	ld.shared.f32 	%f1321, [%r20+80];
	add.f32 	%f1478, %f1478, %f1321;
$L__BB1_269:
	ld.shared.u32 	%r399, [_ZZ46mega_fused_pocket_detection_batch_with_metricsE4smem+11092];
	setp.ne.s32 	%p329, %r399, %r188;
	@%p329 bra 	$L__BB1_271;
	ld.shared.f32 	%f1322, [%r20+84];
	add.f32 	%f1478, %f1478, %f1322;
$L__BB1_271:
	ld.shared.u32 	%r400, [_ZZ46mega_fused_pocket_detection_batch_with_metricsE4smem+11096];
	setp.ne.s32 	%p330, %r400, %r188;
	@%p330 bra 	$L__BB1_273;
	ld.shared.f32 	%f1323, [%r20+88];
	add.f32 	%f1478, %f1478, %f1323;
$L__BB1_273:
	ld.shared.u32 	%r401, [_ZZ46mega_fused_pocket_detection_batch_with_metricsE4smem+11100];
	setp.ne.s32 	%p331, %r401, %r188;
	@%p331 bra 	$L__BB1_275;
	ld.shared.f32 	%f1324, [%r20+92];
	add.f32 	%f1478, %f1478, %f1324;
$L__BB1_275:
	ld.shared.u32 	%r402, [_ZZ46mega_fused_pocket_detection_batch_with_metricsE4smem+11104];
	setp.ne.s32 	%p332, %r402, %r188;
	@%p332 bra 	$L__BB1_277;
	ld.shared.f32 	%f1325, [%r20+96];
	add.f32 	%f1478, %f1478, %f1325;
$L__BB1_277:
	ld.shared.u32 	%r403, [_ZZ46mega_fused_pocket_detection_batch_with_metricsE4smem+11108];
	setp.ne.s32 	%p333, %r403, %r188;
	@%p333 bra 	$L__BB1_279;
	ld.shared.f32 	%f1326, [%r20+100];
	add.f32 	%f1478, %f1478, %f1326;
$L__BB1_279:
	ld.shared.u32 	%r404, [_ZZ46mega_fused_pocket_detection_batch_with_metricsE4smem+11112];
	setp.ne.s32 	%p334, %r404, %r188;
	@%p334 bra 	$L__BB1_281;
	ld.shared.f32 	%f1327, [%r20+104];
	add.f32 	%f1478, %f1478, %f1327;
$L__BB1_281:
	ld.shared.u32 	%r405, [_ZZ46mega_fused_pocket_detection_batch_with_metricsE4smem+11116];
	setp.ne.s32 	%p335, %r405, %r188;
	@%p335 bra 	$L__BB1_283;
	ld.shared.f32 	%f1328, [%r20+108];
	add.f32 	%f1478, %f1478, %f1328;
$L__BB1_283:
	ld.shared.u32 	%r406, [_ZZ46mega_fused_pocket_detection_batch_with_metricsE4smem+11120];
	setp.ne.s32 	%p336, %r406, %r188;
	@%p336 bra 	$L__BB1_285;
	ld.shared.f32 	%f1329, [%r20+112];
	add.f32 	%f1478, %f1478, %f1329;
$L__BB1_285:
	ld.shared.u32 	%r407, [_ZZ46mega_fused_pocket_detection_batch_with_metricsE4smem+11124];
	setp.ne.s32 	%p337, %r407, %r188;
	@%p337 bra 	$L__BB1_287;
	ld.shared.f32 	%f1330, [%r20+116];
	add.f32 	%f1478, %f1478, %f1330;
$L__BB1_287:
	ld.shared.u32 	%r408, [_ZZ46mega_fused_pocket_detection_batch_with_metricsE4smem+11128];
	setp.ne.s32 	%p338, %r408, %r188;
	@%p338 bra 	$L__BB1_289;
	ld.shared.f32 	%f1331, [%r20+120];
	add.f32 	%f1478, %f1478, %f1331;
$L__BB1_289:
	ld.shared.u32 	%r409, [_ZZ46mega_fused_pocket_detection_batch_with_metricsE4smem+11132];
	setp.ne.s32 	%p339, %r409, %r188;
	@%p339 bra 	$L__BB1_291;
	ld.shared.f32 	%f1332, [%r20+124];
	add.f32 	%f1478, %f1478, %f1332;
$L__BB1_291:
	st.shared.f32 	[%r12+256], %f1478;
$L__BB1_292:
	bar.sync 	0;
	cvta.to.global.u64 	%rd64, %rd23;
	mul.wide.s32 	%rd65, %r423, 4;
	add.s64 	%rd4, %rd64, %rd65;
	cvta.to.global.u64 	%rd66, %rd24;
	add.s64 	%rd5, %rd66, %rd65;
	cvta.to.global.u64 	%rd67, %rd25;
	add.s64 	%rd6, %rd67, %rd65;
	cvta.to.global.u64 	%rd68, %rd26;
	add.s64 	%rd7, %rd68, %rd65;
	cvta.to.global.u64 	%rd69, %rd27;
	add.s64 	%rd8, %rd69, %rd65;
	cvta.to.global.u64 	%rd70, %rd28;
	add.s64 	%rd9, %rd70, %rd65;
	mul.lo.s32 	%r410, %r423, 100;
	cvt.s64.s32 	%rd10, %r410;
	@%p17 bra 	$L__BB1_306;
	ld.shared.u32 	%r189, [%r12];
	cvt.s64.s32 	%rd71, %r19;
	add.s64 	%rd72, %rd71, %rd3;
	cvta.to.global.u64 	%rd73, %rd16;
	add.s64 	%rd74, %rd73, %rd72;
	ld.global.nc.u8 	%rs2, [%rd74];
	cvt.u16.u8 	%rs3, %rs2;
	and.b16  	%rs4, %rs3, 255;
	ld.shared.f32 	%f352, [%r12+-384];
	setp.ne.s32 	%p341, %r189, 1;
	setp.ne.s16 	%p342, %rs4, 1;
	or.pred  	%p343, %p341, %p342;
	@%p343 bra 	$L__BB1_295;
	atom.global.add.u32 	%r414, [%rd4], 1;
	bra.uni 	$L__BB1_302;
$L__BB1_295:
	setp.ne.s32 	%p344, %r189, 1;
	setp.ne.s16 	%p345, %rs4, 0;
	or.pred  	%p346, %p344, %p345;
	@%p346 bra 	$L__BB1_297;
	atom.global.add.u32 	%r413, [%rd5], 1;
	bra.uni 	$L__BB1_302;
$L__BB1_297:
	setp.ne.s16 	%p347, %rs4, 0;
	setp.ne.s32 	%p348, %r189, 0;
	or.pred  	%p349, %p348, %p347;
	@%p349 bra 	$L__BB1_299;
	atom.global.add.u32 	%r412, [%rd6], 1;
	bra.uni 	$L__BB1_303;
$L__BB1_299:
	setp.ne.s32 	%p350, %r189, 0;
	setp.ne.s16 	%p351, %rs4, 1;
	or.pred  	%p352, %p350, %p351;
	@%p352 bra 	$L__BB1_301;
	atom.global.add.u32 	%r411, [%rd7], 1;
	bra.uni 	$L__BB1_303;
$L__BB1_301:
	setp.ne.s32 	%p353, %r189, 1;
	@%p353 bra 	$L__BB1_303;
$L__BB1_302:
	atom.global.add.f32 	%f1333, [%rd8], %f352;
	atom.global.add.u32 	%r415, [%rd9], 1;
$L__BB1_303:
	setp.ne.s16 	%p354, %rs4, 1;
	mul.f32 	%f1334, %f352, 0f42C80000;
	cvt.rzi.s32.f32 	%r416, %f1334;
	max.s32 	%r417, %r416, 0;
	min.s32 	%r190, %r417, 99;
	@%p354 bra 	$L__BB1_305;
	cvt.u64.u32 	%rd81, %r190;
	add.s64 	%rd82, %rd81, %rd10;
	cvta.to.global.u64 	%rd83, %rd29;
	shl.b64 	%rd84, %rd82, 3;
	add.s64 	%rd85, %rd83, %rd84;
	atom.global.add.u64 	%rd86, [%rd85], 1;
	bra.uni 	$L__BB1_306;
$L__BB1_305:
	cvt.u64.u32 	%rd75, %r190;
	add.s64 	%rd76, %rd75, %rd10;
	cvta.to.global.u64 	%rd77, %rd30;
	shl.b64 	%rd78, %rd76, 3;
	add.s64 	%rd79, %rd77, %rd78;
	atom.global.add.u64 	%rd80, [%rd79], 1;
$L__BB1_306:
	bar.sync 	0;
	@%p17 bra 	$L__BB1_308;
	ld.shared.f32 	%f1335, [%r12+-384];
	cvt.s64.s32 	%rd87, %r19;
	add.s64 	%rd88, %rd87, %rd3;
	cvta.to.global.u64 	%rd89, %rd18;
	shl.b64 	%rd90, %rd88, 2;
	add.s64 	%rd91, %rd89, %rd90;
	st.global.f32 	[%rd91], %f1335;
	ld.shared.u32 	%r418, [%r12+-128];
	cvta.to.global.u64 	%rd92, %rd19;
	add.s64 	%rd93, %rd92, %rd90;
	st.global.u32 	[%rd93], %r418;
	ld.shared.u32 	%r419, [%r12+-256];
	cvta.to.global.u64 	%rd94, %rd20;
	add.s64 	%rd95, %rd94, %rd90;
	st.global.u32 	[%rd95], %r419;
	ld.shared.u32 	%r420, [%r12];
	cvta.to.global.u64 	%rd96, %rd21;
	add.s64 	%rd97, %rd96, %rd90;
	st.global.u32 	[%rd97], %r420;
	ld.shared.f32 	%f1336, [%r12+-1920];
	cvta.to.global.u64 	%rd98, %rd22;
	add.s64 	%rd99, %rd98, %rd90;
	st.global.f32 	[%rd99], %f1336;
$L__BB1_308:
	ret;

}
	// .globl	finalize_batch_metrics
.visible .entry finalize_batch_metrics(
	.param .u64 .ptr .align 1 finalize_batch_metrics_param_0,
	.param .u64 .ptr .align 1 finalize_batch_metrics_param_1,
	.param .u64 .ptr .align 1 finalize_batch_metrics_param_2,
	.param .u64 .ptr .align 1 finalize_batch_metrics_param_3,
	.param .u64 .ptr .align 1 finalize_batch_metrics_param_4,
	.param .u64 .ptr .align 1 finalize_batch_metrics_param_5,
	.param .u64 .ptr .align 1 finalize_batch_metrics_param_6,
	.param .u64 .ptr .align 1 finalize_batch_metrics_param_7,
	.param .u64 .ptr .align 1 finalize_batch_metrics_param_8,
	.param .u64 .ptr .align 1 finalize_batch_metrics_param_9,
	.param .u32 finalize_batch_metrics_param_10
)
{
	.reg .pred 	%p<15>;
	.reg .b32 	%r<39>;
	.reg .b32 	%f<142>;
	.reg .b64 	%rd<120>;

	ld.param.u64 	%rd34, [finalize_batch_metrics_param_0];
	ld.param.u64 	%rd35, [finalize_batch_metrics_param_1];
	ld.param.u64 	%rd37, [finalize_batch_metrics_param_3];
	ld.param.u64 	%rd38, [finalize_batch_metrics_param_4];
	ld.param.u64 	%rd41, [finalize_batch_metrics_param_7];
	ld.param.u32 	%r17, [finalize_batch_metrics_param_10];
	mov.u32 	%r18, %ctaid.x;
	mov.u32 	%r19, %ntid.x;
	mov.u32 	%r20, %tid.x;
	mad.lo.s32 	%r1, %r18, %r19, %r20;
	setp.ge.s32 	%p1, %r1, %r17;
	@%p1 bra 	$L__BB2_28;
	ld.param.u64 	%rd107, [finalize_batch_metrics_param_6];
	ld.param.u64 	%rd106, [finalize_batch_metrics_param_5];
	ld.param.u64 	%rd105, [finalize_batch_metrics_param_2];
	cvta.to.global.u64 	%rd44, %rd34;
	cvta.to.global.u64 	%rd45, %rd35;
	cvta.to.global.u64 	%rd46, %rd105;
	cvta.to.global.u64 	%rd47, %rd37;
	cvta.to.global.u64 	%rd48, %rd38;
	cvta.to.global.u64 	%rd49, %rd106;
	cvta.to.global.u64 	%rd1, %rd107;
	cvta.to.global.u64 	%rd2, %rd41;
	mul.wide.s32 	%rd50, %r1, 4;
	add.s64 	%rd51, %rd44, %rd50;
	ld.global.nc.u32 	%r2, [%rd51];
	add.s64 	%rd52, %rd45, %rd50;
	ld.global.nc.u32 	%r3, [%rd52];
	add.s64 	%rd53, %rd46, %rd50;
	ld.global.nc.u32 	%r4, [%rd53];
	add.s64 	%rd54, %rd47, %rd50;
	ld.global.nc.u32 	%r5, [%rd54];
	add.s64 	%rd55, %rd48, %rd50;
	ld.global.nc.f32 	%f1, [%rd55];
	add.s64 	%rd56, %rd49, %rd50;
	ld.global.nc.u32 	%r6, [%rd56];
	add.s32 	%r7, %r3, %r2;
	setp.lt.s32 	%p2, %r7, 1;
	mov.f32 	%f127, 0f00000000;
	@%p2 bra 	$L__BB2_3;
	cvt.rn.f32.s32 	%f40, %r2;
	cvt.rn.f32.u32 	%f41, %r7;
	div.rn.f32 	%f127, %f40, %f41;
$L__BB2_3:
	add.s32 	%r8, %r5, %r2;
	setp.lt.s32 	%p3, %r8, 1;
	mov.f32 	%f128, 0f00000000;
	@%p3 bra 	$L__BB2_5;
	cvt.rn.f32.s32 	%f43, %r2;
	cvt.rn.f32.u32 	%f44, %r8;
	div.rn.f32 	%f128, %f43, %f44;
$L__BB2_5:
	add.f32 	%f6, %f127, %f128;
	setp.leu.f32 	%p4, %f6, 0f00000000;
	mov.f32 	%f129, 0f00000000;
	@%p4 bra 	$L__BB2_7;
	add.f32 	%f46, %f127, %f127;
	mul.f32 	%f47, %f46, %f128;
	div.rn.f32 	%f129, %f47, %f6;
$L__BB2_7:
	mul.lo.s32 	%r22, %r4, %r2;
	mul.lo.s32 	%r23, %r5, %r3;
	sub.s32 	%r24, %r22, %r23;
	cvt.rn.f32.s32 	%f48, %r24;
	cvt.rn.f32.s32 	%f49, %r7;
	max.f32 	%f50, %f49, 0f3F800000;
	cvt.rn.f32.s32 	%f51, %r8;
	max.f32 	%f52, %f51, 0f3F800000;
	mul.f32 	%f53, %f50, %f52;
	add.s32 	%r25, %r4, %r3;
	cvt.rn.f32.s32 	%f54, %r25;
	max.f32 	%f55, %f54, 0f3F800000;
	mul.f32 	%f56, %f55, %f53;
	add.s32 	%r26, %r5, %r4;
	cvt.rn.f32.s32 	%f57, %r26;
	max.f32 	%f58, %f57, 0f3F800000;
	mul.f32 	%f59, %f58, %f56;
	sqrt.rn.f32 	%f60, %f59;
	div.rn.f32 	%f9, %f48, %f60;
	setp.lt.s32 	%p5, %r6, 1;
	mov.b32 	%r35, 0;
	@%p5 bra 	$L__BB2_9;
	cvt.rn.f32.u32 	%f61, %r6;
	div.rn.f32 	%f62, %f1, %f61;
	mov.b32 	%r35, %f62;
$L__BB2_9:
	mul.lo.s32 	%r28, %r1, 100;
	mul.wide.s32 	%rd3, %r28, 8;
	or.b64  	%rd58, %rd3, 16;
	add.s64 	%rd111, %rd1, %rd58;
	add.s64 	%rd110, %rd2, %rd58;
	mov.b64 	%rd112, 0;
	mov.b32 	%r36, 0;
	mov.u64 	%rd113, %rd112;
$L__BB2_10:
	ld.global.nc.u64 	%rd59, [%rd111+-16];
	add.s64 	%rd60, %rd59, %rd113;
	ld.global.nc.u64 	%rd61, [%rd110+-16];
	add.s64 	%rd62, %rd61, %rd112;
	ld.global.nc.u64 	%rd63, [%rd111+-8];
	add.s64 	%rd64, %rd63, %rd60;
	ld.global.nc.u64 	%rd65, [%rd110+-8];
	add.s64 	%rd66, %rd65, %rd62;
	ld.global.nc.u64 	%rd67, [%rd111];
	add.s64 	%rd68, %rd67, %rd64;
	ld.global.nc.u64 	%rd69, [%rd110];
	add.s64 	%rd70, %rd69, %rd66;
	ld.global.nc.u64 	%rd71, [%rd111+8];
	add.s64 	%rd113, %rd71, %rd68;
	ld.global.nc.u64 	%rd72, [%rd110+8];
	add.s64 	%rd112, %rd72, %rd70;
	add.s32 	%r36, %r36, 4;
	add.s64 	%rd111, %rd111, 32;
	add.s64 	%rd110, %rd110, 32;
	setp.ne.s32 	%p6, %r36, 100;
	@%p6 bra 	$L__BB2_10;
	setp.eq.s64 	%p7, %rd113, 0;
	mov.f32 	%f130, 0f00000000;
	@%p7 bra 	$L__BB2_13;
	cvt.rn.f32.u64 	%f64, %rd113;
	rcp.rn.f32 	%f130, %f64;
$L__BB2_13:
	setp.eq.s64 	%p8, %rd112, 0;
	mov.f32 	%f131, 0f00000000;
	@%p8 bra 	$L__BB2_15;
	cvt.rn.f32.u64 	%f66, %rd112;
	rcp.rn.f32 	%f131, %f66;
$L__BB2_15:
	add.s64 	%rd73, %rd3, 792;
	add.s64 	%rd117, %rd1, %rd73;
	add.s64 	%rd116, %rd2, %rd73;
	mov.f32 	%f132, 0f00000000;
	mov.b32 	%r37, 0;
	mov.u64 	%rd114, %rd116;
	mov.u64 	%rd115, %rd117;
	mov.f32 	%f133, %f132;
	mov.f32 	%f134, %f132;
$L__BB2_16:
	ld.global.nc.u64 	%rd74, [%rd115];
	cvt.rn.f32.u64 	%f68, %rd74;
	fma.rn.f32 	%f69, %f130, %f68, %f133;
	ld.global.nc.u64 	%rd75, [%rd114];
	cvt.rn.f32.u64 	%f70, %rd75;
	fma.rn.f32 	%f71, %f131, %f70, %f132;
	sub.f32 	%f72, %f71, %f132;
	add.f32 	%f73, %f133, %f69;
	mul.f32 	%f74, %f73, %f72;
	fma.rn.f32 	%f75, %f74, 0f3F000000, %f134;
	ld.global.nc.u64 	%rd76, [%rd115+-8];
	cvt.rn.f32.u64 	%f76, %rd76;
	fma.rn.f32 	%f77, %f130, %f76, %f69;
	ld.global.nc.u64 	%rd77, [%rd114+-8];
	cvt.rn.f32.u64 	%f78, %rd77;
	fma.rn.f32 	%f79, %f131, %f78, %f71;
	sub.f32 	%f80, %f79, %f71;
	add.f32 	%f81, %f69, %f77;
	mul.f32 	%f82, %f81, %f80;
	fma.rn.f32 	%f83, %f82, 0f3F000000, %f75;
	ld.global.nc.u64 	%rd78, [%rd115+-16];
	cvt.rn.f32.u64 	%f84, %rd78;
	fma.rn.f32 	%f85, %f130, %f84, %f77;
	ld.global.nc.u64 	%rd79, [%rd114+-16];
	cvt.rn.f32.u64 	%f86, %rd79;
	fma.rn.f32 	%f87, %f131, %f86, %f79;
	sub.f32 	%f88, %f87, %f79;
	add.f32 	%f89, %f77, %f85;
	mul.f32 	%f90, %f89, %f88;
	fma.rn.f32 	%f91, %f90, 0f3F000000, %f83;
	ld.global.nc.u64 	%rd80, [%rd115+-24];
	cvt.rn.f32.u64 	%f92, %rd80;
	fma.rn.f32 	%f133, %f130, %f92, %f85;
	ld.global.nc.u64 	%rd81, [%rd114+-24];
	cvt.rn.f32.u64 	%f93, %rd81;
	fma.rn.f32 	%f132, %f131, %f93, %f87;
	sub.f32 	%f94, %f132, %f87;
	add.f32 	%f95, %f85, %f133;
	mul.f32 	%f96, %f95, %f94;
	fma.rn.f32 	%f134, %f96, 0f3F000000, %f91;
	add.s32 	%r37, %r37, -4;
	add.s64 	%rd115, %rd115, -32;
	add.s64 	%rd114, %rd114, -32;
	setp.ne.s32 	%p9, %r37, -100;
	@%p9 bra 	$L__BB2_16;
	mov.f32 	%f136, 0f3F800000;
	mov.f32 	%f135, 0f00000000;
	mov.b64 	%rd118, 0;
	mov.b32 	%r38, 0;
	mov.u64 	%rd119, %rd118;
	mov.f32 	%f137, %f135;
$L__BB2_18:
	ld.global.nc.u64 	%rd83, [%rd117];
	add.s64 	%rd24, %rd83, %rd119;
	ld.global.nc.u64 	%rd84, [%rd116];
	add.s64 	%rd25, %rd84, %rd118;
	neg.s64 	%rd85, %rd25;
	setp.eq.s64 	%p10, %rd24, %rd85;
	mov.f32 	%f138, 0f3F800000;
	@%p10 bra 	$L__BB2_20;
	cvt.rn.f32.u64 	%f100, %rd24;
	add.s64 	%rd86, %rd25, %rd24;
	cvt.rn.f32.u64 	%f101, %rd86;
	div.rn.f32 	%f138, %f100, %f101;
$L__BB2_20:
	cvt.rn.f32.u64 	%f103, %rd24;
	mul.f32 	%f25, %f130, %f103;
	sub.f32 	%f104, %f25, %f135;
	add.f32 	%f105, %f136, %f138;
	mul.f32 	%f106, %f104, %f105;
	fma.rn.f32 	%f26, %f106, 0f3F000000, %f137;
	ld.global.nc.u64 	%rd87, [%rd117+-8];
	add.s64 	%rd26, %rd87, %rd24;
	ld.global.nc.u64 	%rd88, [%rd116+-8];
	add.s64 	%rd27, %rd88, %rd25;
	neg.s64 	%rd89, %rd27;
	setp.eq.s64 	%p11, %rd26, %rd89;
	mov.f32 	%f139, 0f3F800000;
	@%p11 bra 	$L__BB2_22;
	cvt.rn.f32.u64 	%f107, %rd26;
	add.s64 	%rd90, %rd27, %rd26;
	cvt.rn.f32.u64 	%f108, %rd90;
	div.rn.f32 	%f139, %f107, %f108;
$L__BB2_22:
	cvt.rn.f32.u64 	%f110, %rd26;
	mul.f32 	%f29, %f130, %f110;
	sub.f32 	%f111, %f29, %f25;
	add.f32 	%f112, %f138, %f139;
	mul.f32 	%f113, %f111, %f112;
	fma.rn.f32 	%f30, %f113, 0f3F000000, %f26;
	ld.global.nc.u64 	%rd91, [%rd117+-16];
	add.s64 	%rd28, %rd91, %rd26;
	ld.global.nc.u64 	%rd92, [%rd116+-16];
	add.s64 	%rd29, %rd92, %rd27;
	neg.s64 	%rd93, %rd29;
	setp.eq.s64 	%p12, %rd28, %rd93;
	mov.f32 	%f140, 0f3F800000;
	@%p12 bra 	$L__BB2_24;
	cvt.rn.f32.u64 	%f114, %rd28;
	add.s64 	%rd94, %rd29, %rd28;
	cvt.rn.f32.u64 	%f115, %rd94;
	div.rn.f32 	%f140, %f114, %f115;
$L__BB2_24:
	cvt.rn.f32.u64 	%f117, %rd28;
	mul.f32 	%f33, %f130, %f117;
	sub.f32 	%f118, %f33, %f29;
	add.f32 	%f119, %f139, %f140;
	mul.f32 	%f120, %f118, %f119;
	fma.rn.f32 	%f34, %f120, 0f3F000000, %f30;
	ld.global.nc.u64 	%rd95, [%rd117+-24];
	add.s64 	%rd119, %rd95, %rd28;
	ld.global.nc.u64 	%rd96, [%rd116+-24];
	add.s64 	%rd118, %rd96, %rd29;
	neg.s64 	%rd97, %rd118;
	setp.eq.s64 	%p13, %rd119, %rd97;
	mov.f32 	%f136, 0f3F800000;
	@%p13 bra 	$L__BB2_26;
	cvt.rn.f32.u64 	%f121, %rd119;
	add.s64 	%rd98, %rd118, %rd119;
	cvt.rn.f32.u64 	%f122, %rd98;
	div.rn.f32 	%f136, %f121, %f122;
$L__BB2_26:
	cvt.rn.f32.u64 	%f123, %rd119;
	mul.f32 	%f135, %f130, %f123;
	sub.f32 	%f124, %f135, %f33;
	add.f32 	%f125, %f140, %f136;
	mul.f32 	%f126, %f124, %f125;
	fma.rn.f32 	%f137, %f126, 0f3F000000, %f34;
	add.s32 	%r38, %r38, -4;
	add.s64 	%rd117, %rd117, -32;
	add.s64 	%rd116, %rd116, -32;
	setp.ne.s32 	%p14, %r38, -100;
	@%p14 bra 	$L__BB2_18;
	ld.param.u64 	%rd109, [finalize_batch_metrics_param_9];
	ld.param.u64 	%rd108, [finalize_batch_metrics_param_8];
	cvta.to.global.u64 	%rd99, %rd109;
	mul.wide.s32 	%rd100, %r1, 16;
	add.s64 	%rd101, %rd99, %rd100;
	ld.global.nc.u32 	%r31, [%rd101];
	cvta.to.global.u64 	%rd102, %rd108;
	mul.wide.s32 	%rd103, %r1, 64;
	add.s64 	%rd104, %rd102, %rd103;
	ld.global.nc.u32 	%r32, [%rd101+8];
	st.global.v4.u32 	[%rd104], {%r31, %r32, %r2, %r3};
	mov.b32 	%r33, %f127;
	mov.b32 	%r34, %f128;
	st.global.v4.u32 	[%rd104+16], {%r4, %r5, %r33, %r34};
	st.global.v4.f32 	[%rd104+32], {%f129, %f9, %f134, %f137};
	st.global.v2.u32 	[%rd104+48], {%r35, %r6};
$L__BB2_28:
	ret;

}


// ===== COMPILED SASS (sm_100) =====

	.target	sm_100

	.elftype	@"ET_EXEC"


//--------------------- .note.nv.tkinfo           --------------------------
	.section	.note.nv.tkinfo,"",@"SHT_NOTE"
	.sectionflags	@"SHF_NOTE_NV_TKINFO"
	.tkinfo
        /*0018*/ 	.word	0x00000002
        /*0030*/ 	.string	""
        /*0030*/ 	.string	"ptxas"
        /*0030*/ 	.string	"Cuda compilation tools, release 13.0, V13.0.88"
        /*0030*/ 	.string	"Build cuda_13.0.r13.0/compiler.36424714_0"
        /*0030*/ 	.string	"-arch sm_100 -m 64 "



//--------------------- .note.nv.cuinfo           --------------------------
	.section	.note.nv.cuinfo,"",@"SHT_NOTE"
	.sectionflags	@"SHF_NOTE_NV_CUINFO"
        /*0018*/ 	.short	0x0002
        /*001a*/ 	.short	0x0064
        /*001c*/ 	.short	0x0082
	.zero		2


//--------------------- .nv.info                  --------------------------
	.section	.nv.info,"",@"SHT_CUDA_INFO"
	.align	4


	//----- nvinfo : EIATTR_REGCOUNT
	.align		4
        /*0000*/ 	.byte	0x04, 0x2f
        /*0002*/ 	.short	(.L_5 - .L_4)
	.align		4
.L_4:
        /*0004*/ 	.word	index@(mega_fused_pocket_detection)
        /*0008*/ 	.word	0x00000034


	//----- nvinfo : EIATTR_FRAME_SIZE
	.align		4
.L_5:
        /*000c*/ 	.byte	0x04, 0x11
        /*000e*/ 	.short	(.L_7 - .L_6)
	.align		4
.L_6:
        /*0010*/ 	.word	index@($__internal_8_$__cuda_sm3x_div_rn_noftz_f32_slowpath)
        /*0014*/ 	.word	0x00000000


	//----- nvinfo : EIATTR_FRAME_SIZE
	.align		4
.L_7:
        /*0018*/ 	.byte	0x04, 0x11
        /*001a*/ 	.short	(.L_9 - .L_8)
	.align		4
.L_8:
        /*001c*/ 	.word	index@($__internal_7_$__cuda_sm20_sqrt_rn_f32_slowpath)
        /*0020*/ 	.word	0x00000000


	//----- nvinfo : EIATTR_FRAME_SIZE
	.align		4
.L_9:
        /*0024*/ 	.byte	0x04, 0x11
        /*0026*/ 	.short	(.L_11 - .L_10)
	.align		4
.L_10:
        /*0028*/ 	.word	index@($__internal_6_$__cuda_sm20_rcp_rn_f32_slowpath)
        /*002c*/ 	.word	0x00000000


	//----- nvinfo : EIATTR_FRAME_SIZE
	.align		4
.L_11:
        /*0030*/ 	.byte	0x04, 0x11
        /*0032*/ 	.short	(.L_13 - .L_12)
	.align		4
.L_12:
        /*0034*/ 	.word	index@(mega_fused_pocket_detection)
        /*0038*/ 	.word	0x00000000


	//----- nvinfo : EIATTR_REGCOUNT
	.align		4
.L_13:
        /*003c*/ 	.byte	0x04, 0x2f
        /*003e*/ 	.short	(.L_15 - .L_14)
	.align		4
.L_14:
        /*0040*/ 	.word	index@(mega_fused_pocket_detection_batch_with_metrics)
        /*0044*/ 	.word	0x00000037


	//----- nvinfo : EIATTR_FRAME_SIZE
	.align		4
.L_15:
        /*0048*/ 	.byte	0x04, 0x11
        /*004a*/ 	.short	(.L_17 - .L_16)
	.align		4
.L_16:
        /*004c*/ 	.word	index@($__internal_5_$__cuda_sm3x_div_rn_noftz_f32_slowpath)
        /*0050*/ 	.word	0x00000000


	//----- nvinfo : EIATTR_FRAME_SIZE
	.align		4
.L_17:
        /*0054*/ 	.byte	0x04, 0x11
        /*0056*/ 	.short	(.L_19 - .L_18)
	.align		4
.L_18:
        /*0058*/ 	.word	index@($__internal_4_$__cuda_sm20_sqrt_rn_f32_slowpath)
        /*005c*/ 	.word	0x00000000


	//----- nvinfo : EIATTR_FRAME_SIZE
	.align		4
.L_19:
        /*0060*/ 	.byte	0x04, 0x11
        /*0062*/ 	.short	(.L_21 - .L_20)
	.align		4
.L_20:
        /*0064*/ 	.word	index@($__internal_3_$__cuda_sm20_rcp_rn_f32_slowpath)
        /*0068*/ 	.word	0x00000000


	//----- nvinfo : EIATTR_FRAME_SIZE
	.align		4
.L_21:
        /*006c*/ 	.byte	0x04, 0x11
        /*006e*/ 	.short	(.L_23 - .L_22)
	.align		4
.L_22:
        /*0070*/ 	.word	index@(mega_fused_pocket_detection_batch_with_metrics)
        /*0074*/ 	.word	0x00000000


	//----- nvinfo : EIATTR_REGCOUNT
	.align		4
.L_23:
        /*0078*/ 	.byte	0x04, 0x2f
        /*007a*/ 	.short	(.L_25 - .L_24)
	.align		4
.L_24:
        /*007c*/ 	.word	index@(finalize_batch_metrics)
        /*0080*/ 	.word	0x0000002c


	//----- nvinfo : EIATTR_FRAME_SIZE
	.align		4
.L_25:
        /*0084*/ 	.byte	0x04, 0x11
        /*0086*/ 	.short	(.L_27 - .L_26)
	.align		4
.L_26:
        /*0088*/ 	.word	index@($__internal_2_$__cuda_sm3x_div_rn_noftz_f32_slowpath)
        /*008c*/ 	.word	0x00000000


	//----- nvinfo : EIATTR_FRAME_SIZE
	.align		4
.L_27:
        /*0090*/ 	.byte	0x04, 0x11
        /*0092*/ 	.short	(.L_29 - .L_28)
	.align		4
.L_28:
        /*0094*/ 	.word	index@($__internal_1_$__cuda_sm20_sqrt_rn_f32_slowpath)
        /*0098*/ 	.word	0x00000000


	//----- nvinfo : EIATTR_FRAME_SIZE
	.align		4
.L_29:
        /*009c*/ 	.byte	0x04, 0x11
        /*009e*/ 	.short	(.L_31 - .L_30)
	.align		4
.L_30:
        /*00a0*/ 	.word	index@($__internal_0_$__cuda_sm20_rcp_rn_f32_slowpath)
        /*00a4*/ 	.word	0x00000000


	//----- nvinfo : EIATTR_FRAME_SIZE
	.align		4
.L_31:
        /*00a8*/ 	.byte	0x04, 0x11
        /*00aa*/ 	.short	(.L_33 - .L_32)
	.align		4
.L_32:
        /*00ac*/ 	.word	index@(finalize_batch_metrics)
        /*00b0*/ 	.word	0x00000000


	//----- nvinfo : EIATTR_MIN_STACK_SIZE
	.align		4
.L_33:
        /*00b4*/ 	.byte	0x04, 0x12
        /*00b6*/ 	.short	(.L_35 - .L_34)
	.align		4
.L_34:
        /*00b8*/ 	.word	index@(finalize_batch_metrics)
        /*00bc*/ 	.word	0x00000000


	//----- nvinfo : EIATTR_MIN_STACK_SIZE
	.align		4
.L_35:
        /*00c0*/ 	.byte	0x04, 0x12
        /*00c2*/ 	.short	(.L_37 - .L_36)
	.align		4
.L_36:
        /*00c4*/ 	.word	index@(mega_fused_pocket_detection_batch_with_metrics)
        /*00c8*/ 	.word	0x00000000


	//----- nvinfo : EIATTR_MIN_STACK_SIZE
	.align		4
.L_37:
        /*00cc*/ 	.byte	0x04, 0x12
        /*00ce*/ 	.short	(.L_39 - .L_38)
	.align		4
.L_38:
        /*00d0*/ 	.word	index@(mega_fused_pocket_detection)
        /*00d4*/ 	.word	0x00000000
.L_39:


//--------------------- .nv.compat                --------------------------
	.section	.nv.compat,"",@"SHT_CUDA_COMPAT_INFO"
	.align	4
        /*0000*/ 	.byte	0x02, 0x09, 0x00, 0x00, 0x02, 0x02, 0x01, 0x00, 0x02, 0x05, 0x05, 0x00, 0x03, 0x07, 0x01, 0x01
        /*0010*/ 	.byte	0x02, 0x03, 0x00, 0x00, 0x02, 0x06, 0x01, 0x00, 0x04, 0x0b, 0x08, 0x00, 0x01, 0x00, 0x00, 0x00
        /*0020*/ 	.byte	0x00, 0x00, 0x00, 0x00


//--------------------- .nv.info.finalize_batch_metrics --------------------------
	.section	.nv.info.finalize_batch_metrics,"",@"SHT_CUDA_INFO"
	.sectionflags	@""
	.align	4


	//----- nvinfo : EIATTR_CUDA_API_VERSION
	.align		4
        /*0000*/ 	.byte	0x04, 0x37
        /*0002*/ 	.short	(.L_41 - .L_40)
.L_40:
        /*0004*/ 	.word	0x00000082


	//----- nvinfo : EIATTR_KPARAM_INFO
	.align		4
.L_41:
        /*0008*/ 	.byte	0x04, 0x17
        /*000a*/ 	.short	(.L_43 - .L_42)
.L_42:
        /*000c*/ 	.word	0x00000000
        /*0010*/ 	.short	0x000a
        /*0012*/ 	.short	0x0050
        /*0014*/ 	.byte	0x00, 0xf0, 0x11, 0x00


	//----- nvinfo : EIATTR_KPARAM_INFO
	.align		4
.L_43:
        /*0018*/ 	.byte	0x04, 0x17
        /*001a*/ 	.short	(.L_45 - .L_44)
.L_44:
        /*001c*/ 	.word	0x00000000
        /*0020*/ 	.short	0x0009
        /*0022*/ 	.short	0x0048
        /*0024*/ 	.byte	0x00, 0xf5, 0x21, 0x00


	//----- nvinfo : EIATTR_KPARAM_INFO
	.align		4
.L_45:
        /*0028*/ 	.byte	0x04, 0x17
        /*002a*/ 	.short	(.L_47 - .L_46)
.L_46:
        /*002c*/ 	.word	0x00000000
        /*0030*/ 	.short	0x0008
        /*0032*/ 	.short	0x0040
        /*0034*/ 	.byte	0x00, 0xf5, 0x21, 0x00


	//----- nvinfo : EIATTR_KPARAM_INFO
	.align		4
.L_47:
        /*0038*/ 	.byte	0x04, 0x17
        /*003a*/ 	.short	(.L_49 - .L_48)
.L_48:
        /*003c*/ 	.word	0x00000000
        /*0040*/ 	.short	0x0007
        /*0042*/ 	.short	0x0038
        /*0044*/ 	.byte	0x00, 0xf5, 0x21, 0x00


	//----- nvinfo : EIATTR_KPARAM_INFO
	.align		4
.L_49:
        /*0048*/ 	.byte	0x04, 0x17
        /*004a*/ 	.short	(.L_51 - .L_50)
.L_50:
        /*004c*/ 	.word	0x00000000
        /*0050*/ 	.short	0x0006
        /*0052*/ 	.short	0x0030
        /*0054*/ 	.byte	0x00, 0xf5, 0x21, 0x00


	//----- nvinfo : EIATTR_KPARAM_INFO
	.align		4
.L_51:
        /*0058*/ 	.byte	0x04, 0x17
        /*005a*/ 	.short	(.L_53 - .L_52)
.L_52:
        /*005c*/ 	.word	0x00000000
        /*0060*/ 	.short	0x0005
        /*0062*/ 	.short	0x0028
        /*0064*/ 	.byte	0x00, 0xf5, 0x21, 0x00


	//----- nvinfo : EIATTR_KPARAM_INFO
	.align		4
.L_53:
        /*0068*/ 	.byte	0x04, 0x17
        /*006a*/ 	.short	(.L_55 - .L_54)
.L_54:
        /*006c*/ 	.word	0x00000000
        /*0070*/ 	.short	0x0004
        /*0072*/ 	.short	0x0020
        /*0074*/ 	.byte	0x00, 0xf5, 0x21, 0x00


	//----- nvinfo : EIATTR_KPARAM_INFO
	.align		4
.L_55:
        /*0078*/ 	.byte	0x04, 0x17
        /*007a*/ 	.short	(.L_57 - .L_56)
.L_56:
        /*007c*/ 	.word	0x00000000
        /*0080*/ 	.short	0x0003
        /*0082*/ 	.short	0x0018
        /*0084*/ 	.byte	0x00, 0xf5, 0x21, 0x00


	//----- nvinfo : EIATTR_KPARAM_INFO
	.align		4
.L_57:
        /*0088*/ 	.byte	0x04, 0x17
        /*008a*/ 	.short	(.L_59 - .L_58)
.L_58:
        /*008c*/ 	.word	0x00000000
        /*0090*/ 	.short	0x0002
        /*0092*/ 	.short	0x0010
        /*0094*/ 	.byte	0x00, 0xf5, 0x21, 0x00


	//----- nvinfo : EIATTR_KPARAM_INFO
	.align		4
.L_59:
        /*0098*/ 	.byte	0x04, 0x17
        /*009a*/ 	.short	(.L_61 - .L_60)
.L_60:
        /*009c*/ 	.word	0x00000000
        /*00a0*/ 	.short	0x0001
        /*00a2*/ 	.short	0x0008
        /*00a4*/ 	.byte	0x00, 0xf5, 0x21, 0x00


	//----- nvinfo : EIATTR_KPARAM_INFO
	.align		4
.L_61:
        /*00a8*/ 	.byte	0x04, 0x17
        /*00aa*/ 	.short	(.L_63 - .L_62)
.L_62:
        /*00ac*/ 	.word	0x00000000
        /*00b0*/ 	.short	0x0000
        /*00b2*/ 	.short	0x0000
        /*00b4*/ 	.byte	0x00, 0xf5, 0x21, 0x00


	//----- nvinfo : EIATTR_SPARSE_MMA_MASK
	.align		4
.L_63:
        /*00b8*/ 	.byte	0x03, 0x50
        /*00ba*/ 	.short	0x0000


	//----- nvinfo : EIATTR_MAXREG_COUNT
	.align		4
        /*00bc*/ 	.byte	0x03, 0x1b
        /*00be*/ 	.short	0x00ff


	//----- nvinfo : EIATTR_MERCURY_ISA_VERSION
	.align		4
        /*00c0*/ 	.byte	0x03, 0x5f
        /*00c2*/ 	.short	0x0101


	//----- nvinfo : EIATTR_VRC_CTA_INIT_COUNT
	.align		4
        /*00c4*/ 	.byte	0x02, 0x4a
	.zero		1
	.zero		1


	//----- nvinfo : EIATTR_EXIT_INSTR_OFFSETS
	.align		4
        /*00c8*/ 	.byte	0x04, 0x1c
        /*00ca*/ 	.short	(.L_65 - .L_64)


	//   ....[0]....
.L_64:
        /*00cc*/ 	.word	0x00000070


	//   ....[1]....
        /*00d0*/ 	.word	0x000043e0


	//----- nvinfo : EIATTR_CRS_STACK_SIZE
	.align		4
.L_65:
        /*00d4*/ 	.byte	0x04, 0x1e
        /*00d6*/ 	.short	(.L_67 - .L_66)
.L_66:
        /*00d8*/ 	.word	0x00000000


	//----- nvinfo : EIATTR_CBANK_PARAM_SIZE
	.align		4
.L_67:
        /*00dc*/ 	.byte	0x03, 0x19
        /*00de*/ 	.short	0x0054


	//----- nvinfo : EIATTR_PARAM_CBANK
	.align		4
        /*00e0*/ 	.byte	0x04, 0x0a
        /*00e2*/ 	.short	(.L_69 - .L_68)
	.align		4
.L_68:
        /*00e4*/ 	.word	index@(.nv.constant0.finalize_batch_metrics)
        /*00e8*/ 	.short	0x0380
        /*00ea*/ 	.short	0x0054


	//----- nvinfo : EIATTR_SW_WAR
	.align		4
.L_69:
        /*00ec*/ 	.byte	0x04, 0x36
        /*00ee*/ 	.short	(.L_71 - .L_70)
.L_70:
        /*00f0*/ 	.word	0x00000008
.L_71:


//--------------------- .nv.info.mega_fused_pocket_detection_batch_with_metrics --------------------------
	.section	.nv.info.mega_fused_pocket_detection_batch_with_metrics,"",@"SHT_CUDA_INFO"
	.sectionflags	@""
	.align	4


	//----- nvinfo : EIATTR_CUDA_API_VERSION
	.align		4
        /*0000*/ 	.byte	0x04, 0x37
        /*0002*/ 	.short	(.L_73 - .L_72)
.L_72:
        /*0004*/ 	.word	0x00000082


	//----- nvinfo : EIATTR_KPARAM_INFO
	.align		4
.L_73:
        /*0008*/ 	.byte	0x04, 0x17
        /*000a*/ 	.short	(.L_75 - .L_74)
.L_74:
        /*000c*/ 	.word	0x00000000
        /*0010*/ 	.short	0x0017
        /*0012*/ 	.short	0x00b0
        /*0014*/ 	.byte	0x00, 0xf5, 0x21, 0x00


	//----- nvinfo : EIATTR_KPARAM_INFO
	.align		4
.L_75:
        /*0018*/ 	.byte	0x04, 0x17
        /*001a*/ 	.short	(.L_77 - .L_76)
.L_76:
        /*001c*/ 	.word	0x00000000
        /*0020*/ 	.short	0x0016
        /*0022*/ 	.short	0x00a8
        /*0024*/ 	.byte	0x00, 0xf5, 0x21, 0x00


	//----- nvinfo : EIATTR_KPARAM_INFO
	.align		4
.L_77:
        /*0028*/ 	.byte	0x04, 0x17
        /*002a*/ 	.short	(.L_79 - .L_78)
.L_78:
        /*002c*/ 	.word	0x00000000
        /*0030*/ 	.short	0x0015
        /*0032*/ 	.short	0x00a0
        /*0034*/ 	.byte	0x00, 0xf5, 0x21, 0x00


	//----- nvinfo : EIATTR_KPARAM_INFO
	.align		4
.L_79:
        /*0038*/ 	.byte	0x04, 0x17
        /*003a*/ 	.short	(.L_81 - .L_80)
.L_80:
        /*003c*/ 	.word	0x00000000
        /*0040*/ 	.short	0x0014
        /*0042*/ 	.short	0x0098
        /*0044*/ 	.byte	0x00, 0xf5, 0x21, 0x00


	//----- nvinfo : EIATTR_KPARAM_INFO
	.align		4
.L_81:
        /*0048*/ 	.byte	0x04, 0x17
        /*004a*/ 	.short	(.L_83 - .L_82)
.L_82:
        /*004c*/ 	.word	0x00000000
        /*0050*/ 	.short	0x0013
        /*0052*/ 	.short	0x0090
        /*0054*/ 	.byte	0x00, 0xf5, 0x21, 0x00


	//----- nvinfo : EIATTR_KPARAM_INFO
	.align		4
.L_83:
        /*0058*/ 	.byte	0x04, 0x17
        /*005a*/ 	.short	(.L_85 - .L_84)
.L_84:
        /*005c*/ 	.word	0x00000000
        /*0060*/ 	.short	0x0012
        /*0062*/ 	.short	0x0088
        /*0064*/ 	.byte	0x00, 0xf5, 0x21, 0x00


	//----- nvinfo : EIATTR_KPARAM_INFO
	.align		4
.L_85:
        /*0068*/ 	.byte	0x04, 0x17
        /*006a*/ 	.short	(.L_87 - .L_86)
.L_86:
        /*006c*/ 	.word	0x00000000
        /*0070*/ 	.short	0x0011
        /*0072*/ 	.short	0x0080
        /*0074*/ 	.byte	0x00, 0xf5, 0x21, 0x00


	//----- nvinfo : EIATTR_KPARAM_INFO
	.align		4
.L_87:
        /*0078*/ 	.byte	0x04, 0x17
        /*007a*/ 	.short	(.L_89 - .L_88)
.L_88:
        /*007c*/ 	.word	0x00000000
        /*0080*/ 	.short	0x0010
        /*0082*/ 	.short	0x0078
        /*0084*/ 	.byte	0x00, 0xf5, 0x21, 0x00


	//----- nvinfo : EIATTR_KPARAM_INFO
	.align		4
.L_89:
        /*0088*/ 	.byte	0x04, 0x17
        /*008a*/ 	.short	(.L_91 - .L_90)
.L_90:
        /*008c*/ 	.word	0x00000000
        /*0090*/ 	.short	0x000f
        /*0092*/ 	.short	0x0070
        /*0094*/ 	.byte	0x00, 0xf5, 0x21, 0x00


	//----- nvinfo : EIATTR_KPARAM_INFO
	.align		4
.L_91:
        /*0098*/ 	.byte	0x04, 0x17
        /*009a*/ 	.short	(.L_93 - .L_92)
.L_92:
        /*009c*/ 	.word	0x00000000
        /*00a0*/ 	.short	0x000e
        /*00a2*/ 	.short	0x0068
        /*00a4*/ 	.byte	0x00, 0xf5, 0x21, 0x00


	//----- nvinfo : EIATTR_KPARAM_INFO
	.align		4
.L_93:
        /*00a8*/ 	.byte	0x04, 0x17
        /*00aa*/ 	.short	(.L_95 - .L_94)
.L_94:
        /*00ac*/ 	.word	0x00000000
        /*00b0*/ 	.short	0x000d
        /*00b2*/ 	.short	0x0060
        /*00b4*/ 	.byte	0x00, 0xf5, 0x21, 0x00


	//----- nvinfo : EIATTR_KPARAM_INFO
	.align		4
.L_95:
        /*00b8*/ 	.byte	0x04, 0x17
        /*00ba*/ 	.short	(.L_97 - .L_96)
.L_96:
        /*00bc*/ 	.word	0x00000000
        /*00c0*/ 	.short	0x000c
        /*00c2*/ 	.short	0x0058
        /*00c4*/ 	.byte	0x00, 0xf5, 0x21, 0x00


	//----- nvinfo : EIATTR_KPARAM_INFO
	.align		4
.L_97:
        /*00c8*/ 	.byte	0x04, 0x17
        /*00ca*/ 	.short	(.L_99 - .L_98)
.L_98:
        /*00cc*/ 	.word	0x00000000
        /*00d0*/ 	.short	0x000b
        /*00d2*/ 	.short	0x0050
        /*00d4*/ 	.byte	0x00, 0xf5, 0x21, 0x00


	//----- nvinfo : EIATTR_KPARAM_INFO
	.align		4
.L_99:
        /*00d8*/ 	.byte	0x04, 0x17
        /*00da*/ 	.short	(.L_101 - .L_100)
.L_100:
        /*00dc*/ 	.word	0x00000000
        /*00e0*/ 	.short	0x000a
        /*00e2*/ 	.short	0x0048
        /*00e4*/ 	.byte	0x00, 0xf5, 0x21, 0x00


	//----- nvinfo : EIATTR_KPARAM_INFO
	.align		4
.L_101:
        /*00e8*/ 	.byte	0x04, 0x17
        /*00ea*/ 	.short	(.L_103 - .L_102)
.L_102:
        /*00ec*/ 	.word	0x00000000
        /*00f0*/ 	.short	0x0009
        /*00f2*/ 	.short	0x0044
        /*00f4*/ 	.byte	0x00, 0xf0, 0x11, 0x00


	//----- nvinfo : EIATTR_KPARAM_INFO
	.align		4
.L_103:
        /*00f8*/ 	.byte	0x04, 0x17
        /*00fa*/ 	.short	(.L_105 - .L_104)
.L_104:
        /*00fc*/ 	.word	0x00000000
        /*0100*/ 	.short	0x0008
        /*0102*/ 	.short	0x0040
        /*0104*/ 	.byte	0x00, 0xf0, 0x11, 0x00


	//----- nvinfo : EIATTR_KPARAM_INFO
	.align		4
.L_105:
        /*0108*/ 	.byte	0x04, 0x17
        /*010a*/ 	.short	(.L_107 - .L_106)
.L_106:
        /*010c*/ 	.word	0x00000000
        /*0110*/ 	.short	0x0007
        /*0112*/ 	.short	0x0038
        /*0114*/ 	.byte	0x00, 0xf5, 0x21, 0x00


	//----- nvinfo : EIATTR_KPARAM_INFO
	.align		4
.L_107:
        /*0118*/ 	.byte	0x04, 0x17
        /*011a*/ 	.short	(.L_109 - .L_108)
.L_108:
        /*011c*/ 	.word	0x00000000
        /*0120*/ 	.short	0x0006
        /*0122*/ 	.short	0x0030
        /*0124*/ 	.byte	0x00, 0xf5, 0x21, 0x00


	//----- nvinfo : EIATTR_KPARAM_INFO
	.align		4
.L_109:
        /*0128*/ 	.byte	0x04, 0x17
        /*012a*/ 	.short	(.L_111 - .L_110)
.L_110:
        /*012c*/ 	.word	0x00000000
        /*0130*/ 	.short	0x0005
        /*0132*/ 	.short	0x0028
        /*0134*/ 	.byte	0x00, 0xf5, 0x21, 0x00


	//----- nvinfo : EIATTR_KPARAM_INFO
	.align		4
.L_111:
        /*0138*/ 	.byte	0x04, 0x17
        /*013a*/ 	.short	(.L_113 - .L_112)
.L_112:
        /*013c*/ 	.word	0x00000000
        /*0140*/ 	.short	0x0004
        /*0142*/ 	.short	0x0020
        /*0144*/ 	.byte	0x00, 0xf5, 0x21, 0x00


	//----- nvinfo : EIATTR_KPARAM_INFO
	.align		4
.L_113:
        /*0148*/ 	.byte	0x04, 0x17
        /*014a*/ 	.short	(.L_115 - .L_114)
.L_114:
        /*014c*/ 	.word	0x00000000
        /*0150*/ 	.short	0x0003
        /*0152*/ 	.short	0x0018
        /*0154*/ 	.byte	0x00, 0xf5, 0x21, 0x00


	//----- nvinfo : EIATTR_KPARAM_INFO
	.align		4
.L_115:
        /*0158*/ 	.byte	0x04, 0x17
        /*015a*/ 	.short	(.L_117 - .L_116)
.L_116:
        /*015c*/ 	.word	0x00000000
        /*0160*/ 	.short	0x0002
        /*0162*/ 	.short	0x0010
        /*0164*/ 	.byte	0x00, 0xf5, 0x21, 0x00


	//----- nvinfo : EIATTR_KPARAM_INFO
	.align		4
.L_117:
        /*0168*/ 	.byte	0x04, 0x17
        /*016a*/ 	.short	(.L_119 - .L_118)
.L_118:
        /*016c*/ 	.word	0x00000000
        /*0170*/ 	.short	0x0001
        /*0172*/ 	.short	0x0008
        /*0174*/ 	.byte	0x00, 0xf5, 0x21, 0x00


	//----- nvinfo : EIATTR_KPARAM_INFO
	.align		4
.L_119:
        /*0178*/ 	.byte	0x04, 0x17
        /*017a*/ 	.short	(.L_121 - .L_120)
.L_120:
        /*017c*/ 	.word	0x00000000
        /*0180*/ 	.short	0x0000
        /*0182*/ 	.short	0x0000
        /*0184*/ 	.byte	0x00, 0xf5, 0x21, 0x00


	//----- nvinfo : EIATTR_SPARSE_MMA_MASK
	.align		4
.L_121:
        /*0188*/ 	.byte	0x03, 0x50
        /*018a*/ 	.short	0x0000


	//----- nvinfo : EIATTR_MAXREG_COUNT
	.align		4
        /*018c*/ 	.byte	0x03, 0x1b
        /*018e*/ 	.short	0x0040


	//----- nvinfo : EIATTR_NUM_BARRIERS
	.align		4
        /*0190*/ 	.byte	0x02, 0x4c
        /*0192*/ 	.byte	0x01
	.zero		1


	//----- nvinfo : EIATTR_MERCURY_ISA_VERSION
	.align		4
        /*0194*/ 	.byte	0x03, 0x5f
        /*0196*/ 	.short	0x0101


	//----- nvinfo : EIATTR_UNUSED_LOAD_BYTE_OFFSET
	.align		4
        /*0198*/ 	.byte	0x04, 0x44
        /*019a*/ 	.short	(.L_123 - .L_122)


	//   ....[0]....
.L_122:
        /*019c*/ 	.word	0x000002e0
        /*01a0*/ 	.word	0x00000fff


	//   ....[1]....
        /*01a4*/ 	.word	0x000050d0
        /*01a8*/ 	.word	0x00000fff


	//----- nvinfo : EIATTR_INT_WARP_WIDE_INSTR_OFFSETS
	.align		4
.L_123:
        /*01ac*/ 	.byte	0x04, 0x31
        /*01ae*/ 	.short	(.L_125 - .L_124)


	//   ....[0]....
.L_124:
        /*01b0*/ 	.word	0x00007e20


	//   ....[1]....
        /*01b4*/ 	.word	0x00007ed0


	//   ....[2]....
        /*01b8*/ 	.word	0x00007f70


	//   ....[3]....
        /*01bc*/ 	.word	0x00008010


	//   ....[4]....
        /*01c0*/ 	.word	0x000080c0


	//----- nvinfo : EIATTR_VRC_CTA_INIT_COUNT
	.align		4
.L_125:
        /*01c4*/ 	.byte	0x02, 0x4a
	.zero		1
	.zero		1


	//----- nvinfo : EIATTR_EXIT_INSTR_OFFSETS
	.align		4
        /*01c8*/ 	.byte	0x04, 0x1c
        /*01ca*/ 	.short	(.L_127 - .L_126)


	//   ....[0]....
.L_126:
        /*01cc*/ 	.word	0x00000040


	//   ....[1]....
        /*01d0*/ 	.word	0x000082c0


	//   ....[2]....
        /*01d4*/ 	.word	0x00008480


	//----- nvinfo : EIATTR_MAX_THREADS
	.align		4
.L_127:
        /*01d8*/ 	.byte	0x04, 0x05
        /*01da*/ 	.short	(.L_129 - .L_128)
.L_128:
        /*01dc*/ 	.word	0x00000100
        /*01e0*/ 	.word	0x00000001
        /*01e4*/ 	.word	0x00000001


	//----- nvinfo : EIATTR_CRS_STACK_SIZE
	.align		4
.L_129:
        /*01e8*/ 	.byte	0x04, 0x1e
        /*01ea*/ 	.short	(.L_131 - .L_130)
.L_130:
        /*01ec*/ 	.word	0x00000000


	//----- nvinfo : EIATTR_CBANK_PARAM_SIZE
	.align		4
.L_131:
        /*01f0*/ 	.byte	0x03, 0x19
        /*01f2*/ 	.short	0x00b8


	//----- nvinfo : EIATTR_PARAM_CBANK
	.align		4
        /*01f4*/ 	.byte	0x04, 0x0a
        /*01f6*/ 	.short	(.L_133 - .L_132)
	.align		4
.L_132:
        /*01f8*/ 	.word	index@(.nv.constant0.mega_fused_pocket_detection_batch_with_metrics)
        /*01fc*/ 	.short	0x0380
        /*01fe*/ 	.short	0x00b8


	//----- nvinfo : EIATTR_SW_WAR
	.align		4
.L_133:
        /*0200*/ 	.byte	0x04, 0x36
        /*0202*/ 	.short	(.L_135 - .L_134)
.L_134:
        /*0204*/ 	.word	0x00000008
.L_135:


//--------------------- .nv.info.mega_fused_pocket_detection --------------------------
	.section	.nv.info.mega_fused_pocket_detection,"",@"SHT_CUDA_INFO"
	.sectionflags	@""
	.align	4


	//----- nvinfo : EIATTR_CUDA_API_VERSION
	.align		4
        /*0000*/ 	.byte	0x04, 0x37
        /*0002*/ 	.short	(.L_137 - .L_136)
.L_136:
        /*0004*/ 	.word	0x00000082


	//----- nvinfo : EIATTR_KPARAM_INFO
	.align		4
.L_137:
        /*0008*/ 	.byte	0x04, 0x17
        /*000a*/ 	.short	(.L_139 - .L_138)
.L_138:
        /*000c*/ 	.word	0x00000000
        /*0010*/ 	.short	0x000c
        /*0012*/ 	.short	0x0058
        /*0014*/ 	.byte	0x00, 0xf5, 0x21, 0x00


	//----- nvinfo : EIATTR_KPARAM_INFO
	.align		4
.L_139:
        /*0018*/ 	.byte	0x04, 0x17
        /*001a*/ 	.short	(.L_141 - .L_140)
.L_140:
        /*001c*/ 	.word	0x00000000
        /*0020*/ 	.short	0x000b
        /*0022*/ 	.short	0x0050
        /*0024*/ 	.byte	0x00, 0xf5, 0x21, 0x00


	//----- nvinfo : EIATTR_KPARAM_INFO
	.align		4
.L_141:
        /*0028*/ 	.byte	0x04, 0x17
        /*002a*/ 	.short	(.L_143 - .L_142)
.L_142:
        /*002c*/ 	.word	0x00000000
        /*0030*/ 	.short	0x000a
        /*0032*/ 	.short	0x0048
        /*0034*/ 	.byte	0x00, 0xf5, 0x21, 0x00


	//----- nvinfo : EIATTR_KPARAM_INFO
	.align		4
.L_143:
        /*0038*/ 	.byte	0x04, 0x17
        /*003a*/ 	.short	(.L_145 - .L_144)
.L_144:
        /*003c*/ 	.word	0x00000000
        /*0040*/ 	.short	0x0009
        /*0042*/ 	.short	0x0040
        /*0044*/ 	.byte	0x00, 0xf5, 0x21, 0x00


	//----- nvinfo : EIATTR_KPARAM_INFO
	.align		4
.L_145:
        /*0048*/ 	.byte	0x04, 0x17
        /*004a*/ 	.short	(.L_147 - .L_146)
.L_146:
        /*004c*/ 	.word	0x00000000
        /*0050*/ 	.short	0x0008
        /*0052*/ 	.short	0x0038
        /*0054*/ 	.byte	0x00, 0xf5, 0x21, 0x00


	//----- nvinfo : EIATTR_KPARAM_INFO
	.align		4
.L_147:
        /*0058*/ 	.byte	0x04, 0x17
        /*005a*/ 	.short	(.L_149 - .L_148)
.L_148:
        /*005c*/ 	.word	0x00000000
        /*0060*/ 	.short	0x0007
        /*0062*/ 	.short	0x0030
        /*0064*/ 	.byte	0x00, 0xf5, 0x21, 0x00


	//----- nvinfo : EIATTR_KPARAM_INFO
	.align		4
.L_149:
        /*0068*/ 	.byte	0x04, 0x17
        /*006a*/ 	.short	(.L_151 - .L_150)
.L_150:
        /*006c*/ 	.word	0x00000000
        /*0070*/ 	.short	0x0006
        /*0072*/ 	.short	0x002c
        /*0074*/ 	.byte	0x00, 0xf0, 0x11, 0x00


	//----- nvinfo : EIATTR_KPARAM_INFO
	.align		4
.L_151:
        /*0078*/ 	.byte	0x04, 0x17
        /*007a*/ 	.short	(.L_153 - .L_152)
.L_152:
        /*007c*/ 	.word	0x00000000
        /*0080*/ 	.short	0x0005
        /*0082*/ 	.short	0x0028
        /*0084*/ 	.byte	0x00, 0xf0, 0x11, 0x00


	//----- nvinfo : EIATTR_KPARAM_INFO
	.align		4
.L_153:
        /*0088*/ 	.byte	0x04, 0x17
        /*008a*/ 	.short	(.L_155 - .L_154)
.L_154:
        /*008c*/ 	.word	0x00000000
        /*0090*/ 	.short	0x0004
        /*0092*/ 	.short	0x0020
        /*0094*/ 	.byte	0x00, 0xf5, 0x21, 0x00


	//----- nvinfo : EIATTR_KPARAM_INFO
	.align		4
.L_155:
        /*0098*/ 	.byte	0x04, 0x17
        /*009a*/ 	.short	(.L_157 - .L_156)
.L_156:
        /*009c*/ 	.word	0x00000000
        /*00a0*/ 	.short	0x0003
        /*00a2*/ 	.short	0x0018
        /*00a4*/ 	.byte	0x00, 0xf5, 0x21, 0x00


	//----- nvinfo : EIATTR_KPARAM_INFO
	.align		4
.L_157:
        /*00a8*/ 	.byte	0x04, 0x17
        /*00aa*/ 	.short	(.L_159 - .L_158)
.L_158:
        /*00ac*/ 	.word	0x00000000
        /*00b0*/ 	.short	0x0002
        /*00b2*/ 	.short	0x0010
        /*00b4*/ 	.byte	0x00, 0xf5, 0x21, 0x00


	//----- nvinfo : EIATTR_KPARAM_INFO
	.align		4
.L_159:
        /*00b8*/ 	.byte	0x04, 0x17
        /*00ba*/ 	.short	(.L_161 - .L_160)
.L_160:
        /*00bc*/ 	.word	0x00000000
        /*00c0*/ 	.short	0x0001
        /*00c2*/ 	.short	0x0008
        /*00c4*/ 	.byte	0x00, 0xf5, 0x21, 0x00


	//----- nvinfo : EIATTR_KPARAM_INFO
	.align		4
.L_161:
        /*00c8*/ 	.byte	0x04, 0x17
        /*00ca*/ 	.short	(.L_163 - .L_162)
.L_162:
        /*00cc*/ 	.word	0x00000000
        /*00d0*/ 	.short	0x0000
        /*00d2*/ 	.short	0x0000
        /*00d4*/ 	.byte	0x00, 0xf5, 0x21, 0x00


	//----- nvinfo : EIATTR_SPARSE_MMA_MASK
	.align		4
.L_163:
        /*00d8*/ 	.byte	0x03, 0x50
        /*00da*/ 	.short	0x0000


	//----- nvinfo : EIATTR_MAXREG_COUNT
	.align		4
        /*00dc*/ 	.byte	0x03, 0x1b
        /*00de*/ 	.short	0x0040


	//----- nvinfo : EIATTR_NUM_BARRIERS
	.align		4
        /*00e0*/ 	.byte	0x02, 0x4c
        /*00e2*/ 	.byte	0x01
	.zero		1


	//----- nvinfo : EIATTR_MERCURY_ISA_VERSION
	.align		4
        /*00e4*/ 	.byte	0x03, 0x5f
        /*00e6*/ 	.short	0x0101


	//----- nvinfo : EIATTR_UNUSED_LOAD_BYTE_OFFSET
	.align		4
        /*00e8*/ 	.byte	0x04, 0x44
        /*00ea*/ 	.short	(.L_165 - .L_164)


	//   ....[0]....
.L_164:
        /*00ec*/ 	.word	0x00004e40
        /*00f0*/ 	.word	0x00000fff


	//----- nvinfo : EIATTR_VRC_CTA_INIT_COUNT
	.align		4
.L_165:
        /*00f4*/ 	.byte	0x02, 0x4a
	.zero		1
	.zero		1


	//----- nvinfo : EIATTR_EXIT_INSTR_OFFSETS
	.align		4
        /*00f8*/ 	.byte	0x04, 0x1c
        /*00fa*/ 	.short	(.L_167 - .L_166)


	//   ....[0]....
.L_166:
        /*00fc*/ 	.word	0x000079d0


	//   ....[1]....
        /*0100*/ 	.word	0x00007b20


	//----- nvinfo : EIATTR_MAX_THREADS
	.align		4
.L_167:
        /*0104*/ 	.byte	0x04, 0x05
        /*0106*/ 	.short	(.L_169 - .L_168)
.L_168:
        /*0108*/ 	.word	0x00000100
        /*010c*/ 	.word	0x00000001
        /*0110*/ 	.word	0x00000001


	//----- nvinfo : EIATTR_CRS_STACK_SIZE
	.align		4
.L_169:
        /*0114*/ 	.byte	0x04, 0x1e
        /*0116*/ 	.short	(.L_171 - .L_170)
.L_170:
        /*0118*/ 	.word	0x00000000


	//----- nvinfo : EIATTR_CBANK_PARAM_SIZE
	.align		4
.L_171:
        /*011c*/ 	.byte	0x03, 0x19
        /*011e*/ 	.short	0x0060


	//----- nvinfo : EIATTR_PARAM_CBANK
	.align		4
        /*0120*/ 	.byte	0x04, 0x0a
        /*0122*/ 	.short	(.L_173 - .L_172)
	.align		4
.L_172:
        /*0124*/ 	.word	index@(.nv.constant0.mega_fused_pocket_detection)
        /*0128*/ 	.short	0x0380
        /*012a*/ 	.short	0x0060


	//----- nvinfo : EIATTR_SW_WAR
	.align		4
.L_173:
        /*012c*/ 	.byte	0x04, 0x36
        /*012e*/ 	.short	(.L_175 - .L_174)
.L_174:
        /*0130*/ 	.word	0x00000008
.L_175:


//--------------------- .nv.callgraph             --------------------------
	.section	.nv.callgraph,"",@"SHT_CUDA_CALLGRAPH"
	.align	4
	.sectionentsize	8
	.align		4
        /*0000*/ 	.word	0x00000000
	.align		4
        /*0004*/ 	.word	0xffffffff
	.align		4
        /*0008*/ 	.word	0x00000000
	.align		4
        /*000c*/ 	.word	0xfffffffe
	.align		4
        /*0010*/ 	.word	0x00000000
	.align		4
        /*0014*/ 	.word	0xfffffffd
	.align		4
        /*0018*/ 	.word	0x00000000
	.align		4
        /*001c*/ 	.word	0xfffffffc


//--------------------- .nv.constant3             --------------------------
	.section	.nv.constant3,"a",@progbits
	.align	16
.nv.constant3:
	.type		d_default_params,@object
	.size		d_default_params,(c_reservoir_input_weights - d_default_params)
d_default_params:
        /*0000*/ 	.byte	0x00, 0x00, 0x40, 0x41, 0x00, 0x00, 0xc0, 0x40, 0x0f, 0x00, 0x00, 0x00, 0x0a, 0x00, 0x00, 0x00
        /* <DEDUP_REMOVED lines=8> */
	.type		c_reservoir_input_weights,@object
	.size		c_reservoir_input_weights,(c_branch_weights - c_reservoir_input_weights)
c_reservoir_input_weights:
	.zero		8192
	.type		c_branch_weights,@object
	.size		c_branch_weights,(c_readout_weights - c_branch_weights)
c_branch_weights:
	.zero		4096
	.type		c_readout_weights,@object
	.size		c_readout_weights,(.L_3 - c_readout_weights)
c_readout_weights:
	.zero		1024
.L_3:


//--------------------- .text.finalize_batch_metrics --------------------------
	.section	.text.finalize_batch_metrics,"ax",@progbits
	.align	128
        .global         finalize_batch_metrics
        .type           finalize_batch_metrics,@function
        .size           finalize_batch_metrics,(.L_x_396 - finalize_batch_metrics)
        .other          finalize_batch_metrics,@"STO_CUDA_ENTRY STV_DEFAULT"
finalize_batch_metrics:
.text.finalize_batch_metrics:
[----:B------:R-:W-:Y:S01]  /*0000*/  LDC R1, c[0x0][0x37c] ;  /* 0x0000df00ff017b82 */ /* 0x000fe20000000800 */
[----:B------:R-:W0:Y:S07]  /*0010*/  S2R R3, SR_TID.X ;  /* 0x0000000000037919 */ /* 0x000e2e0000002100 */
[----:B------:R-:W0:Y:S01]  /*0020*/  S2UR UR4, SR_CTAID.X ;  /* 0x00000000000479c3 */ /* 0x000e220000002500 */
[----:B------:R-:W1:Y:S07]  /*0030*/  LDCU UR5, c[0x0][0x3d0] ;  /* 0x00007a00ff0577ac */ /* 0x000e6e0008000800 */
[----:B------:R-:W0:Y:S02]  /*0040*/  LDC R2, c[0x0][0x360] ;  /* 0x0000d800ff027b82 */ /* 0x000e240000000800 */
[----:B0-----:R-:W-:-:S05]  /*0050*/  IMAD R2, R2, UR4, R3 ;  /* 0x0000000402027c24 */ /* 0x001fca000f8e0203 */
[----:B-1----:R-:W-:-:S13]  /*0060*/  ISETP.GE.AND P0, PT, R2, UR5, PT ;  /* 0x0000000502007c0c */ /* 0x002fda000bf06270 */
[----:B------:R-:W-:Y:S05]  /*0070*/  @P0 EXIT ;  /* 0x000000000000094d */ /* 0x000fea0003800000 */
[----:B------:R-:W0:Y:S01]  /*0080*/  LDC.64 R10, c[0x0][0x380] ;  /* 0x0000e000ff0a7b82 */ /* 0x000e220000000a00 */
[----:B------:R-:W1:Y:S07]  /*0090*/  LDCU.64 UR6, c[0x0][0x358] ;  /* 0x00006b00ff0677ac */ /* 0x000e6e0008000a00 */
[----:B------:R-:W2:Y:S08]  /*00a0*/  LDC.64 R14, c[0x0][0x388] ;  /* 0x0000e200ff0e7b82 */ /* 0x000eb00000000a00 */
[----:B------:R-:W3:Y:S08]  /*00b0*/  LDC.64 R4, c[0x0][0x3a0] ;  /* 0x0000e800ff047b82 */ /* 0x000ef00000000a00 */
[----:B------:R-:W4:Y:S01]  /*00c0*/  LDC.64 R20, c[0x0][0x3a8] ;  /* 0x0000ea00ff147b82 */ /* 0x000f220000000a00 */
[----:B0-----:R-:W-:-:S05]  /*00d0*/  IMAD.WIDE R10, R2, 0x4, R10 ;  /* 0x00000004020a7825 */ /* 0x001fca00078e020a */
[----:B-1----:R0:W4:Y:S02]  /*00e0*/  LDG.E.CONSTANT R6, desc[UR6][R10.64] ;  /* 0x000000060a067981 */ /* 0x002124000c1e9900 */
[----:B------:R-:W1:Y:S01]  /*00f0*/  LDC.64 R16, c[0x0][0x390] ;  /* 0x0000e400ff107b82 */ /* 0x000e620000000a00 */
[----:B--2---:R-:W-:-:S05]  /*0100*/  IMAD.WIDE R14, R2, 0x4, R14 ;  /* 0x00000004020e7825 */ /* 0x004fca00078e020e */
[----:B------:R-:W2:Y:S02]  /*0110*/  LDG.E.CONSTANT R7, desc[UR6][R14.64] ;  /* 0x000000060e077981 */ /* 0x000ea4000c1e9900 */
[----:B------:R-:W0:Y:S01]  /*0120*/  LDC.64 R18, c[0x0][0x398] ;  /* 0x0000e600ff127b82 */ /* 0x000e220000000a00 */
[----:B---3--:R-:W-:-:S06]  /*0130*/  IMAD.WIDE R4, R2, 0x4, R4 ;  /* 0x0000000402047825 */ /* 0x008fcc00078e0204 */
[----:B------:R3:W5:Y:S01]  /*0140*/  LDG.E.CONSTANT R4, desc[UR6][R4.64] ;  /* 0x0000000604047981 */ /* 0x000762000c1e9900 */
[----:B----4-:R-:W-:-:S05]  /*0150*/  IMAD.WIDE R20, R2, 0x4, R20 ;  /* 0x0000000402147825 */ /* 0x010fca00078e0214 */
[----:B------:R3:W5:Y:S01]  /*0160*/  LDG.E.CONSTANT R23, desc[UR6][R20.64] ;  /* 0x0000000614177981 */ /* 0x000762000c1e9900 */
[----:B-1----:R-:W-:-:S05]  /*0170*/  IMAD.WIDE R16, R2, 0x4, R16 ;  /* 0x0000000402107825 */ /* 0x002fca00078e0210 */
[----:B------:R3:W5:Y:S01]  /*0180*/  LDG.E.CONSTANT R8, desc[UR6][R16.64] ;  /* 0x0000000610087981 */ /* 0x000762000c1e9900 */
[----:B0-----:R-:W-:-:S05]  /*0190*/  IMAD.WIDE R18, R2, 0x4, R18 ;  /* 0x0000000402127825 */ /* 0x001fca00078e0212 */
[----:B------:R3:W5:Y:S01]  /*01a0*/  LDG.E.CONSTANT R9, desc[UR6][R18.64] ;  /* 0x0000000612097981 */ /* 0x000762000c1e9900 */
[----:B------:R-:W-:Y:S01]  /*01b0*/  BSSY.RECONVERGENT B2, `(.L_x_0) ;  /* 0x0000014000027945 */ /* 0x000fe20003800200 */
[----:B------:R-:W-:Y:S02]  /*01c0*/  IMAD.MOV.U32 R10, RZ, RZ, RZ ;  /* 0x000000ffff0a7224 */ /* 0x000fe400078e00ff */
[----:B--2---:R-:W-:-:S05]  /*01d0*/  IMAD.IADD R13, R6, 0x1, R7 ;  /* 0x00000001060d7824 */ /* 0x004fca00078e0207 */
[----:B------:R-:W-:-:S13]  /*01e0*/  ISETP.GE.AND P0, PT, R13, 0x1, PT ;  /* 0x000000010d00780c */ /* 0x000fda0003f06270 */
[----:B---3--:R-:W-:Y:S05]  /*01f0*/  @!P0 BRA `(.L_x_1) ;  /* 0x00000000003c8947 */ /* 0x008fea0003800000 */
[----:B------:R-:W-:Y:S01]  /*0200*/  I2FP.F32.U32 R29, R13 ;  /* 0x0000000d001d7245 */ /* 0x000fe20000201000 */
[----:B------:R-:W-:Y:S01]  /*0210*/  BSSY.RECONVERGENT B3, `(.L_x_1) ;  /* 0x000000d000037945 */ /* 0x000fe20003800200 */
[----:B------:R-:W-:Y:S02]  /*0220*/  I2FP.F32.S32 R0, R6 ;  /* 0x0000000600007245 */ /* 0x000fe40000201400 */
[----:B------:R-:W0:Y:S08]  /*0230*/  MUFU.RCP R10, R29 ;  /* 0x0000001d000a7308 */ /* 0x000e300000001000 */
[----:B------:R-:W1:Y:S01]  /*0240*/  FCHK P0, R0, R29 ;  /* 0x0000001d00007302 */ /* 0x000e620000000000 */
[----:B0-----:R-:W-:-:S04]  /*0250*/  FFMA R3, -R29, R10, 1 ;  /* 0x3f8000001d037423 */ /* 0x001fc8000000010a */
[----:B------:R-:W-:-:S04]  /*0260*/  FFMA R3, R10, R3, R10 ;  /* 0x000000030a037223 */ /* 0x000fc8000000000a */
[----:B------:R-:W-:-:S04]  /*0270*/  FFMA R10, R0, R3, RZ ;  /* 0x00000003000a7223 */ /* 0x000fc800000000ff */
[----:B------:R-:W-:-:S04]  /*0280*/  FFMA R5, -R29, R10, R0 ;  /* 0x0000000a1d057223 */ /* 0x000fc80000000100 */
[----:B------:R-:W-:Y:S01]  /*0290*/  FFMA R10, R3, R5, R10 ;  /* 0x00000005030a7223 */ /* 0x000fe2000000000a */
[----:B-1----:R-:W-:Y:S06]  /*02a0*/  @!P0 BRA `(.L_x_2) ;  /* 0x00000000000c8947 */ /* 0x002fec0003800000 */
[----:B------:R-:W-:-:S07]  /*02b0*/  MOV R3, 0x2d0 ;  /* 0x000002d000037802 */ /* 0x000fce0000000f00 */
[----:B-----5:R-:W-:Y:S05]  /*02c0*/  CALL.REL.NOINC `($__internal_2_$__cuda_sm3x_div_rn_noftz_f32_slowpath) ;  /* 0x0000004400707944 */ /* 0x020fea0003c00000 */
[----:B------:R-:W-:-:S07]  /*02d0*/  IMAD.MOV.U32 R10, RZ, RZ, R0 ;  /* 0x000000ffff0a7224 */ /* 0x000fce00078e0000 */
.L_x_2:
[----:B------:R-:W-:Y:S05]  /*02e0*/  BSYNC.RECONVERGENT B3 ;  /* 0x0000000000037941 */ /* 0x000fea0003800200 */
.L_x_1:
[----:B------:R-:W-:Y:S05]  /*02f0*/  BSYNC.RECONVERGENT B2 ;  /* 0x0000000000027941 */ /* 0x000fea0003800200 */
.L_x_0:
[----:B-----5:R-:W-:Y:S01]  /*0300*/  IMAD.IADD R5, R6, 0x1, R9 ;  /* 0x0000000106057824 */ /* 0x020fe200078e0209 */
[----:B------:R-:W-:Y:S01]  /*0310*/  BSSY.RECONVERGENT B2, `(.L_x_3) ;  /* 0x0000013000027945 */ /* 0x000fe20003800200 */
[----:B------:R-:W-:-:S03]  /*0320*/  IMAD.MOV.U32 R11, RZ, RZ, RZ ;  /* 0x000000ffff0b7224 */ /* 0x000fc600078e00ff */
[----:B------:R-:W-:-:S13]  /*0330*/  ISETP.GE.AND P0, PT, R5, 0x1, PT ;  /* 0x000000010500780c */ /* 0x000fda0003f06270 */
[----:B------:R-:W-:Y:S05]  /*0340*/  @!P0 BRA `(.L_x_4) ;  /* 0x00000000003c8947 */ /* 0x000fea0003800000 */
        /* <DEDUP_REMOVED lines=12> */
[----:B------:R-:W-:Y:S05]  /*0410*/  CALL.REL.NOINC `($__internal_2_$__cuda_sm3x_div_rn_noftz_f32_slowpath) ;  /* 0x00000044001c7944 */ /* 0x000fea0003c00000 */
[----:B------:R-:W-:-:S07]  /*0420*/  MOV R11, R0 ;  /* 0x00000000000b7202 */ /* 0x000fce0000000f00 */
.L_x_5:
[----:B------:R-:W-:Y:S05]  /*0430*/  BSYNC.RECONVERGENT B3 ;  /* 0x0000000000037941 */ /* 0x000fea0003800200 */
.L_x_4:
[----:B------:R-:W-:Y:S05]  /*0440*/  BSYNC.RECONVERGENT B2 ;  /* 0x0000000000027941 */ /* 0x000fea0003800200 */
.L_x_3:
[----:B------:R-:W-:Y:S01]  /*0450*/  FSETP.GT.AND P0, PT, R10, -R11, PT ;  /* 0x8000000b0a00720b */ /* 0x000fe20003f04000 */
[----:B------:R-:W-:Y:S01]  /*0460*/  BSSY.RECONVERGENT B2, `(.L_x_6) ;  /* 0x0000013000027945 */ /* 0x000fe20003800200 */
[----:B------:R-:W-:-:S11]  /*0470*/  IMAD.MOV.U32 R12, RZ, RZ, RZ ;  /* 0x000000ffff0c7224 */ /* 0x000fd600078e00ff */
[----:B------:R-:W-:Y:S05]  /*0480*/  @!P0 BRA `(.L_x_7) ;  /* 0x0000000000408947 */ /* 0x000fea0003800000 */
[--C-:B------:R-:W-:Y:S01]  /*0490*/  FADD R29, R11, R10.reuse ;  /* 0x0000000a0b1d7221 */ /* 0x100fe20000000000 */
[----:B------:R-:W-:Y:S01]  /*04a0*/  FADD R0, R10, R10 ;  /* 0x0000000a0a007221 */ /* 0x000fe20000000000 */
[----:B------:R-:W-:Y:S02]  /*04b0*/  BSSY.RECONVERGENT B3, `(.L_x_7) ;  /* 0x000000d000037945 */ /* 0x000fe40003800200 */
[----:B------:R-:W0:Y:S01]  /*04c0*/  MUFU.RCP R3, R29 ;  /* 0x0000001d00037308 */ /* 0x000e220000001000 */
[----:B------:R-:W-:-:S07]  /*04d0*/  FMUL R0, R0, R11 ;  /* 0x0000000b00007220 */ /* 0x000fce0000400000 */
        /* <DEDUP_REMOVED lines=9> */
[----:B------:R-:W-:-:S07]  /*0570*/  IMAD.MOV.U32 R12, RZ, RZ, R0 ;  /* 0x000000ffff0c7224 */ /* 0x000fce00078e0000 */
.L_x_8:
[----:B------:R-:W-:Y:S05]  /*0580*/  BSYNC.RECONVERGENT B3 ;  /* 0x0000000000037941 */ /* 0x000fea0003800200 */
.L_x_7:
[----:B------:R-:W-:Y:S05]  /*0590*/  BSYNC.RECONVERGENT B2 ;  /* 0x0000000000027941 */ /* 0x000fea0003800200 */
.L_x_6:
[----:B------:R-:W-:Y:S01]  /*05a0*/  IMAD.IADD R3, R7, 0x1, R8 ;  /* 0x0000000107037824 */ /* 0x000fe200078e0208 */
[----:B------:R-:W-:Y:S01]  /*05b0*/  I2FP.F32.S32 R13, R13 ;  /* 0x0000000d000d7245 */ /* 0x000fe20000201400 */
[----:B------:R-:W-:Y:S01]  /*05c0*/  IMAD.IADD R14, R8, 0x1, R9 ;  /* 0x00000001080e7824 */ /* 0x000fe200078e0209 */
[----:B------:R-:W-:Y:S01]  /*05d0*/  I2FP.F32.S32 R5, R5 ;  /* 0x0000000500057245 */ /* 0x000fe20000201400 */
[----:B------:R-:W-:Y:S01]  /*05e0*/  BSSY.RECONVERGENT B0, `(.L_x_9) ;  /* 0x0000019000007945 */ /* 0x000fe20003800200 */
[----:B------:R-:W-:Y:S02]  /*05f0*/  FMNMX R13, R13, 1, !PT ;  /* 0x3f8000000d0d7809 */ /* 0x000fe40007800000 */
[----:B------:R-:W-:Y:S02]  /*0600*/  FMNMX R0, R5, 1, !PT ;  /* 0x3f80000005007809 */ /* 0x000fe40007800000 */
[----:B------:R-:W-:Y:S02]  /*0610*/  I2FP.F32.S32 R3, R3 ;  /* 0x0000000300037245 */ /* 0x000fe40000201400 */
[----:B------:R-:W-:Y:S01]  /*0620*/  I2FP.F32.S32 R14, R14 ;  /* 0x0000000e000e7245 */ /* 0x000fe20000201400 */
[----:B------:R-:W-:Y:S01]  /*0630*/  FMUL R0, R13, R0 ;  /* 0x000000000d007220 */ /* 0x000fe20000400000 */
[----:B------:R-:W-:-:S02]  /*0640*/  FMNMX R3, R3, 1, !PT ;  /* 0x3f80000003037809 */ /* 0x000fc40007800000 */
[----:B------:R-:W-:-:S03]  /*0650*/  FMNMX R5, R14, 1, !PT ;  /* 0x3f8000000e057809 */ /* 0x000fc60007800000 */
[----:B------:R-:W-:Y:S01]  /*0660*/  FMUL R0, R0, R3 ;  /* 0x0000000300007220 */ /* 0x000fe20000400000 */
[----:B------:R-:W-:-:S03]  /*0670*/  IMAD R3, R7, R9, RZ ;  /* 0x0000000907037224 */ /* 0x000fc600078e02ff */
[----:B------:R-:W-:-:S04]  /*0680*/  FMUL R5, R0, R5 ;  /* 0x0000000500057220 */ /* 0x000fc80000400000 */
[----:B------:R-:W-:Y:S01]  /*0690*/  VIADD R0, R5, 0xf3000000 ;  /* 0xf300000005007836 */ /* 0x000fe20000000000 */
[----:B------:R0:W1:Y:S04]  /*06a0*/  MUFU.RSQ R14, R5 ;  /* 0x00000005000e7308 */ /* 0x0000680000001400 */
[----:B------:R-:W-:Y:S01]  /*06b0*/  ISETP.GT.U32.AND P0, PT, R0, 0x727fffff, PT ;  /* 0x727fffff0000780c */ /* 0x000fe20003f04070 */
[----:B------:R-:W-:-:S05]  /*06c0*/  IMAD R0, R6, R8, -R3 ;  /* 0x0000000806007224 */ /* 0x000fca00078e0a03 */
[----:B------:R-:W-:-:S07]  /*06d0*/  I2FP.F32.S32 R0, R0 ;  /* 0x0000000000007245 */ /* 0x000fce0000201400 */
[----:B01----:R-:W-:Y:S05]  /*06e0*/  @!P0 BRA `(.L_x_10) ;  /* 0x0000000000108947 */ /* 0x003fea0003800000 */
[----:B------:R-:W-:-:S07]  /*06f0*/  MOV R17, 0x710 ;  /* 0x0000071000117802 */ /* 0x000fce0000000f00 */
[----:B------:R-:W-:Y:S05]  /*0700*/  CALL.REL.NOINC `($__internal_1_$__cuda_sm20_sqrt_rn_f32_slowpath) ;  /* 0x0000004000087944 */ /* 0x000fea0003c00000 */
[----:B------:R-:W-:Y:S01]  /*0710*/  MOV R29, R5 ;  /* 0x00000005001d7202 */ /* 0x000fe20000000f00 */
[----:B------:R-:W-:Y:S06]  /*0720*/  BRA `(.L_x_11) ;  /* 0x0000000000107947 */ /* 0x000fec0003800000 */
.L_x_10:
[----:B------:R-:W-:Y:S01]  /*0730*/  FMUL.FTZ R16, R5, R14 ;  /* 0x0000000e05107220 */ /* 0x000fe20000410000 */
[----:B------:R-:W-:-:S03]  /*0740*/  FMUL.FTZ R14, R14, 0.5 ;  /* 0x3f0000000e0e7820 */ /* 0x000fc60000410000 */
[----:B------:R-:W-:-:S04]  /*0750*/  FFMA R5, -R16, R16, R5 ;  /* 0x0000001010057223 */ /* 0x000fc80000000105 */
[----:B------:R-:W-:-:S07]  /*0760*/  FFMA R29, R5, R14, R16 ;  /* 0x0000000e051d7223 */ /* 0x000fce0000000010 */
.L_x_11:
[----:B------:R-:W-:Y:S05]  /*0770*/  BSYNC.RECONVERGENT B0 ;  /* 0x0000000000007941 */ /* 0x000fea0003800200 */
.L_x_9:
[----:B------:R-:W0:Y:S01]  /*0780*/  MUFU.RCP R14, R29 ;  /* 0x0000001d000e7308 */ /* 0x000e220000001000 */
[----:B------:R-:W-:Y:S07]  /*0790*/  BSSY.RECONVERGENT B2, `(.L_x_12) ;  /* 0x000000b000027945 */ /* 0x000fee0003800200 */
[----:B------:R-:W1:Y:S01]  /*07a0*/  FCHK P0, R0, R29 ;  /* 0x0000001d00007302 */ /* 0x000e620000000000 */
[----:B0-----:R-:W-:-:S04]  /*07b0*/  FFMA R3, R14, -R29, 1 ;  /* 0x3f8000000e037423 */ /* 0x001fc8000000081d */
[----:B------:R-:W-:-:S04]  /*07c0*/  FFMA R3, R14, R3, R14 ;  /* 0x000000030e037223 */ /* 0x000fc8000000000e */
[----:B------:R-:W-:-:S04]  /*07d0*/  FFMA R14, R0, R3, RZ ;  /* 0x00000003000e7223 */ /* 0x000fc800000000ff */
[----:B------:R-:W-:-:S04]  /*07e0*/  FFMA R13, R14, -R29, R0 ;  /* 0x8000001d0e0d7223 */ /* 0x000fc80000000000 */
[----:B------:R-:W-:Y:S01]  /*07f0*/  FFMA R13, R3, R13, R14 ;  /* 0x0000000d030d7223 */ /* 0x000fe2000000000e */
[----:B-1----:R-:W-:Y:S06]  /*0800*/  @!P0 BRA `(.L_x_13) ;  /* 0x00000000000c8947 */ /* 0x002fec0003800000 */
[----:B------:R-:W-:-:S07]  /*0810*/  MOV R3, 0x830 ;  /* 0x0000083000037802 */ /* 0x000fce0000000f00 */
[----:B------:R-:W-:Y:S05]  /*0820*/  CALL.REL.NOINC `($__internal_2_$__cuda_sm3x_div_rn_noftz_f32_slowpath) ;  /* 0x0000004000187944 */ /* 0x000fea0003c00000 */
[----:B------:R-:W-:-:S07]  /*0830*/  IMAD.MOV.U32 R13, RZ, RZ, R0 ;  /* 0x000000ffff0d7224 */ /* 0x000fce00078e0000 */
.L_x_13:
[----:B------:R-:W-:Y:S05]  /*0840*/  BSYNC.RECONVERGENT B2 ;  /* 0x0000000000027941 */ /* 0x000fea0003800200 */
.L_x_12:
[----:B------:R-:W-:Y:S01]  /*0850*/  ISETP.GE.AND P0, PT, R23, 0x1, PT ;  /* 0x000000011700780c */ /* 0x000fe20003f06270 */
[----:B------:R-:W-:Y:S01]  /*0860*/  BSSY.RECONVERGENT B2, `(.L_x_14) ;  /* 0x0000012000027945 */ /* 0x000fe20003800200 */
[----:B------:R-:W-:-:S11]  /*0870*/  IMAD.MOV.U32 R22, RZ, RZ, RZ ;  /* 0x000000ffff167224 */ /* 0x000fd600078e00ff */
[----:B------:R-:W-:Y:S05]  /*0880*/  @!P0 BRA `(.L_x_15) ;  /* 0x00000000003c8947 */ /* 0x000fea0003800000 */
[----:B------:R-:W-:Y:S01]  /*0890*/  I2FP.F32.U32 R29, R23 ;  /* 0x00000017001d7245 */ /* 0x000fe20000201000 */
[----:B------:R-:W-:Y:S03]  /*08a0*/  BSSY.RECONVERGENT B3, `(.L_x_16) ;  /* 0x000000c000037945 */ /* 0x000fe60003800200 */
        /* <DEDUP_REMOVED lines=8> */
[----:B------:R-:W-:Y:S01]  /*0930*/  IMAD.MOV.U32 R0, RZ, RZ, R4 ;  /* 0x000000ffff007224 */ /* 0x000fe200078e0004 */
[----:B------:R-:W-:-:S07]  /*0940*/  MOV R3, 0x960 ;  /* 0x0000096000037802 */ /* 0x000fce0000000f00 */
[----:B------:R-:W-:Y:S05]  /*0950*/  CALL.REL.NOINC `($__internal_2_$__cuda_sm3x_div_rn_noftz_f32_slowpath) ;  /* 0x0000003c00cc7944 */ /* 0x000fea0003c00000 */
.L_x_17:
[----:B------:R-:W-:Y:S05]  /*0960*/  BSYNC.RECONVERGENT B3 ;  /* 0x0000000000037941 */ /* 0x000fea0003800200 */
.L_x_16:
[----:B------:R-:W-:-:S07]  /*0970*/  IMAD.MOV.U32 R22, RZ, RZ, R0 ;  /* 0x000000ffff167224 */ /* 0x000fce00078e0000 */
.L_x_15:
[----:B------:R-:W-:Y:S05]  /*0980*/  BSYNC.RECONVERGENT B2 ;  /* 0x0000000000027941 */ /* 0x000fea0003800200 */
.L_x_14:
[----:B------:R-:W0:Y:S01]  /*0990*/  LDCU.128 UR8, c[0x0][0x3b0] ;  /* 0x00007600ff0877ac */ /* 0x000e220008000c00 */
[----:B------:R-:W-:-:S04]  /*09a0*/  IMAD R14, R2, 0x64, RZ ;  /* 0x00000064020e7824 */ /* 0x000fc800078e02ff */
[----:B------:R-:W-:-:S03]  /*09b0*/  IMAD.WIDE R14, R14, 0x8, RZ ;  /* 0x000000080e0e7825 */ /* 0x000fc600078e02ff */
[----:B------:R-:W-:-:S04]  /*09c0*/  LOP3.LUT R32, R14, 0x10, RZ, 0xfc, !PT ;  /* 0x000000100e207812 */ /* 0x000fc800078efcff */
[----:B0-----:R-:W-:-:S04]  /*09d0*/  IADD3 R38, P0, PT, R32, UR8, RZ ;  /* 0x0000000820267c10 */ /* 0x001fc8000ff1e0ff */
[----:B------:R-:W-:-:S05]  /*09e0*/  IADD3.X R39, PT, PT, R15, UR9, RZ, P0, !PT ;  /* 0x000000090f277c10 */ /* 0x000fca00087fe4ff */
[----:B------:R-:W2:Y:S04]  /*09f0*/  LDG.E.64.CONSTANT R4, desc[UR6][R38.64+-0x10] ;  /* 0xfffff00626047981 */ /* 0x000ea8000c1e9b00 */
[----:B------:R-:W2:Y:S04]  /*0a00*/  LDG.E.64.CONSTANT R16, desc[UR6][R38.64+-0x8] ;  /* 0xfffff80626107981 */ /* 0x000ea8000c1e9b00 */
[----:B------:R-:W2:Y:S04]  /*0a10*/  LDG.E.64.CONSTANT R18, desc[UR6][R38.64] ;  /* 0x0000000626127981 */ /* 0x000ea8000c1e9b00 */
[----:B------:R-:W3:Y:S04]  /*0a20*/  LDG.E.64.CONSTANT R24, desc[UR6][R38.64+0x8] ;  /* 0x0000080626187981 */ /* 0x000ee8000c1e9b00 */
[----:B------:R-:W3:Y:S04]  /*0a30*/  LDG.E.64.CONSTANT R26, desc[UR6][R38.64+0x10] ;  /* 0x00001006261a7981 */ /* 0x000ee8000c1e9b00 */
[----:B------:R-:W4:Y:S04]  /*0a40*/  LDG.E.64.CONSTANT R28, desc[UR6][R38.64+0x18] ;  /* 0x00001806261c7981 */ /* 0x000f28000c1e9b00 */
[----:B------:R-:W4:Y:S04]  /*0a50*/  LDG.E.64.CONSTANT R30, desc[UR6][R38.64+0x20] ;  /* 0x00002006261e7981 */ /* 0x000f28000c1e9b00 */
[----:B------:R-:W5:Y:S01]  /*0a60*/  LDG.E.64.CONSTANT R20, desc[UR6][R38.64+0x40] ;  /* 0x0000400626147981 */ /* 0x000f62000c1e9b00 */
[----:B--2---:R-:W-:-:S04]  /*0a70*/  IADD3 R3, P0, P1, R18, R16, R4 ;  /* 0x0000001012037210 */ /* 0x004fc8000791e004 */
[----:B------:R-:W-:Y:S02]  /*0a80*/  IADD3.X R35, PT, PT, R19, R17, R5, P0, P1 ;  /* 0x0000001113237210 */ /* 0x000fe400007e2405 */
[----:B------:R-:W2:Y:S04]  /*0a90*/  LDG.E.64.CONSTANT R4, desc[UR6][R38.64+0x28] ;  /* 0x0000280626047981 */ /* 0x000ea8000c1e9b00 */
[----:B------:R-:W2:Y:S04]  /*0aa0*/  LDG.E.64.CONSTANT R16, desc[UR6][R38.64+0x30] ;  /* 0x0000300626107981 */ /* 0x000ea8000c1e9b00 */
[----:B------:R-:W5:Y:S01]  /*0ab0*/  LDG.E.64.CONSTANT R18, desc[UR6][R38.64+0x38] ;  /* 0x0000380626127981 */ /* 0x000f62000c1e9b00 */
[----:B---3--:R-:W-:-:S04]  /*0ac0*/  IADD3 R3, P0, P1, R26, R24, R3 ;  /* 0x000000181a037210 */ /* 0x008fc8000791e003 */
[----:B------:R-:W-:Y:S02]  /*0ad0*/  IADD3.X R35, PT, PT, R27, R25, R35, P0, P1 ;  /* 0x000000191b237210 */ /* 0x000fe400007e2423 */
[----:B----4-:R-:W-:Y:S01]  /*0ae0*/  IADD3 R3, P0, P1, R30, R28, R3 ;  /* 0x0000001c1e037210 */ /* 0x010fe2000791e003 */
[----:B------:R-:W3:Y:S04]  /*0af0*/  LDG.E.64.CONSTANT R24, desc[UR6][R38.64+0x48] ;  /* 0x0000480626187981 */ /* 0x000ee8000c1e9b00 */
[----:B------:R-:W3:Y:S01]  /*0b00*/  LDG.E.64.CONSTANT R26, desc[UR6][R38.64+0x50] ;  /* 0x00005006261a7981 */ /* 0x000ee2000c1e9b00 */
[----:B------:R-:W-:-:S03]  /*0b10*/  IADD3.X R35, PT, PT, R31, R29, R35, P0, P1 ;  /* 0x0000001d1f237210 */ /* 0x000fc600007e2423 */
[----:B------:R-:W4:Y:S04]  /*0b20*/  LDG.E.64.CONSTANT R28, desc[UR6][R38.64+0x58] ;  /* 0x00005806261c7981 */ /* 0x000f28000c1e9b00 */
[----:B------:R-:W4:Y:S01]  /*0b30*/  LDG.E.64.CONSTANT R30, desc[UR6][R38.64+0x60] ;  /* 0x00006006261e7981 */ /* 0x000f22000c1e9b00 */
[----:B--2---:R-:W-:-:S04]  /*0b40*/  IADD3 R3, P0, P1, R16, R4, R3 ;  /* 0x0000000410037210 */ /* 0x004fc8000791e003 */
[----:B------:R-:W-:Y:S02]  /*0b50*/  IADD3.X R35, PT, PT, R17, R5, R35, P0, P1 ;  /* 0x0000000511237210 */ /* 0x000fe400007e2423 */
[----:B------:R-:W2:Y:S04]  /*0b60*/  LDG.E.64.CONSTANT R4, desc[UR6][R38.64+0x68] ;  /* 0x0000680626047981 */ /* 0x000ea8000c1e9b00 */
[----:B------:R-:W2:Y:S01]  /*0b70*/  LDG.E.64.CONSTANT R16, desc[UR6][R38.64+0x70] ;  /* 0x0000700626107981 */ /* 0x000ea2000c1e9b00 */
[----:B-----5:R-:W-:-:S04]  /*0b80*/  IADD3 R3, P0, P1, R20, R18, R3 ;  /* 0x0000001214037210 */ /* 0x020fc8000791e003 */
[----:B------:R-:W-:Y:S02]  /*0b90*/  IADD3.X R35, PT, PT, R21, R19, R35, P0, P1 ;  /* 0x0000001315237210 */ /* 0x000fe400007e2423 */
[----:B------:R-:W5:Y:S04]  /*0ba0*/  LDG.E.64.CONSTANT R18, desc[UR6][R38.64+0x78] ;  /* 0x0000780626127981 */ /* 0x000f68000c1e9b00 */
        /* <DEDUP_REMOVED lines=19> */
[----:B------:R-:W3:Y:S01]  /*0ce0*/  LDG.E.64.CONSTANT R24, desc[UR6][R38.64+0xc8] ;  /* 0x0000c80626187981 */ /* 0x000ee2000c1e9b00 */
[----:B----4-:R-:W-:-:S03]  /*0cf0*/  IADD3 R3, P0, P1, R30, R28, R3 ;  /* 0x0000001c1e037210 */ /* 0x010fc6000791e003 */
        /* <DEDUP_REMOVED lines=108> */
[----:B----4-:R-:W-:-:S04]  /*13c0*/  IADD3 R3, P0, P1, R30, R28, R3 ;  /* 0x0000001c1e037210 */ /* 0x010fc8000791e003 */
[----:B------:R-:W-:Y:S02]  /*13d0*/  IADD3.X R35, PT, PT, R31, R29, R35, P0, P1 ;  /* 0x0000001d1f237210 */ /* 0x000fe400007e2423 */
[----:B------:R-:W-:Y:S01]  /*13e0*/  IADD3 R32, P0, PT, R32, UR10, RZ ;  /* 0x0000000a20207c10 */ /* 0x000fe2000ff1e0ff */
[----:B------:R-:W4:Y:S01]  /*13f0*/  LDG.E.64.CONSTANT R28, desc[UR6][R38.64+0x290] ;  /* 0x00029006261c7981 */ /* 0x000f22000c1e9b00 */
[----:B---3--:R-:W-:Y:S02]  /*1400*/  IADD3 R31, P1, P2, R26, R24, R3 ;  /* 0x000000181a1f7210 */ /* 0x008fe40007a3e003 */
[----:B------:R-:W-:Y:S02]  /*1410*/  IADD3.X R33, PT, PT, R15, UR11, RZ, P0, !PT ;  /* 0x0000000b0f217c10 */ /* 0x000fe400087fe4ff */
[----:B------:R-:W-:Y:S02]  /*1420*/  IADD3.X R35, PT, PT, R27, R25, R35, P1, P2 ;  /* 0x000000191b237210 */ /* 0x000fe40000fe4423 */
[----:B------:R-:W4:Y:S04]  /*1430*/  LDG.E.64.CONSTANT R26, desc[UR6][R38.64+0x288] ;  /* 0x00028806261a7981 */ /* 0x000f28000c1e9b00 */
[----:B------:R-:W3:Y:S01]  /*1440*/  LDG.E.64.CONSTANT R24, desc[UR6][R32.64] ;  /* 0x0000000620187981 */ /* 0x000ee2000c1e9b00 */
[----:B--2---:R-:W-:-:S04]  /*1450*/  IADD3 R31, P0, P1, R16, R4, R31 ;  /* 0x00000004101f7210 */ /* 0x004fc8000791e01f */
[----:B------:R-:W-:Y:S02]  /*1460*/  IADD3.X R35, PT, PT, R17, R5, R35, P0, P1 ;  /* 0x0000000511237210 */ /* 0x000fe400007e2423 */
[----:B------:R-:W3:Y:S04]  /*1470*/  LDG.E.64.CONSTANT R4, desc[UR6][R32.64+-0x10] ;  /* 0xfffff00620047981 */ /* 0x000ee8000c1e9b00 */
[----:B------:R-:W3:Y:S01]  /*1480*/  LDG.E.64.CONSTANT R16, desc[UR6][R32.64+-0x8] ;  /* 0xfffff80620107981 */ /* 0x000ee2000c1e9b00 */
[----:B-----5:R-:W-:-:S04]  /*1490*/  IADD3 R31, P0, P1, R20, R18, R31 ;  /* 0x00000012141f7210 */ /* 0x020fc8000791e01f */
[----:B------:R-:W-:Y:S02]  /*14a0*/  IADD3.X R35, PT, PT, R21, R19, R35, P0, P1 ;  /* 0x0000001315237210 */ /* 0x000fe400007e2423 */
[----:B------:R-:W2:Y:S04]  /*14b0*/  LDG.E.64.CONSTANT R18, desc[UR6][R32.64+0x8] ;  /* 0x0000080620127981 */ /* 0x000ea8000c1e9b00 */
[----:B------:R-:W2:Y:S01]  /*14c0*/  LDG.E.64.CONSTANT R20, desc[UR6][R32.64+0x10] ;  /* 0x0000100620147981 */ /* 0x000ea2000c1e9b00 */
[----:B----4-:R-:W-:-:S04]  /*14d0*/  IADD3 R31, P0, P1, R28, R26, R31 ;  /* 0x0000001a1c1f7210 */ /* 0x010fc8000791e01f */
[----:B------:R-:W-:Y:S02]  /*14e0*/  IADD3.X R35, PT, PT, R29, R27, R35, P0, P1 ;  /* 0x0000001b1d237210 */ /* 0x000fe400007e2423 */
[----:B------:R-:W4:Y:S01]  /*14f0*/  LDG.E.64.CONSTANT R26, desc[UR6][R32.64+0x30] ;  /* 0x00003006201a7981 */ /* 0x000f22000c1e9b00 */
[----:B---3--:R-:W-:-:S04]  /*1500*/  IADD3 R3, P0, P1, R24, R16, R4 ;  /* 0x0000001018037210 */ /* 0x008fc8000791e004 */
[----:B------:R-:W-:Y:S02]  /*1510*/  IADD3.X R29, PT, PT, R25, R17, R5, P0, P1 ;  /* 0x00000011191d7210 */ /* 0x000fe400007e2405 */
[----:B------:R-:W3:Y:S04]  /*1520*/  LDG.E.64.CONSTANT R4, desc[UR6][R32.64+0x18] ;  /* 0x0000180620047981 */ /* 0x000ee8000c1e9b00 */
[----:B------:R-:W3:Y:S04]  /*1530*/  LDG.E.64.CONSTANT R16, desc[UR6][R32.64+0x20] ;  /* 0x0000200620107981 */ /* 0x000ee8000c1e9b00 */
[----:B------:R-:W4:Y:S01]  /*1540*/  LDG.E.64.CONSTANT R24, desc[UR6][R32.64+0x28] ;  /* 0x0000280620187981 */ /* 0x000f22000c1e9b00 */
[----:B--2---:R-:W-:-:S04]  /*1550*/  IADD3 R3, P0, P1, R20, R18, R3 ;  /* 0x0000001214037210 */ /* 0x004fc8000791e003 */
[----:B------:R-:W-:Y:S02]  /*1560*/  IADD3.X R29, PT, PT, R21, R19, R29, P0, P1 ;  /* 0x00000013151d7210 */ /* 0x000fe400007e241d */
[----:B------:R-:W2:Y:S04]  /*1570*/  LDG.E.64.CONSTANT R18, desc[UR6][R32.64+0x38] ;  /* 0x0000380620127981 */ /* 0x000ea8000c1e9b00 */
[----:B------:R-:W2:Y:S01]  /*1580*/  LDG.E.64.CONSTANT R20, desc[UR6][R32.64+0x40] ;  /* 0x0000400620147981 */ /* 0x000ea2000c1e9b00 */
        /* <DEDUP_REMOVED lines=156> */
[----:B----4-:R-:W-:-:S04]  /*1f50*/  IADD3 R3, P0, P1, R26, R24, R3 ;  /* 0x000000181a037210 */ /* 0x010fc8000791e003 */
[----:B------:R-:W-:Y:S02]  /*1f60*/  IADD3.X R29, PT, PT, R27, R25, R29, P0, P1 ;  /* 0x000000191b1d7210 */ /* 0x000fe400007e241d */
[----:B---3--:R-:W-:Y:S01]  /*1f70*/  IADD3 R31, P0, P1, R16, R4, R31 ;  /* 0x00000004101f7210 */ /* 0x008fe2000791e01f */
[----:B------:R-:W3:Y:S04]  /*1f80*/  LDG.E.64.CONSTANT R24, desc[UR6][R38.64+0x2a8] ;  /* 0x0002a80626187981 */ /* 0x000ee8000c1e9b00 */
[----:B------:R-:W3:Y:S01]  /*1f90*/  LDG.E.64.CONSTANT R26, desc[UR6][R38.64+0x2b0] ;  /* 0x0002b006261a7981 */ /* 0x000ee2000c1e9b00 */
[----:B------:R-:W-:Y:S02]  /*1fa0*/  IADD3.X R35, PT, PT, R17, R5, R35, P0, P1 ;  /* 0x0000000511237210 */ /* 0x000fe400007e2423 */
[----:B--2---:R-:W-:Y:S01]  /*1fb0*/  IADD3 R3, P0, P1, R18, R20, R3 ;  /* 0x0000001412037210 */ /* 0x004fe2000791e003 */
[----:B------:R-:W2:Y:S04]  /*1fc0*/  LDG.E.64.CONSTANT R16, desc[UR6][R32.64+0x2a8] ;  /* 0x0002a80620107981 */ /* 0x000ea8000c1e9b00 */
[----:B------:R-:W2:Y:S01]  /*1fd0*/  LDG.E.64.CONSTANT R4, desc[UR6][R32.64+0x2b0] ;  /* 0x0002b00620047981 */ /* 0x000ea2000c1e9b00 */
[----:B------:R-:W-:-:S03]  /*1fe0*/  IADD3.X R29, PT, PT, R19, R21, R29, P0, P1 ;  /* 0x00000015131d7210 */ /* 0x000fc600007e241d */
[----:B------:R-:W4:Y:S04]  /*1ff0*/  LDG.E.64.CONSTANT R20, desc[UR6][R38.64+0x2b8] ;  /* 0x0002b80626147981 */ /* 0x000f28000c1e9b00 */
[----:B------:R-:W4:Y:S01]  /*2000*/  LDG.E.64.CONSTANT R18, desc[UR6][R38.64+0x2c0] ;  /* 0x0002c00626127981 */ /* 0x000f22000c1e9b00 */
[----:B---3--:R-:W-:-:S04]  /*2010*/  IADD3 R31, P0, P1, R26, R24, R31 ;  /* 0x000000181a1f7210 */ /* 0x008fc8000791e01f */
[----:B------:R-:W-:Y:S02]  /*2020*/  IADD3.X R35, PT, PT, R27, R25, R35, P0, P1 ;  /* 0x000000191b237210 */ /* 0x000fe400007e2423 */
[----:B------:R-:W3:Y:S01]  /*2030*/  LDG.E.64.CONSTANT R24, desc[UR6][R32.64+0x2b8] ;  /* 0x0002b80620187981 */ /* 0x000ee2000c1e9b00 */
[----:B--2---:R-:W-:-:S03]  /*2040*/  IADD3 R3, P0, P1, R4, R16, R3 ;  /* 0x0000001004037210 */ /* 0x004fc6000791e003 */
[----:B------:R-:W3:Y:S01]  /*2050*/  LDG.E.64.CONSTANT R26, desc[UR6][R32.64+0x2c0] ;  /* 0x0002c006201a7981 */ /* 0x000ee2000c1e9b00 */
[----:B------:R-:W-:-:S03]  /*2060*/  IADD3.X R29, PT, PT, R5, R17, R29, P0, P1 ;  /* 0x00000011051d7210 */ /* 0x000fc600007e241d */
[----:B------:R-:W2:Y:S01]  /*2070*/  LDG.E.64.CONSTANT R4, desc[UR6][R38.64+0x2c8] ;  /* 0x0002c80626047981 */ /* 0x000ea2000c1e9b00 */
[----:B----4-:R-:W-:-:S03]  /*2080*/  IADD3 R31, P0, P1, R18, R20, R31 ;  /* 0x00000014121f7210 */ /* 0x010fc6000791e01f */
        /* <DEDUP_REMOVED lines=20> */
[----:B------:R-:W2:Y:S01]  /*21d0*/  LDG.E.64.CONSTANT R26, desc[UR6][R32.64+0x2f8] ;  /* 0x0002f806201a7981 */ /* 0x000ea2000c1e9b00 */
[----:B------:R-:W-:-:S03]  /*21e0*/  IADD3.X R35, PT, PT, R17, R5, R29, P0, P1 ;  /* 0x0000000511237210 */ /* 0x000fc600007e241d */
[----:B------:R-:W5:Y:S01]  /*21f0*/  LDG.E.64.CONSTANT R4, desc[UR6][R38.64+0x2f8] ;  /* 0x0002f80626047981 */ /* 0x000f62000c1e9b00 */
[----:B----4-:R-:W-:-:S03]  /*2200*/  IADD3 R37, P0, P1, R20, R18, R37 ;  /* 0x0000001214257210 */ /* 0x010fc6000791e025 */
[----:B------:R-:W5:Y:S01]  /*2210*/  LDG.E.64.CONSTANT R16, desc[UR6][R38.64+0x300] ;  /* 0x0003000626107981 */ /* 0x000f62000c1e9b00 */
[----:B------:R-:W-:-:S03]  /*2220*/  IADD3.X R41, PT, PT, R21, R19, R31, P0, P1 ;  /* 0x0000001315297210 */ /* 0x000fc600007e241f */
[----:B------:R-:W4:Y:S04]  /*2230*/  LDG.E.64.CONSTANT R18, desc[UR6][R38.64+0x308] ;  /* 0x0003080626127981 */ /* 0x000f28000c1e9b00 */
[----:B------:R-:W3:Y:S04]  /*2240*/  LDG.E.64.CONSTANT R20, desc[UR6][R32.64+0x2e8] ;  /* 0x0002e80620147981 */ /* 0x000ee8000c1e9b00 */
[----:B------:R-:W2:Y:S04]  /*2250*/  LDG.E.64.CONSTANT R28, desc[UR6][R32.64+0x300] ;  /* 0x00030006201c7981 */ /* 0x000ea8000c1e9b00 */
[----:B------:R-:W2:Y:S01]  /*2260*/  LDG.E.64.CONSTANT R30, desc[UR6][R32.64+0x308] ;  /* 0x00030806201e7981 */ /* 0x000ea2000c1e9b00 */
[----:B------:R-:W-:Y:S01]  /*2270*/  BSSY.RECONVERGENT B0, `(.L_x_18) ;  /* 0x000001e000007945 */ /* 0x000fe20003800200 */
[----:B-----5:R-:W-:-:S04]  /*2280*/  IADD3 R37, P0, P1, R16, R4, R37 ;  /* 0x0000000410257210 */ /* 0x020fc8000791e025 */
[----:B------:R-:W-:Y:S02]  /*2290*/  IADD3.X R41, PT, PT, R17, R5, R41, P0, P1 ;  /* 0x0000000511297210 */ /* 0x000fe400007e2429 */
[----:B----4-:R-:W-:-:S04]  /*22a0*/  IADD3 R18, P0, PT, R18, R37, RZ ;  /* 0x0000002512127210 */ /* 0x010fc80007f1e0ff */
[----:B------:R-:W-:Y:S02]  /*22b0*/  IADD3.X R19, PT, PT, R19, R41, RZ, P0, !PT ;  /* 0x0000002913137210 */ /* 0x000fe400007fe4ff */
[----:B------:R-:W-:Y:S02]  /*22c0*/  ISETP.NE.U32.AND P0, PT, R18, RZ, PT ;  /* 0x000000ff1200720c */ /* 0x000fe40003f05070 */
[----:B---3--:R-:W-:Y:S02]  /*22d0*/  IADD3 R3, P3, P4, R24, R20, R3 ;  /* 0x0000001418037210 */ /* 0x008fe40007c7e003 */
[----:B------:R-:W-:Y:S02]  /*22e0*/  ISETP.NE.AND.EX P0, PT, R19, RZ, PT, P0 ;  /* 0x000000ff1300720c */ /* 0x000fe40003f05300 */
[----:B--2---:R-:W-:Y:S02]  /*22f0*/  IADD3 R17, P1, P2, R28, R26, R3 ;  /* 0x0000001a1c117210 */ /* 0x004fe40007a3e003 */
[----:B------:R-:W-:-:S02]  /*2300*/  IADD3.X R35, PT, PT, R25, R21, R35, P3, P4 ;  /* 0x0000001519237210 */ /* 0x000fc40001fe8423 */
[----:B------:R-:W-:Y:S02]  /*2310*/  IADD3 R16, P3, PT, R30, R17, RZ ;  /* 0x000000111e107210 */ /* 0x000fe40007f7e0ff */
[----:B------:R-:W-:Y:S01]  /*2320*/  IADD3.X R27, PT, PT, R29, R27, R35, P1, P2 ;  /* 0x0000001b1d1b7210 */ /* 0x000fe20000fe4423 */
[----:B------:R-:W-:-:S04]  /*2330*/  IMAD.MOV.U32 R4, RZ, RZ, RZ ;  /* 0x000000ffff047224 */ /* 0x000fc800078e00ff */
[----:B------:R-:W-:Y:S01]  /*2340*/  IMAD.X R17, R31, 0x1, R27, P3 ;  /* 0x000000011f117824 */ /* 0x000fe200018e061b */
[----:B------:R-:W-:Y:S06]  /*2350*/  @!P0 BRA `(.L_x_19) ;  /* 0x00000000003c8947 */ /* 0x000fec0003800000 */
[----:B------:R-:W0:Y:S01]  /*2360*/  I2F.U64 R0, R18 ;  /* 0x0000001200007312 */ /* 0x000e220000301000 */
[----:B------:R-:W-:Y:S01]  /*2370*/  BSSY.RECONVERGENT B1, `(.L_x_19) ;  /* 0x000000d000017945 */ /* 0x000fe20003800200 */
[----:B0-----:R-:W-:-:S05]  /*2380*/  VIADD R3, R0, 0x1800000 ;  /* 0x0180000000037836 */ /* 0x001fca0000000000 */
[----:B------:R-:W-:-:S04]  /*2390*/  LOP3.LUT R3, R3, 0x7f800000, RZ, 0xc0, !PT ;  /* 0x7f80000003037812 */ /* 0x000fc800078ec0ff */
[----:B------:R-:W-:-:S13]  /*23a0*/  ISETP.GT.U32.AND P0, PT, R3, 0x1ffffff, PT ;  /* 0x01ffffff0300780c */ /* 0x000fda0003f04070 */
[----:B------:R-:W-:Y:S05]  /*23b0*/  @P0 BRA `(.L_x_20) ;  /* 0x0000000000100947 */ /* 0x000fea0003800000 */
[----:B------:R-:W-:-:S07]  /*23c0*/  MOV R18, 0x23e0 ;  /* 0x000023e000127802 */ /* 0x000fce0000000f00 */
[----:B------:R-:W-:Y:S05]  /*23d0*/  CALL.REL.NOINC `($__internal_0_$__cuda_sm20_rcp_rn_f32_slowpath) ;  /* 0x0000002000047944 */ /* 0x000fea0003c00000 */
[----:B------:R-:W-:Y:S01]  /*23e0*/  IMAD.MOV.U32 R4, RZ, RZ, R5 ;  /* 0x000000ffff047224 */ /* 0x000fe200078e0005 */
[----:B------:R-:W-:Y:S06]  /*23f0*/  BRA `(.L_x_21) ;  /* 0x0000000000107947 */ /* 0x000fec0003800000 */
.L_x_20:
[----:B------:R-:W0:Y:S02]  /*2400*/  MUFU.RCP R3, R0 ;  /* 0x0000000000037308 */ /* 0x000e240000001000 */
[----:B0-----:R-:W-:-:S04]  /*2410*/  FFMA R4, R0, R3, -1 ;  /* 0xbf80000000047423 */ /* 0x001fc80000000003 */
[----:B------:R-:W-:-:S04]  /*2420*/  FADD.FTZ R4, -R4, -RZ ;  /* 0x800000ff04047221 */ /* 0x000fc80000010100 */
[----:B------:R-:W-:-:S07]  /*2430*/  FFMA R4, R3, R4, R3 ;  /* 0x0000000403047223 */ /* 0x000fce0000000003 */
.L_x_21:
[----:B------:R-:W-:Y:S05]  /*2440*/  BSYNC.RECONVERGENT B1 ;  /* 0x0000000000017941 */ /* 0x000fea0003800200 */
.L_x_19:
[----:B------:R-:W-:Y:S05]  /*2450*/  BSYNC.RECONVERGENT B0 ;  /* 0x0000000000007941 */ /* 0x000fea0003800200 */
.L_x_18:
[----:B------:R-:W-:Y:S01]  /*2460*/  ISETP.NE.U32.AND P0, PT, R16, RZ, PT ;  /* 0x000000ff1000720c */ /* 0x000fe20003f05070 */
[----:B------:R-:W-:Y:S01]  /*2470*/  BSSY.RECONVERGENT B0, `(.L_x_22) ;  /* 0x0000013000007945 */ /* 0x000fe20003800200 */
[----:B------:R-:W-:Y:S02]  /*2480*/  HFMA2 R0, -RZ, RZ, 0, 0 ;  /* 0x00000000ff007431 */ /* 0x000fe400000001ff */
[----:B------:R-:W-:-:S13]  /*2490*/  ISETP.NE.AND.EX P0, PT, R17, RZ, PT, P0 ;  /* 0x000000ff1100720c */ /* 0x000fda0003f05300 */
[----:B------:R-:W-:Y:S05]  /*24a0*/  @!P0 BRA `(.L_x_23) ;  /* 0x00000000003c8947 */ /* 0x000fea0003800000 */
        /* <DEDUP_REMOVED lines=10> */
.L_x_24:
[----:B------:R-:W0:Y:S02]  /*2550*/  MUFU.RCP R3, R0 ;  /* 0x0000000000037308 */ /* 0x000e240000001000 */
[----:B0-----:R-:W-:-:S04]  /*2560*/  FFMA R5, R0, R3, -1 ;  /* 0xbf80000000057423 */ /* 0x001fc80000000003 */
[----:B------:R-:W-:-:S04]  /*2570*/  FADD.FTZ R16, -R5, -RZ ;  /* 0x800000ff05107221 */ /* 0x000fc80000010100 */
[----:B------:R-:W-:-:S07]  /*2580*/  FFMA R0, R3, R16, R3 ;  /* 0x0000001003007223 */ /* 0x000fce0000000003 */
.L_x_25:
[----:B------:R-:W-:Y:S05]  /*2590*/  BSYNC.RECONVERGENT B1 ;  /* 0x0000000000017941 */ /* 0x000fea0003800200 */
.L_x_23:
[----:B------:R-:W-:Y:S05]  /*25a0*/  BSYNC.RECONVERGENT B0 ;  /* 0x0000000000007941 */ /* 0x000fea0003800200 */
.L_x_22:
[----:B------:R-:W0:Y:S02]  /*25b0*/  LDCU.128 UR8, c[0x0][0x3b0] ;  /* 0x00007600ff0877ac */ /* 0x000e240008000c00 */
[C---:B0-----:R-:W-:Y:S02]  /*25c0*/  IADD3 R16, P0, PT, R14.reuse, UR8, RZ ;  /* 0x000000080e107c10 */ /* 0x041fe4000ff1e0ff */
[----:B------:R-:W-:Y:S02]  /*25d0*/  IADD3 R14, P1, PT, R14, UR10, RZ ;  /* 0x0000000a0e0e7c10 */ /* 0x000fe4000ff3e0ff */
[C---:B------:R-:W-:Y:S02]  /*25e0*/  IADD3.X R17, PT, PT, R15.reuse, UR9, RZ, P0, !PT ;  /* 0x000000090f117c10 */ /* 0x040fe400087fe4ff */
[----:B------:R-:W-:-:S03]  /*25f0*/  IADD3.X R15, PT, PT, R15, UR11, RZ, P1, !PT ;  /* 0x0000000b0f0f7c10 */ /* 0x000fc60008ffe4ff */
[----:B------:R-:W2:Y:S04]  /*2600*/  LDG.E.64.CONSTANT R34, desc[UR6][R16.64+0x318] ;  /* 0x0003180610227981 */ /* 0x000ea8000c1e9b00 */
[----:B------:R-:W3:Y:S04]  /*2610*/  LDG.E.64.CONSTANT R32, desc[UR6][R14.64+0x318] ;  /* 0x000318060e207981 */ /* 0x000ee8000c1e9b00 */
[----:B------:R-:W4:Y:S04]  /*2620*/  LDG.E.64.CONSTANT R18, desc[UR6][R16.64+0x310] ;  /* 0x0003100610127981 */ /* 0x000f28000c1e9b00 */
[----:B------:R-:W5:Y:S04]  /*2630*/  LDG.E.64.CONSTANT R20, desc[UR6][R14.64+0x310] ;  /* 0x000310060e147981 */ /* 0x000f68000c1e9b00 */
[----:B------:R-:W5:Y:S04]  /*2640*/  LDG.E.64.CONSTANT R24, desc[UR6][R16.64+0x308] ;  /* 0x0003080610187981 */ /* 0x000f68000c1e9b00 */
[----:B------:R-:W5:Y:S04]  /*2650*/  LDG.E.64.CONSTANT R28, desc[UR6][R14.64+0x308] ;  /* 0x000308060e1c7981 */ /* 0x000f68000c1e9b00 */
[----:B------:R-:W5:Y:S04]  /*2660*/  LDG.E.64.CONSTANT R26, desc[UR6][R16.64+0x300] ;  /* 0x00030006101a7981 */ /* 0x000f68000c1e9b00 */
[----:B------:R-:W5:Y:S01]  /*2670*/  LDG.E.64.CONSTANT R30, desc[UR6][R14.64+0x300] ;  /* 0x000300060e1e7981 */ /* 0x000f62000c1e9b00 */
[----:B------:R-:W-:Y:S01]  /*2680*/  UMOV UR4, 0xfffffffc ;  /* 0xfffffffc00047882 */ /* 0x000fe20000000000 */
[----:B--2---:R-:W0:Y:S08]  /*2690*/  I2F.U64 R3, R34 ;  /* 0x0000002200037312 */ /* 0x004e300000301000 */
[----:B---3--:R-:W1:Y:S08]  /*26a0*/  I2F.U64 R5, R32 ;  /* 0x0000002000057312 */ /* 0x008e700000301000 */
[----:B----4-:R-:W2:Y:S08]  /*26b0*/  I2F.U64 R19, R18 ;  /* 0x0000001200137312 */ /* 0x010eb00000301000 */
[----:B-----5:R-:W3:Y:S01]  /*26c0*/  I2F.U64 R20, R20 ;  /* 0x0000001400147312 */ /* 0x020ee20000301000 */
[----:B0-----:R-:W-:-:S07]  /*26d0*/  FFMA R36, R3, R4, RZ ;  /* 0x0000000403247223 */ /* 0x001fce00000000ff */
[----:B------:R-:W0:Y:S01]  /*26e0*/  I2F.U64 R25, R24 ;  /* 0x0000001800197312 */ /* 0x000e220000301000 */
[----:B-1----:R-:W-:-:S07]  /*26f0*/  FFMA R5, R5, R0, RZ ;  /* 0x0000000005057223 */ /* 0x002fce00000000ff */
[----:B------:R-:W1:Y:S01]  /*2700*/  I2F.U64 R29, R28 ;  /* 0x0000001c001d7312 */ /* 0x000e620000301000 */
[--C-:B------:R-:W-:Y:S01]  /*2710*/  FADD R38, RZ, R36.reuse ;  /* 0x00000024ff267221 */ /* 0x100fe20000000000 */
[----:B--2---:R-:W-:-:S06]  /*2720*/  FFMA R34, R19, R4, R36 ;  /* 0x0000000413227223 */ /* 0x004fcc0000000024 */
[----:B------:R-:W2:Y:S01]  /*2730*/  I2F.U64 R27, R26 ;  /* 0x0000001a001b7312 */ /* 0x000ea20000301000 */
[--C-:B---3--:R-:W-:Y:S01]  /*2740*/  FFMA R32, R20, R0, R5.reuse ;  /* 0x0000000014207223 */ /* 0x108fe20000000005 */
[----:B------:R-:W-:-:S06]  /*2750*/  FADD R3, -RZ, R5 ;  /* 0x00000005ff037221 */ /* 0x000fcc0000000100 */
[----:B------:R-:W3:Y:S01]  /*2760*/  I2F.U64 R31, R30 ;  /* 0x0000001e001f7312 */ /* 0x000ee20000301000 */
[----:B------:R-:W-:Y:S01]  /*2770*/  FADD R36, R36, R34 ;  /* 0x0000002224247221 */ /* 0x000fe20000000000 */
[----:B------:R-:W-:Y:S01]  /*2780*/  FADD R5, -R5, R32 ;  /* 0x0000002005057221 */ /* 0x000fe20000000100 */
[----:B------:R-:W-:Y:S01]  /*2790*/  FMUL R3, R3, R38 ;  /* 0x0000002603037220 */ /* 0x000fe20000400000 */
[----:B0-----:R-:W-:Y:S01]  /*27a0*/  FFMA R20, R25, R4, R34 ;  /* 0x0000000419147223 */ /* 0x001fe20000000022 */
[----:B-1----:R-:W-:Y:S01]  /*27b0*/  FFMA R24, R29, R0, R32 ;  /* 0x000000001d187223 */ /* 0x002fe20000000020 */
[----:B------:R-:W-:Y:S01]  /*27c0*/  FMUL R19, R5, R36 ;  /* 0x0000002405137220 */ /* 0x000fe20000400000 */
[----:B------:R-:W-:Y:S01]  /*27d0*/  FFMA R18, R3, 0.5, RZ ;  /* 0x3f00000003127823 */ /* 0x000fe200000000ff */
[----:B------:R-:W-:Y:S01]  /*27e0*/  FADD R21, R34, R20 ;  /* 0x0000001422157221 */ /* 0x000fe20000000000 */
[----:B------:R-:W-:Y:S01]  /*27f0*/  FADD R32, -R32, R24 ;  /* 0x0000001820207221 */ /* 0x000fe20000000100 */
[----:B--2---:R-:W-:Y:S01]  /*2800*/  FFMA R3, R27, R4, R20 ;  /* 0x000000041b037223 */ /* 0x004fe20000000014 */
[----:B------:R-:W-:Y:S01]  /*2810*/  FFMA R18, R19, 0.5, R18 ;  /* 0x3f00000013127823 */ /* 0x000fe20000000012 */
[----:B---3--:R-:W-:Y:S01]  /*2820*/  FFMA R5, R31, R0, R24 ;  /* 0x000000001f057223 */ /* 0x008fe20000000018 */
[----:B------:R-:W-:Y:S01]  /*2830*/  FMUL R21, R32, R21 ;  /* 0x0000001520157220 */ /* 0x000fe20000400000 */
[----:B------:R-:W-:-:S02]  /*2840*/  FADD R19, R20, R3 ;  /* 0x0000000314137221 */ /* 0x000fc40000000000 */
[----:B------:R-:W-:Y:S01]  /*2850*/  FADD R24, -R24, R5 ;  /* 0x0000000518187221 */ /* 0x000fe20000000100 */
[----:B------:R-:W-:Y:S01]  /*2860*/  FFMA R21, R21, 0.5, R18 ;  /* 0x3f00000015157823 */ /* 0x000fe20000000012 */
[----:B------:R-:W-:Y:S02]  /*2870*/  IADD3 R34, P0, PT, R16, 0x318, RZ ;  /* 0x0000031810227810 */ /* 0x000fe40007f1e0ff */
[----:B------:R-:W-:Y:S01]  /*2880*/  FMUL R20, R24, R19 ;  /* 0x0000001318147220 */ /* 0x000fe20000400000 */
[----:B------:R-:W-:Y:S02]  /*2890*/  IADD3 R16, P2, PT, R16, 0x2f8, RZ ;  /* 0x000002f810107810 */ /* 0x000fe40007f5e0ff */
[C---:B------:R-:W-:Y:S02]  /*28a0*/  IADD3 R18, P3, PT, R14.reuse, 0x2f8, RZ ;  /* 0x000002f80e127810 */ /* 0x040fe40007f7e0ff */
[----:B------:R-:W-:Y:S01]  /*28b0*/  IADD3 R24, P1, PT, R14, 0x318, RZ ;  /* 0x000003180e187810 */ /* 0x000fe20007f3e0ff */
[----:B------:R-:W-:-:S02]  /*28c0*/  IMAD.X R35, RZ, RZ, R17, P0 ;  /* 0x000000ffff237224 */ /* 0x000fc400000e0611 */
[----:B------:R-:W-:Y:S01]  /*28d0*/  FFMA R14, R20, 0.5, R21 ;  /* 0x3f000000140e7823 */ /* 0x000fe20000000015 */
[----:B------:R-:W-:Y:S01]  /*28e0*/  IMAD.X R17, RZ, RZ, R17, P2 ;  /* 0x000000ffff117224 */ /* 0x000fe200010e0611 */
[----:B------:R-:W-:Y:S01]  /*28f0*/  IADD3.X R25, PT, PT, RZ, R15, RZ, P1, !PT ;  /* 0x0000000fff197210 */ /* 0x000fe20000ffe4ff */
[----:B------:R-:W-:-:S07]  /*2900*/  IMAD.X R19, RZ, RZ, R15, P3 ;  /* 0x000000ffff137224 */ /* 0x000fce00018e060f */
.L_x_26:
[----:B------:R-:W2:Y:S04]  /*2910*/  LDG.E.64.CONSTANT R32, desc[UR6][R16.64] ;  /* 0x0000000610207981 */ /* 0x000ea8000c1e9b00 */
[----:B------:R-:W3:Y:S04]  /*2920*/  LDG.E.64.CONSTANT R26, desc[UR6][R18.64] ;  /* 0x00000006121a7981 */ /* 0x000ee8000c1e9b00 */
[----:B------:R-:W4:Y:S04]  /*2930*/  LDG.E.64.CONSTANT R20, desc[UR6][R16.64+-0x8] ;  /* 0xfffff80610147981 */ /* 0x000f28000c1e9b00 */
[----:B------:R-:W5:Y:S04]  /*2940*/  LDG.E.64.CONSTANT R30, desc[UR6][R18.64+-0x8] ;  /* 0xfffff806121e7981 */ /* 0x000f68000c1e9b00 */
[----:B------:R-:W5:Y:S04]  /*2950*/  LDG.E.64.CONSTANT R28, desc[UR6][R16.64+-0x10] ;  /* 0xfffff006101c7981 */ /* 0x000f68000c1e9b00 */
[----:B------:R-:W5:Y:S01]  /*2960*/  LDG.E.64.CONSTANT R38, desc[UR6][R16.64+-0xa0] ;  /* 0xffff600610267981 */ /* 0x000f62000c1e9b00 */
[----:B--2---:R-:W0:Y:S08]  /*2970*/  I2F.U64 R32, R32 ;  /* 0x0000002000207312 */ /* 0x004e300000301000 */
[----:B---3--:R1:W2:Y:S02]  /*2980*/  I2F.U64 R36, R26 ;  /* 0x0000001a00247312 */ /* 0x0082a40000301000 */
[----:B-1----:R-:W3:Y:S01]  /*2990*/  LDG.E.64.CONSTANT R26, desc[UR6][R18.64+-0x10] ;  /* 0xfffff006121a7981 */ /* 0x002ee2000c1e9b00 */
[----:B0-----:R-:W-:Y:S01]  /*29a0*/  FFMA R32, R32, R4, R3 ;  /* 0x0000000420207223 */ /* 0x001fe20000000003 */
[----:B--2---:R-:W-:-:S03]  /*29b0*/  FFMA R33, R36, R0, R5 ;  /* 0x0000000024217223 */ /* 0x004fc60000000005 */
[----:B------:R-:W-:Y:S01]  /*29c0*/  FADD R36, R32, R3 ;  /* 0x0000000320247221 */ /* 0x000fe20000000000 */
[----:B------:R-:W-:-:S04]  /*29d0*/  FADD R5, R33, -R5 ;  /* 0x8000000521057221 */ /* 0x000fc80000000000 */
[----:B------:R-:W-:Y:S02]  /*29e0*/  FMUL R3, R5, R36 ;  /* 0x0000002405037220 */ /* 0x000fe40000400000 */
[----:B----4-:R0:W1:Y:S02]  /*29f0*/  I2F.U64 R5, R20 ;  /* 0x0000001400057312 */ /* 0x0100640000301000 */
[----:B------:R-:W-:Y:S02]  /*2a00*/  FFMA R3, R3, 0.5, R14 ;  /* 0x3f00000003037823 */ /* 0x000fe4000000000e */
[----:B------:R-:W2:Y:S04]  /*2a10*/  LDG.E.64.CONSTANT R14, desc[UR6][R18.64+-0x18] ;  /* 0xffffe806120e7981 */ /* 0x000ea8000c1e9b00 */
[----:B0-----:R-:W4:Y:S01]  /*2a20*/  LDG.E.64.CONSTANT R20, desc[UR6][R16.64+-0x18] ;  /* 0xffffe80610147981 */ /* 0x001f22000c1e9b00 */
[----:B-----5:R-:W0:Y:S01]  /*2a30*/  I2F.U64 R30, R30 ;  /* 0x0000001e001e7312 */ /* 0x020e220000301000 */
[----:B-1----:R-:W-:-:S04]  /*2a40*/  FFMA R5, R5, R4, R32 ;  /* 0x0000000405057223 */ /* 0x002fc80000000020 */
[----:B------:R-:W-:Y:S01]  /*2a50*/  FADD R32, R32, R5 ;  /* 0x0000000520207221 */ /* 0x000fe20000000000 */
[----:B0-----:R-:W-:-:S04]  /*2a60*/  FFMA R31, R30, R0, R33 ;  /* 0x000000001e1f7223 */ /* 0x001fc80000000021 */
[----:B------:R-:W-:-:S04]  /*2a70*/  FADD R33, -R33, R31 ;  /* 0x0000001f21217221 */ /* 0x000fc80000000100 */
[----:B------:R-:W-:Y:S02]  /*2a80*/  FMUL R36, R33, R32 ;  /* 0x0000002021247220 */ /* 0x000fe40000400000 */
[----:B------:R0:W1:Y:S02]  /*2a90*/  I2F.U64 R32, R28 ;  /* 0x0000001c00207312 */ /* 0x0000640000301000 */
[----:B------:R-:W-:Y:S01]  /*2aa0*/  FFMA R3, R36, 0.5, R3 ;  /* 0x3f00000024037823 */ /* 0x000fe20000000003 */
[----:B0-----:R-:W5:Y:S01]  /*2ab0*/  LDG.E.64.CONSTANT R28, desc[UR6][R16.64+-0x20] ;  /* 0xffffe006101c7981 */ /* 0x001f62000c1e9b00 */
[----:B-1----:R-:W-:-:S04]  /*2ac0*/  FFMA R30, R32, R4, R5 ;  /* 0x00000004201e7223 */ /* 0x002fc80000000005 */
[----:B---3--:R0:W1:Y:S02]  /*2ad0*/  I2F.U64 R36, R26 ;  /* 0x0000001a00247312 */ /* 0x0080640000301000 */
[----:B0-----:R-:W3:Y:S01]  /*2ae0*/  LDG.E.64.CONSTANT R26, desc[UR6][R18.64+-0x20] ;  /* 0xffffe006121a7981 */ /* 0x001ee2000c1e9b00 */
[----:B-1----:R-:W-:Y:S01]  /*2af0*/  FFMA R32, R36, R0, R31 ;  /* 0x0000000024207223 */ /* 0x002fe2000000001f */
[----:B------:R-:W-:-:S03]  /*2b00*/  FADD R36, R5, R30 ;  /* 0x0000001e05247221 */ /* 0x000fc60000000000 */
[----:B------:R-:W-:-:S04]  /*2b10*/  FADD R31, -R31, R32 ;  /* 0x000000201f1f7221 */ /* 0x000fc80000000100 */
[----:B------:R-:W-:Y:S01]  /*2b20*/  FMUL R36, R31, R36 ;  /* 0x000000241f247220 */ /* 0x000fe20000400000 */
[----:B----4-:R0:W1:Y:S08]  /*2b30*/  I2F.U64 R5, R20 ;  /* 0x0000001400057312 */ /* 0x0100700000301000 */
[----:B--2---:R2:W4:Y:S01]  /*2b40*/  I2F.U64 R31, R14 ;  /* 0x0000000e001f7312 */ /* 0x0045220000301000 */
[----:B0-----:R-:W3:Y:S04]  /*2b50*/  LDG.E.64.CONSTANT R20, desc[UR6][R16.64+-0x28] ;  /* 0xffffd80610147981 */ /* 0x001ee8000c1e9b00 */
[----:B--2---:R-:W2:Y:S01]  /*2b60*/  LDG.E.64.CONSTANT R14, desc[UR6][R18.64+-0x28] ;  /* 0xffffd806120e7981 */ /* 0x004ea2000c1e9b00 */
[----:B-1----:R-:W-:Y:S01]  /*2b70*/  FFMA R5, R5, R4, R30 ;  /* 0x0000000405057223 */ /* 0x002fe2000000001e */
[----:B----4-:R-:W-:-:S03]  /*2b80*/  FFMA R31, R31, R0, R32 ;  /* 0x000000001f1f7223 */ /* 0x010fc60000000020 */
[----:B------:R-:W-:Y:S01]  /*2b90*/  FADD R33, R30, R5 ;  /* 0x000000051e217221 */ /* 0x000fe20000000000 */
[----:B------:R-:W-:Y:S01]  /*2ba0*/  FADD R32, -R32, R31 ;  /* 0x0000001f20207221 */ /* 0x000fe20000000100 */
[----:B------:R-:W-:-:S03]  /*2bb0*/  FFMA R3, R36, 0.5, R3 ;  /* 0x3f00000024037823 */ /* 0x000fc60000000003 */
[----:B------:R-:W-:-:S04]  /*2bc0*/  FMUL R32, R32, R33 ;  /* 0x0000002120207220 */ /* 0x000fc80000400000 */
[----:B------:R-:W-:Y:S01]  /*2bd0*/  FFMA R3, R32, 0.5, R3 ;  /* 0x3f00000020037823 */ /* 0x000fe20000000003 */
[----:B-----5:R0:W1:Y:S02]  /*2be0*/  I2F.U64 R30, R28 ;  /* 0x0000001c001e7312 */ /* 0x0200640000301000 */
[----:B0-----:R-:W4:Y:S01]  /*2bf0*/  LDG.E.64.CONSTANT R28, desc[UR6][R16.64+-0x30] ;  /* 0xffffd006101c7981 */ /* 0x001f22000c1e9b00 */
[----:B-1----:R-:W-:-:S04]  /*2c00*/  FFMA R30, R30, R4, R5 ;  /* 0x000000041e1e7223 */ /* 0x002fc80000000005 */
[----:B------:R-:W-:Y:S01]  /*2c10*/  FADD R36, R5, R30 ;  /* 0x0000001e05247221 */ /* 0x000fe20000000000 */
[----:B---3--:R0:W1:Y:S02]  /*2c20*/  I2F.U64 R32, R26 ;  /* 0x0000001a00207312 */ /* 0x0080640000301000 */
[----:B0-----:R-:W3:Y:S01]  /*2c30*/  LDG.E.64.CONSTANT R26, desc[UR6][R18.64+-0x30] ;  /* 0xffffd006121a7981 */ /* 0x001ee2000c1e9b00 */
[----:B-1----:R-:W-:-:S04]  /*2c40*/  FFMA R32, R32, R0, R31 ;  /* 0x0000000020207223 */ /* 0x002fc8000000001f */
[----:B------:R-:W-:-:S04]  /*2c50*/  FADD R31, -R31, R32 ;  /* 0x000000201f1f7221 */ /* 0x000fc80000000100 */
[----:B------:R-:W-:Y:S01]  /*2c60*/  FMUL R36, R31, R36 ;  /* 0x000000241f247220 */ /* 0x000fe20000400000 */
[----:B------:R0:W1:Y:S08]  /*2c70*/  I2F.U64 R5, R20 ;  /* 0x0000001400057312 */ /* 0x0000700000301000 */
[----:B--2---:R2:W5:Y:S01]  /*2c80*/  I2F.U64 R31, R14 ;  /* 0x0000000e001f7312 */ /* 0x0045620000301000 */
[----:B0-----:R-:W3:Y:S04]  /*2c90*/  LDG.E.64.CONSTANT R20, desc[UR6][R16.64+-0x38] ;  /* 0xffffc80610147981 */ /* 0x001ee8000c1e9b00 */
[----:B--2---:R-:W2:Y:S01]  /*2ca0*/  LDG.E.64.CONSTANT R14, desc[UR6][R18.64+-0x38] ;  /* 0xffffc806120e7981 */ /* 0x004ea2000c1e9b00 */
[----:B-1----:R-:W-:Y:S01]  /*2cb0*/  FFMA R5, R5, R4, R30 ;  /* 0x0000000405057223 */ /* 0x002fe2000000001e */
[----:B-----5:R-:W-:-:S03]  /*2cc0*/  FFMA R31, R31, R0, R32 ;  /* 0x000000001f1f7223 */ /* 0x020fc60000000020 */
[----:B------:R-:W-:Y:S01]  /*2cd0*/  FADD R33, R30, R5 ;  /* 0x000000051e217221 */ /* 0x000fe20000000000 */
[----:B------:R-:W-:Y:S01]  /*2ce0*/  FADD R32, -R32, R31 ;  /* 0x0000001f20207221 */ /* 0x000fe20000000100 */
[----:B------:R-:W-:-:S03]  /*2cf0*/  FFMA R3, R36, 0.5, R3 ;  /* 0x3f00000024037823 */ /* 0x000fc60000000003 */
[----:B------:R-:W-:-:S04]  /*2d00*/  FMUL R32, R32, R33 ;  /* 0x0000002120207220 */ /* 0x000fc80000400000 */
[----:B------:R-:W-:Y:S01]  /*2d10*/  FFMA R3, R32, 0.5, R3 ;  /* 0x3f00000020037823 */ /* 0x000fe20000000003 */
[----:B----4-:R0:W1:Y:S02]  /*2d20*/  I2F.U64 R30, R28 ;  /* 0x0000001c001e7312 */ /* 0x0100640000301000 */
        /* <DEDUP_REMOVED lines=59> */
[----:B----4-:R0:W-:Y:S02]  /*30e0*/  I2F.U64 R30, R28 ;  /* 0x0000001c001e7312 */ /* 0x0101e40000301000 */
[----:B0-----:R-:W4:Y:S06]  /*30f0*/  LDG.E.64.CONSTANT R28, desc[UR6][R16.64+-0x70] ;  /* 0xffff9006101c7981 */ /* 0x001f2c000c1e9b00 */
[----:B---3--:R0:W1:Y:S02]  /*3100*/  I2F.U64 R32, R26 ;  /* 0x0000001a00207312 */ /* 0x0080640000301000 */
[----:B0-----:R-:W3:Y:S01]  /*3110*/  LDG.E.64.CONSTANT R26, desc[UR6][R18.64+-0x70] ;  /* 0xffff9006121a7981 */ /* 0x001ee2000c1e9b00 */
[----:B-1----:R-:W-:-:S04]  /*3120*/  FFMA R33, R32, R0, R31 ;  /* 0x0000000020217223 */ /* 0x002fc8000000001f */
[----:B------:R-:W-:Y:S02]  /*3130*/  FADD R36, -R31, R33 ;  /* 0x000000211f247221 */ /* 0x000fe40000000100 */
[----:B------:R0:W-:Y:S08]  /*3140*/  I2F.U64 R31, R20 ;  /* 0x00000014001f7312 */ /* 0x0001f00000301000 */
[----:B--2---:R1:W2:Y:S01]  /*3150*/  I2F.U64 R32, R14 ;  /* 0x0000000e00207312 */ /* 0x0042a20000301000 */
[----:B0-----:R-:W5:Y:S04]  /*3160*/  LDG.E.64.CONSTANT R20, desc[UR6][R16.64+-0x78] ;  /* 0xffff880610147981 */ /* 0x001f68000c1e9b00 */
[----:B-1----:R-:W5:Y:S01]  /*3170*/  LDG.E.64.CONSTANT R14, desc[UR6][R18.64+-0x78] ;  /* 0xffff8806120e7981 */ /* 0x002f62000c1e9b00 */
[----:B------:R-:W-:Y:S01]  /*3180*/  FFMA R30, R30, R4, R5 ;  /* 0x000000041e1e7223 */ /* 0x000fe20000000005 */
[----:B--2---:R-:W-:-:S03]  /*3190*/  FFMA R32, R32, R0, R33 ;  /* 0x0000000020207223 */ /* 0x004fc60000000021 */
[--C-:B------:R-:W-:Y:S01]  /*31a0*/  FFMA R31, R31, R4, R30.reuse ;  /* 0x000000041f1f7223 */ /* 0x100fe2000000001e */
[----:B------:R-:W-:Y:S01]  /*31b0*/  FADD R5, R5, R30 ;  /* 0x0000001e05057221 */ /* 0x000fe20000000000 */
[----:B------:R-:W-:Y:S02]  /*31c0*/  FADD R33, -R33, R32 ;  /* 0x0000002021217221 */ /* 0x000fe40000000100 */
[----:B------:R-:W-:Y:S01]  /*31d0*/  FADD R30, R30, R31 ;  /* 0x0000001f1e1e7221 */ /* 0x000fe20000000000 */
[----:B------:R-:W-:-:S03]  /*31e0*/  FMUL R36, R36, R5 ;  /* 0x0000000524247220 */ /* 0x000fc60000400000 */
[----:B------:R-:W-:Y:S01]  /*31f0*/  FMUL R30, R33, R30 ;  /* 0x0000001e211e7220 */ /* 0x000fe20000400000 */
[----:B----4-:R0:W1:Y:S02]  /*3200*/  I2F.U64 R5, R28 ;  /* 0x0000001c00057312 */ /* 0x0100640000301000 */
[----:B0-----:R-:W2:Y:S01]  /*3210*/  LDG.E.64.CONSTANT R28, desc[UR6][R18.64+-0x80] ;  /* 0xffff8006121c7981 */ /* 0x001ea2000c1e9b00 */
[----:B------:R-:W-:-:S04]  /*3220*/  FFMA R3, R36, 0.5, R3 ;  /* 0x3f00000024037823 */ /* 0x000fc80000000003 */
[----:B------:R-:W-:Y:S01]  /*3230*/  FFMA R3, R30, 0.5, R3 ;  /* 0x3f0000001e037823 */ /* 0x000fe20000000003 */
[----:B-1----:R-:W-:-:S04]  /*3240*/  FFMA R5, R5, R4, R31 ;  /* 0x0000000405057223 */ /* 0x002fc8000000001f */
[----:B------:R-:W-:Y:S01]  /*3250*/  FADD R36, R31, R5 ;  /* 0x000000051f247221 */ /* 0x000fe20000000000 */
[----:B---3--:R0:W1:Y:S02]  /*3260*/  I2F.U64 R33, R26 ;  /* 0x0000001a00217312 */ /* 0x0080640000301000 */
[----:B0-----:R-:W3:Y:S01]  /*3270*/  LDG.E.64.CONSTANT R26, desc[UR6][R16.64+-0x80] ;  /* 0xffff8006101a7981 */ /* 0x001ee2000c1e9b00 */
[----:B-1----:R-:W-:-:S04]  /*3280*/  FFMA R30, R33, R0, R32 ;  /* 0x00000000211e7223 */ /* 0x002fc80000000020 */
[----:B------:R-:W-:Y:S02]  /*3290*/  FADD R31, -R32, R30 ;  /* 0x0000001e201f7221 */ /* 0x000fe40000000100 */
[----:B-----5:R0:W1:Y:S08]  /*32a0*/  I2F.U64 R32, R20 ;  /* 0x0000001400207312 */ /* 0x0200700000301000 */
[----:B------:R4:W5:Y:S01]  /*32b0*/  I2F.U64 R33, R14 ;  /* 0x0000000e00217312 */ /* 0x0009620000301000 */
[----:B0-----:R-:W3:Y:S04]  /*32c0*/  LDG.E.64.CONSTANT R20, desc[UR6][R16.64+-0x88] ;  /* 0xffff780610147981 */ /* 0x001ee8000c1e9b00 */
[----:B----4-:R-:W4:Y:S01]  /*32d0*/  LDG.E.64.CONSTANT R14, desc[UR6][R18.64+-0x88] ;  /* 0xffff7806120e7981 */ /* 0x010f22000c1e9b00 */
[----:B------:R-:W-:-:S04]  /*32e0*/  FMUL R31, R31, R36 ;  /* 0x000000241f1f7220 */ /* 0x000fc80000400000 */
[----:B------:R-:W-:Y:S01]  /*32f0*/  FFMA R3, R31, 0.5, R3 ;  /* 0x3f0000001f037823 */ /* 0x000fe20000000003 */
[----:B--2---:R1:W0:Y:S02]  /*3300*/  I2F.U64 R36, R28 ;  /* 0x0000001c00247312 */ /* 0x0042240000301000 */
[----:B-1----:R-:W-:Y:S01]  /*3310*/  FFMA R28, R32, R4, R5 ;  /* 0x00000004201c7223 */ /* 0x002fe20000000005 */
[----:B-----5:R-:W-:-:S03]  /*3320*/  FFMA R29, R33, R0, R30 ;  /* 0x00000000211d7223 */ /* 0x020fc6000000001e */
[----:B------:R-:W-:Y:S01]  /*3330*/  FADD R5, R5, R28 ;  /* 0x0000001c05057221 */ /* 0x000fe20000000000 */
[----:B------:R-:W-:-:S04]  /*3340*/  FADD R30, -R30, R29 ;  /* 0x0000001d1e1e7221 */ /* 0x000fc80000000100 */
[----:B------:R-:W-:-:S04]  /*3350*/  FMUL R30, R30, R5 ;  /* 0x000000051e1e7220 */ /* 0x000fc80000400000 */
[----:B------:R-:W-:Y:S01]  /*3360*/  FFMA R30, R30, 0.5, R3 ;  /* 0x3f0000001e1e7823 */ /* 0x000fe20000000003 */
[----:B0-----:R-:W-:Y:S02]  /*3370*/  FFMA R3, R36, R0, R29 ;  /* 0x0000000024037223 */ /* 0x001fe4000000001d */
[----:B------:R-:W2:Y:S02]  /*3380*/  LDG.E.64.CONSTANT R36, desc[UR6][R18.64+-0x90] ;  /* 0xffff700612247981 */ /* 0x000ea4000c1e9b00 */
[----:B------:R-:W-:Y:S01]  /*3390*/  FADD R31, -R29, R3 ;  /* 0x000000031d1f7221 */ /* 0x000fe20000000100 */
[----:B---3--:R-:W0:Y:S02]  /*33a0*/  I2F.U64 R27, R26 ;  /* 0x0000001a001b7312 */ /* 0x008e240000301000 */
[----:B0-----:R-:W-:Y:S02]  /*33b0*/  FFMA R5, R27, R4, R28 ;  /* 0x000000041b057223 */ /* 0x001fe4000000001c */
[----:B------:R-:W3:Y:S02]  /*33c0*/  LDG.E.64.CONSTANT R26, desc[UR6][R16.64+-0x90] ;  /* 0xffff7006101a7981 */ /* 0x000ee4000c1e9b00 */
[----:B------:R-:W-:-:S04]  /*33d0*/  FADD R28, R28, R5 ;  /* 0x000000051c1c7221 */ /* 0x000fc80000000000 */
[----:B------:R-:W-:Y:S01]  /*33e0*/  FMUL R31, R31, R28 ;  /* 0x0000001c1f1f7220 */ /* 0x000fe20000400000 */
[----:B------:R0:W1:Y:S08]  /*33f0*/  I2F.U64 R29, R20 ;  /* 0x00000014001d7312 */ /* 0x0000700000301000 */
[----:B----4-:R4:W5:Y:S01]  /*3400*/  I2F.U64 R28, R14 ;  /* 0x0000000e001c7312 */ /* 0x0109620000301000 */
[----:B0-----:R-:W2:Y:S04]  /*3410*/  LDG.E.64.CONSTANT R20, desc[UR6][R16.64+-0x98] ;  /* 0xffff680610147981 */ /* 0x001ea8000c1e9b00 */
[----:B----4-:R-:W4:Y:S01]  /*3420*/  LDG.E.64.CONSTANT R14, desc[UR6][R18.64+-0x98] ;  /* 0xffff6806120e7981 */ /* 0x010f22000c1e9b00 */
[----:B-1----:R-:W-:Y:S01]  /*3430*/  FFMA R29, R29, R4, R5 ;  /* 0x000000041d1d7223 */ /* 0x002fe20000000005 */
[----:B-----5:R-:W-:-:S03]  /*3440*/  FFMA R28, R28, R0, R3 ;  /* 0x000000001c1c7223 */ /* 0x020fc60000000003 */
[----:B------:R-:W-:Y:S01]  /*3450*/  FADD R32, R5, R29 ;  /* 0x0000001d05207221 */ /* 0x000fe20000000000 */
[----:B------:R-:W-:Y:S01]  /*3460*/  FADD R3, -R3, R28 ;  /* 0x0000001c03037221 */ /* 0x000fe20000000100 */
[----:B------:R-:W-:-:S03]  /*3470*/  FFMA R30, R31, 0.5, R30 ;  /* 0x3f0000001f1e7823 */ /* 0x000fc6000000001e */
[----:B------:R-:W-:-:S04]  /*3480*/  FMUL R3, R3, R32 ;  /* 0x0000002003037220 */ /* 0x000fc80000400000 */
[----:B------:R-:W-:Y:S02]  /*3490*/  FFMA R33, R3, 0.5, R30 ;  /* 0x3f00000003217823 */ /* 0x000fe4000000001e */
[----:B------:R-:W5:Y:S01]  /*34a0*/  LDG.E.64.CONSTANT R30, desc[UR6][R16.64+-0xa8] ;  /* 0xffff5806101e7981 */ /* 0x000f62000c1e9b00 */
[----:B---3--:R-:W0:Y:S08]  /*34b0*/  I2F.U64 R27, R26 ;  /* 0x0000001a001b7312 */ /* 0x008e300000301000 */
[----:B--2---:R1:W-:Y:S08]  /*34c0*/  I2F.U64 R26, R20 ;  /* 0x00000014001a7312 */ /* 0x0043f00000301000 */
[----:B----4-:R2:W-:Y:S01]  /*34d0*/  I2F.U64 R32, R14 ;  /* 0x0000000e00207312 */ /* 0x0105e20000301000 */
[----:B-1----:R-:W3:Y:S04]  /*34e0*/  LDG.E.64.CONSTANT R20, desc[UR6][R18.64+-0xa0] ;  /* 0xffff600612147981 */ /* 0x002ee8000c1e9b00 */
[----:B--2---:R-:W2:Y:S03]  /*34f0*/  LDG.E.64.CONSTANT R14, desc[UR6][R18.64+-0xa8] ;  /* 0xffff5806120e7981 */ /* 0x004ea6000c1e9b00 */
[----:B------:R-:W1:Y:S01]  /*3500*/  I2F.U64 R36, R36 ;  /* 0x0000002400247312 */ /* 0x000e620000301000 */
[----:B0-----:R-:W-:-:S04]  /*3510*/  FFMA R27, R27, R4, R29 ;  /* 0x000000041b1b7223 */ /* 0x001fc8000000001d */
[----:B------:R-:W-:-:S03]  /*3520*/  FADD R29, R29, R27 ;  /* 0x0000001b1d1d7221 */ /* 0x000fc60000000000 */
[----:B-----5:R0:W-:Y:S01]  /*3530*/  I2F.U64 R30, R30 ;  /* 0x0000001e001e7312 */ /* 0x0201e20000301000 */
[----:B-1----:R-:W-:Y:S01]  /*3540*/  FFMA R37, R36, R0, R28 ;  /* 0x0000000024257223 */ /* 0x002fe2000000001c */
[----:B0-----:R-:W-:-:S03]  /*3550*/  FFMA R31, R26, R4, R27 ;  /* 0x000000041a1f7223 */ /* 0x001fc6000000001b */
[--C-:B------:R-:W-:Y:S01]  /*3560*/  FADD R28, -R28, R37.reuse ;  /* 0x000000251c1c7221 */ /* 0x100fe20000000100 */
[----:B------:R-:W-:Y:S01]  /*3570*/  FFMA R32, R32, R0, R37 ;  /* 0x0000000020207223 */ /* 0x000fe20000000025 */
[----:B------:R-:W-:Y:S02]  /*3580*/  FADD R27, R27, R31 ;  /* 0x0000001f1b1b7221 */ /* 0x000fe40000000000 */
[----:B------:R-:W-:Y:S01]  /*3590*/  FMUL R28, R28, R29 ;  /* 0x0000001d1c1c7220 */ /* 0x000fe20000400000 */
[----:B------:R-:W-:-:S03]  /*35a0*/  FADD R36, -R37, R32 ;  /* 0x0000002025247221 */ /* 0x000fc60000000100 */
[----:B------:R-:W-:Y:S01]  /*35b0*/  FFMA R33, R28, 0.5, R33 ;  /* 0x3f0000001c217823 */ /* 0x000fe20000000021 */
[----:B------:R-:W-:Y:S01]  /*35c0*/  FMUL R36, R36, R27 ;  /* 0x0000001b24247220 */ /* 0x000fe20000400000 */
[----:B------:R-:W4:Y:S04]  /*35d0*/  LDG.E.64.CONSTANT R28, desc[UR6][R18.64+-0xb8] ;  /* 0xffff4806121c7981 */ /* 0x000f28000c1e9b00 */
[----:B------:R-:W5:Y:S01]  /*35e0*/  LDG.E.64.CONSTANT R26, desc[UR6][R16.64+-0xb8] ;  /* 0xffff4806101a7981 */ /* 0x000f62000c1e9b00 */
[----:B---3--:R0:W1:Y:S08]  /*35f0*/  I2F.U64 R5, R20 ;  /* 0x0000001400057312 */ /* 0x0080700000301000 */
[----:B--2---:R2:W-:Y:S01]  /*3600*/  I2F.U64 R37, R14 ;  /* 0x0000000e00257312 */ /* 0x0045e20000301000 */
[----:B0-----:R-:W3:Y:S04]  /*3610*/  LDG.E.64.CONSTANT R20, desc[UR6][R18.64+-0xb0] ;  /* 0xffff500612147981 */ /* 0x001ee8000c1e9b00 */
[----:B--2---:R0:W2:Y:S03]  /*3620*/  LDG.E.64.CONSTANT R14, desc[UR6][R16.64+-0xb0] ;  /* 0xffff5006100e7981 */ /* 0x0040a6000c1e9b00 */
[----:B------:R1:W0:Y:S01]  /*3630*/  I2F.U64 R3, R38 ;  /* 0x0000002600037312 */ /* 0x0002220000301000 */
[----:B------:R-:W-:Y:S01]  /*3640*/  FFMA R33, R36, 0.5, R33 ;  /* 0x3f00000024217823 */ /* 0x000fe20000000021 */
[----:B-1----:R-:W-:Y:S01]  /*3650*/  FFMA R38, R5, R0, R32 ;  /* 0x0000000005267223 */ /* 0x002fe20000000020 */
[----:B0-----:R-:W-:-:S03]  /*3660*/  FFMA R3, R3, R4, R31 ;  /* 0x0000000403037223 */ /* 0x001fc6000000001f */
[----:B------:R-:W-:Y:S02]  /*3670*/  FADD R32, R38, -R32 ;  /* 0x8000002026207221 */ /* 0x000fe40000000000 */
[----:B----4-:R-:W-:Y:S01]  /*3680*/  I2F.U64 R29, R28 ;  /* 0x0000001c001d7312 */ /* 0x010fe20000301000 */
[----:B------:R-:W-:Y:S01]  /*3690*/  FADD R31, R3, R31 ;  /* 0x0000001f031f7221 */ /* 0x000fe20000000000 */
[----:B------:R-:W-:-:S06]  /*36a0*/  FFMA R30, R30, R4, R3 ;  /* 0x000000041e1e7223 */ /* 0x000fcc0000000003 */
[----:B-----5:R-:W-:Y:S01]  /*36b0*/  I2F.U64 R27, R26 ;  /* 0x0000001a001b7312 */ /* 0x020fe20000301000 */
[----:B------:R-:W-:Y:S01]  /*36c0*/  FMUL R32, R32, R31 ;  /* 0x0000001f20207220 */ /* 0x000fe20000400000 */
[----:B------:R-:W-:Y:S01]  /*36d0*/  FADD R3, R3, R30 ;  /* 0x0000001e03037221 */ /* 0x000fe20000000000 */
[----:B------:R-:W-:Y:S02]  /*36e0*/  UIADD3 UR4, UPT, UPT, UR4, -0x18, URZ ;  /* 0xffffffe804047890 */ /* 0x000fe4000fffe0ff */
[----:B------:R-:W-:Y:S02]  /*36f0*/  FFMA R32, R32, 0.5, R33 ;  /* 0x3f00000020207823 */ /* 0x000fe40000000021 */
[----:B------:R-:W-:Y:S01]  /*3700*/  UISETP.NE.AND UP0, UPT, UR4, -0x64, UPT ;  /* 0xffffff9c0400788c */ /* 0x000fe2000bf05270 */
[----:B------:R-:W-:Y:S02]  /*3710*/  IADD3 R16, P0, PT, R16, -0xc0, RZ ;  /* 0xffffff4010107810 */ /* 0x000fe40007f1e0ff */
[----:B------:R-:W-:-:S02]  /*3720*/  IADD3 R18, P1, PT, R18, -0xc0, RZ ;  /* 0xffffff4012127810 */ /* 0x000fc40007f3e0ff */
[----:B------:R-:W-:Y:S02]  /*3730*/  IADD3.X R17, PT, PT, R17, -0x1, RZ, P0, !PT ;  /* 0xffffffff11117810 */ /* 0x000fe400007fe4ff */
[----:B------:R-:W-:Y:S01]  /*3740*/  IADD3.X R19, PT, PT, R19, -0x1, RZ, P1, !PT ;  /* 0xffffffff13137810 */ /* 0x000fe20000ffe4ff */
[----:B---3--:R-:W-:Y:S08]  /*3750*/  I2F.U64 R21, R20 ;  /* 0x0000001400157312 */ /* 0x008ff00000301000 */
[----:B--2---:R0:W1:Y:S02]  /*3760*/  I2F.U64 R39, R14 ;  /* 0x0000000e00277312 */ /* 0x0040640000301000 */
[----:B0-----:R-:W-:-:S04]  /*3770*/  FFMA R14, R37, R0, R38 ;  /* 0x00000000250e7223 */ /* 0x001fc80000000026 */
[----:B------:R-:W-:Y:S01]  /*3780*/  FADD R38, -R38, R14 ;  /* 0x0000000e26267221 */ /* 0x000fe20000000100 */
[----:B-1----:R-:W-:Y:S01]  /*3790*/  FFMA R20, R39, R4, R30 ;  /* 0x0000000427147223 */ /* 0x002fe2000000001e */
[-C--:B------:R-:W-:Y:S02]  /*37a0*/  FFMA R26, R21, R0.reuse, R14 ;  /* 0x00000000151a7223 */ /* 0x080fe4000000000e */
[----:B------:R-:W-:Y:S01]  /*37b0*/  FMUL R3, R38, R3 ;  /* 0x0000000326037220 */ /* 0x000fe20000400000 */
[----:B------:R-:W-:Y:S01]  /*37c0*/  FADD R15, R30, R20 ;  /* 0x000000141e0f7221 */ /* 0x000fe20000000000 */
[--C-:B------:R-:W-:Y:S01]  /*37d0*/  FADD R14, -R14, R26.reuse ;  /* 0x0000001a0e0e7221 */ /* 0x100fe20000000100 */
[----:B------:R-:W-:Y:S01]  /*37e0*/  FFMA R5, R29, R0, R26 ;  /* 0x000000001d057223 */ /* 0x000fe2000000001a */
[----:B------:R-:W-:Y:S01]  /*37f0*/  FFMA R32, R3, 0.5, R32 ;  /* 0x3f00000003207823 */ /* 0x000fe20000000020 */
[----:B------:R-:W-:Y:S01]  /*3800*/  FFMA R3, R27, R4, R20 ;  /* 0x000000041b037223 */ /* 0x000fe20000000014 */
[----:B------:R-:W-:Y:S01]  /*3810*/  FMUL R15, R14, R15 ;  /* 0x0000000f0e0f7220 */ /* 0x000fe20000400000 */
[----:B------:R-:W-:-:S02]  /*3820*/  FADD R26, -R26, R5 ;  /* 0x000000051a1a7221 */ /* 0x000fc40000000100 */
[----:B------:R-:W-:Y:S01]  /*3830*/  FADD R21, R20, R3 ;  /* 0x0000000314157221 */ /* 0x000fe20000000000 */
[----:B------:R-:W-:-:S03]  /*3840*/  FFMA R15, R15, 0.5, R32 ;  /* 0x3f0000000f0f7823 */ /* 0x000fc60000000020 */
[----:B------:R-:W-:-:S04]  /*3850*/  FMUL R26, R26, R21 ;  /* 0x000000151a1a7220 */ /* 0x000fc80000400000 */
[----:B------:R-:W-:Y:S01]  /*3860*/  FFMA R14, R26, 0.5, R15 ;  /* 0x3f0000001a0e7823 */ /* 0x000fe2000000000f */
[----:B------:R-:W-:Y:S06]  /*3870*/  BRA.U UP0, `(.L_x_26) ;  /* 0xfffffff100247547 */ /* 0x000fec000b83ffff */
[----:B------:R-:W-:Y:S02]  /*3880*/  HFMA2 R18, -RZ, RZ, 0, 0 ;  /* 0x00000000ff127431 */ /* 0x000fe400000001ff */
[----:B------:R-:W-:Y:S01]  /*3890*/  IMAD.MOV.U32 R27, RZ, RZ, 0x3f800000 ;  /* 0x3f800000ff1b7424 */ /* 0x000fe200078e00ff */
[----:B------:R-:W-:Y:S01]  /*38a0*/  CS2R R16, SRZ ;  /* 0x0000000000107805 */ /* 0x000fe2000001ff00 */
[----:B------:R-:W-:Y:S01]  /*38b0*/  IMAD.MOV.U32 R32, RZ, RZ, RZ ;  /* 0x000000ffff207224 */ /* 0x000fe200078e00ff */
[----:B------:R-:W-:Y:S01]  /*38c0*/  UMOV UR4, URZ ;  /* 0x000000ff00047c82 */ /* 0x000fe20008000000 */
[----:B------:R-:W-:Y:S02]  /*38d0*/  IMAD.MOV.U32 R5, RZ, RZ, RZ ;  /* 0x000000ffff057224 */ /* 0x000fe400078e00ff */
[----:B------:R-:W-:-:S07]  /*38e0*/  IMAD.MOV.U32 R15, RZ, RZ, RZ ;  /* 0x000000ffff0f7224 */ /* 0x000fce00078e00ff */
.L_x_39:
[----:B------:R-:W2:Y:S04]  /*38f0*/  LDG.E.64.CONSTANT R20, desc[UR6][R24.64] ;  /* 0x0000000618147981 */ /* 0x000ea8000c1e9b00 */
[----:B------:R-:W3:Y:S01]  /*3900*/  LDG.E.64.CONSTANT R28, desc[UR6][R34.64] ;  /* 0x00000006221c7981 */ /* 0x000ee2000c1e9b00 */
[----:B------:R-:W-:Y:S01]  /*3910*/  BSSY.RECONVERGENT B2, `(.L_x_27) ;  /* 0x000001c000027945 */ /* 0x000fe20003800200 */
[----:B--2---:R-:W-:Y:S02]  /*3920*/  IADD3 R5, P1, PT, R20, R5, RZ ;  /* 0x0000000514057210 */ /* 0x004fe40007f3e0ff */
[----:B---3--:R-:W-:-:S03]  /*3930*/  IADD3 R36, P0, PT, R28, R17, RZ ;  /* 0x000000111c247210 */ /* 0x008fc60007f1e0ff */
[----:B------:R-:W-:Y:S01]  /*3940*/  IMAD.X R16, R21, 0x1, R16, P1 ;  /* 0x0000000115107824 */ /* 0x000fe200008e0610 */
[----:B------:R-:W-:Y:S02]  /*3950*/  IADD3 R3, P2, PT, RZ, -R5, RZ ;  /* 0x80000005ff037210 */ /* 0x000fe40007f5e0ff */
[----:B------:R-:W-:Y:S01]  /*3960*/  MOV R17, 0x3f800000 ;  /* 0x3f80000000117802 */ /* 0x000fe20000000f00 */
[----:B------:R-:W-:Y:S01]  /*3970*/  IMAD.X R37, R29, 0x1, R18, P0 ;  /* 0x000000011d257824 */ /* 0x000fe200000e0612 */
[----:B------:R-:W-:Y:S01]  /*3980*/  ISETP.NE.U32.AND P0, PT, R36, R3, PT ;  /* 0x000000032400720c */ /* 0x000fe20003f05070 */
[----:B------:R-:W-:-:S05]  /*3990*/  IMAD.X R3, RZ, RZ, ~R16, P2 ;  /* 0x000000ffff037224 */ /* 0x000fca00010e0e10 */
[----:B------:R-:W-:-:S13]  /*39a0*/  ISETP.NE.AND.EX P0, PT, R37, R3, PT, P0 ;  /* 0x000000032500720c */ /* 0x000fda0003f05300 */
[----:B------:R-:W-:Y:S05]  /*39b0*/  @!P0 BRA `(.L_x_28) ;  /* 0x0000000000448947 */ /* 0x000fea0003800000 */
[----:B------:R-:W-:Y:S01]  /*39c0*/  IADD3 R18, P0, PT, R5, R36, RZ ;  /* 0x0000002405127210 */ /* 0x000fe20007f1e0ff */
[----:B------:R-:W-:Y:S01]  /*39d0*/  I2F.U64 R0, R36 ;  /* 0x0000002400007312 */ /* 0x000fe20000301000 */
[----:B------:R-:W-:Y:S03]  /*39e0*/  BSSY.RECONVERGENT B3, `(.L_x_28) ;  /* 0x000000e000037945 */ /* 0x000fe60003800200 */
[----:B------:R-:W-:-:S04]  /*39f0*/  IMAD.X R19, R16, 0x1, R37, P0 ;  /* 0x0000000110137824 */ /* 0x000fc800000e0625 */
[----:B------:R-:W0:Y:S08]  /*3a00*/  I2F.U64 R29, R18 ;  /* 0x00000012001d7312 */ /* 0x000e300000301000 */
[----:B0-----:R-:W0:Y:S08]  /*3a10*/  MUFU.RCP R3, R29 ;  /* 0x0000001d00037308 */ /* 0x001e300000001000 */
        /* <DEDUP_REMOVED lines=10> */
.L_x_29:
[----:B------:R-:W-:Y:S05]  /*3ac0*/  BSYNC.RECONVERGENT B3 ;  /* 0x0000000000037941 */ /* 0x000fea0003800200 */
.L_x_28:
[----:B------:R-:W-:Y:S05]  /*3ad0*/  BSYNC.RECONVERGENT B2 ;  /* 0x0000000000027941 */ /* 0x000fea0003800200 */
.L_x_27:
[----:B------:R-:W2:Y:S04]  /*3ae0*/  LDG.E.64.CONSTANT R18, desc[UR6][R24.64+-0x8] ;  /* 0xfffff80618127981 */ /* 0x000ea8000c1e9b00 */
[----:B------:R-:W3:Y:S01]  /*3af0*/  LDG.E.64.CONSTANT R20, desc[UR6][R34.64+-0x8] ;  /* 0xfffff80622147981 */ /* 0x000ee2000c1e9b00 */
[----:B------:R-:W-:Y:S02]  /*3b00*/  IMAD.MOV.U32 R29, RZ, RZ, R37 ;  /* 0x000000ffff1d7224 */ /* 0x000fe400078e0025 */
[----:B------:R-:W-:Y:S01]  /*3b10*/  FADD R27, R17, R27 ;  /* 0x0000001b111b7221 */ /* 0x000fe20000000000 */
[----:B------:R-:W-:Y:S01]  /*3b20*/  IMAD.MOV.U32 R28, RZ, RZ, R36 ;  /* 0x000000ffff1c7224 */ /* 0x000fe200078e0024 */
[----:B------:R-:W-:Y:S03]  /*3b30*/  BSSY.RECONVERGENT B2, `(.L_x_30) ;  /* 0x0000021000027945 */ /* 0x000fe60003800200 */
[----:B------:R-:W0:Y:S01]  /*3b40*/  I2F.U64 R29, R28 ;  /* 0x0000001c001d7312 */ /* 0x000e220000301000 */
[----:B--2---:R-:W-:Y:S01]  /*3b50*/  IADD3 R18, P1, PT, R18, R5, RZ ;  /* 0x0000000512127210 */ /* 0x004fe20007f3e0ff */
[----:B0-----:R-:W-:Y:S01]  /*3b60*/  FMUL R5, R4, R29 ;  /* 0x0000001d04057220 */ /* 0x001fe20000400000 */
[----:B---3--:R-:W-:-:S03]  /*3b70*/  IADD3 R36, P0, PT, R20, R36, RZ ;  /* 0x0000002414247210 */ /* 0x008fc60007f1e0ff */
[----:B------:R-:W-:Y:S01]  /*3b80*/  FADD R32, R5, -R32 ;  /* 0x8000002005207221 */ /* 0x000fe20000000000 */
[----:B------:R-:W-:Y:S02]  /*3b90*/  IADD3 R3, P2, PT, RZ, -R18, RZ ;  /* 0x80000012ff037210 */ /* 0x000fe40007f5e0ff */
[----:B------:R-:W-:Y:S01]  /*3ba0*/  IADD3.X R16, PT, PT, R19, R16, RZ, P1, !PT ;  /* 0x0000001013107210 */ /* 0x000fe20000ffe4ff */
[----:B------:R-:W-:Y:S01]  /*3bb0*/  IMAD.X R37, R21, 0x1, R37, P0 ;  /* 0x0000000115257824 */ /* 0x000fe200000e0625 */
[----:B------:R-:W-:Y:S01]  /*3bc0*/  ISETP.NE.U32.AND P0, PT, R36, R3, PT ;  /* 0x000000032400720c */ /* 0x000fe20003f05070 */
[----:B------:R-:W-:Y:S01]  /*3bd0*/  FMUL R32, R32, R27 ;  /* 0x0000001b20207220 */ /* 0x000fe20000400000 */
[----:B------:R-:W-:Y:S02]  /*3be0*/  IMAD.MOV.U32 R27, RZ, RZ, 0x3f800000 ;  /* 0x3f800000ff1b7424 */ /* 0x000fe400078e00ff */
[----:B------:R-:W-:Y:S02]  /*3bf0*/  IMAD.X R3, RZ, RZ, ~R16, P2 ;  /* 0x000000ffff037224 */ /* 0x000fe400010e0e10 */
[----:B------:R-:W-:-:S03]  /*3c00*/  FFMA R32, R32, 0.5, R15 ;  /* 0x3f00000020207823 */ /* 0x000fc6000000000f */
        /* <DEDUP_REMOVED lines=18> */
.L_x_32:
[----:B------:R-:W-:Y:S05]  /*3d30*/  BSYNC.RECONVERGENT B3 ;  /* 0x0000000000037941 */ /* 0x000fea0003800200 */
.L_x_31:
[----:B------:R-:W-:Y:S05]  /*3d40*/  BSYNC.RECONVERGENT B2 ;  /* 0x0000000000027941 */ /* 0x000fea0003800200 */
.L_x_30:
[----:B------:R-:W2:Y:S04]  /*3d50*/  LDG.E.64.CONSTANT R28, desc[UR6][R24.64+-0x10] ;  /* 0xfffff006181c7981 */ /* 0x000ea8000c1e9b00 */
[----:B------:R-:W3:Y:S01]  /*3d60*/  LDG.E.64.CONSTANT R20, desc[UR6][R34.64+-0x10] ;  /* 0xfffff00622147981 */ /* 0x000ee2000c1e9b00 */
[----:B------:R-:W-:Y:S02]  /*3d70*/  IMAD.MOV.U32 R31, RZ, RZ, R37 ;  /* 0x000000ffff1f7224 */ /* 0x000fe400078e0025 */
[----:B------:R-:W-:Y:S01]  /*3d80*/  FADD R0, R27, R17 ;  /* 0x000000111b007221 */ /* 0x000fe20000000000 */
[----:B------:R-:W-:Y:S01]  /*3d90*/  IMAD.MOV.U32 R30, RZ, RZ, R36 ;  /* 0x000000ffff1e7224 */ /* 0x000fe200078e0024 */
[----:B------:R-:W-:Y:S03]  /*3da0*/  BSSY.RECONVERGENT B2, `(.L_x_33) ;  /* 0x0000021000027945 */ /* 0x000fe60003800200 */
[----:B------:R-:W0:Y:S02]  /*3db0*/  I2F.U64 R31, R30 ;  /* 0x0000001e001f7312 */ /* 0x000e240000301000 */
[----:B0-----:R-:W-:Y:S01]  /*3dc0*/  FMUL R33, R4, R31 ;  /* 0x0000001f04217220 */ /* 0x001fe20000400000 */
[----:B------:R-:W-:-:S03]  /*3dd0*/  IMAD.MOV.U32 R31, RZ, RZ, 0x3f800000 ;  /* 0x3f800000ff1f7424 */ /* 0x000fc600078e00ff */
[----:B------:R-:W-:-:S04]  /*3de0*/  FADD R5, -R5, R33 ;  /* 0x0000002105057221 */ /* 0x000fc80000000100 */
[----:B------:R-:W-:-:S04]  /*3df0*/  FMUL R5, R5, R0 ;  /* 0x0000000005057220 */ /* 0x000fc80000400000 */
[----:B------:R-:W-:Y:S01]  /*3e00*/  FFMA R32, R5, 0.5, R32 ;  /* 0x3f00000005207823 */ /* 0x000fe20000000020 */
[----:B--2---:R-:W-:Y:S02]  /*3e10*/  IADD3 R15, P1, PT, R28, R18, RZ ;  /* 0x000000121c0f7210 */ /* 0x004fe40007f3e0ff */
[----:B---3--:R-:W-:-:S03]  /*3e20*/  IADD3 R36, P0, PT, R20, R36, RZ ;  /* 0x0000002414247210 */ /* 0x008fc60007f1e0ff */
[----:B------:R-:W-:Y:S01]  /*3e30*/  IMAD.X R16, R29, 0x1, R16, P1 ;  /* 0x000000011d107824 */ /* 0x000fe200008e0610 */
[----:B------:R-:W-:Y:S01]  /*3e40*/  IADD3 R3, P2, PT, RZ, -R15, RZ ;  /* 0x8000000fff037210 */ /* 0x000fe20007f5e0ff */
[----:B------:R-:W-:-:S03]  /*3e50*/  IMAD.X R37, R21, 0x1, R37, P0 ;  /* 0x0000000115257824 */ /* 0x000fc600000e0625 */
[----:B------:R-:W-:Y:S02]  /*3e60*/  ISETP.NE.U32.AND P0, PT, R36, R3, PT ;  /* 0x000000032400720c */ /* 0x000fe40003f05070 */
[----:B------:R-:W-:-:S04]  /*3e70*/  IADD3.X R3, PT, PT, RZ, ~R16, RZ, P2, !PT ;  /* 0x80000010ff037210 */ /* 0x000fc800017fe4ff */
        /* <DEDUP_REMOVED lines=18> */
.L_x_35:
[----:B------:R-:W-:Y:S05]  /*3fa0*/  BSYNC.RECONVERGENT B3 ;  /* 0x0000000000037941 */ /* 0x000fea0003800200 */
.L_x_34:
[----:B------:R-:W-:Y:S05]  /*3fb0*/  BSYNC.RECONVERGENT B2 ;  /* 0x0000000000027941 */ /* 0x000fea0003800200 */
.L_x_33:
[----:B------:R-:W2:Y:S04]  /*3fc0*/  LDG.E.64.CONSTANT R20, desc[UR6][R24.64+-0x18] ;  /* 0xffffe80618147981 */ /* 0x000ea8000c1e9b00 */
[----:B------:R-:W3:Y:S01]  /*3fd0*/  LDG.E.64.CONSTANT R18, desc[UR6][R34.64+-0x18] ;  /* 0xffffe80622127981 */ /* 0x000ee2000c1e9b00 */
[----:B------:R-:W-:Y:S01]  /*3fe0*/  MOV R29, R37 ;  /* 0x00000025001d7202 */ /* 0x000fe20000000f00 */
[----:B------:R-:W-:Y:S01]  /*3ff0*/  IMAD.MOV.U32 R28, RZ, RZ, R36 ;  /* 0x000000ffff1c7224 */ /* 0x000fe200078e0024 */
[----:B------:R-:W-:Y:S04]  /*4000*/  BSSY.RECONVERGENT B2, `(.L_x_36) ;  /* 0x0000024000027945 */ /* 0x000fe80003800200 */
[----:B------:R-:W0:Y:S01]  /*4010*/  I2F.U64 R29, R28 ;  /* 0x0000001c001d7312 */ /* 0x000e220000301000 */
[----:B--2---:R-:W-:Y:S01]  /*4020*/  IADD3 R5, P1, PT, R20, R15, RZ ;  /* 0x0000000f14057210 */ /* 0x004fe20007f3e0ff */
[----:B0-----:R-:W-:Y:S01]  /*4030*/  FMUL R15, R4, R29 ;  /* 0x0000001d040f7220 */ /* 0x001fe20000400000 */
[----:B---3--:R-:W-:-:S03]  /*4040*/  IADD3 R17, P0, PT, R18, R36, RZ ;  /* 0x0000002412117210 */ /* 0x008fc60007f1e0ff */
[----:B------:R-:W-:Y:S01]  /*4050*/  IMAD.X R16, R21, 0x1, R16, P1 ;  /* 0x0000000115107824 */ /* 0x000fe200008e0610 */
[----:B------:R-:W-:Y:S01]  /*4060*/  IADD3 R0, P2, PT, RZ, -R5, RZ ;  /* 0x80000005ff007210 */ /* 0x000fe20007f5e0ff */
[----:B------:R-:W-:Y:S01]  /*4070*/  FADD R33, -R33, R15 ;  /* 0x0000000f21217221 */ /* 0x000fe20000000100 */
[----:B------:R-:W-:Y:S02]  /*4080*/  IMAD.X R18, R19, 0x1, R37, P0 ;  /* 0x0000000113127824 */ /* 0x000fe400000e0625 */
[----:B------:R-:W-:Y:S01]  /*4090*/  ISETP.NE.U32.AND P0, PT, R17, R0, PT ;  /* 0x000000001100720c */ /* 0x000fe20003f05070 */
[----:B------:R-:W-:Y:S02]  /*40a0*/  IMAD.X R3, RZ, RZ, ~R16, P2 ;  /* 0x000000ffff037224 */ /* 0x000fe400010e0e10 */
[----:B------:R-:W-:Y:S01]  /*40b0*/  FADD R0, R31, R27 ;  /* 0x0000001b1f007221 */ /* 0x000fe20000000000 */
[----:B------:R-:W-:Y:S02]  /*40c0*/  IMAD.MOV.U32 R27, RZ, RZ, 0x3f800000 ;  /* 0x3f800000ff1b7424 */ /* 0x000fe400078e00ff */
[----:B------:R-:W-:Y:S01]  /*40d0*/  ISETP.NE.AND.EX P0, PT, R18, R3, PT, P0 ;  /* 0x000000031200720c */ /* 0x000fe20003f05300 */
[----:B------:R-:W-:-:S04]  /*40e0*/  FMUL R33, R33, R0 ;  /* 0x0000000021217220 */ /* 0x000fc80000400000 */
[----:B------:R-:W-:-:S08]  /*40f0*/  FFMA R33, R33, 0.5, R32 ;  /* 0x3f00000021217823 */ /* 0x000fd00000000020 */
[----:B------:R-:W-:Y:S05]  /*4100*/  @!P0 BRA `(.L_x_37) ;  /* 0x00000000004c8947 */ /* 0x000fea0003800000 */
[----:B------:R-:W-:Y:S01]  /*4110*/  IADD3 R20, P0, PT, R17, R5, RZ ;  /* 0x0000000511147210 */ /* 0x000fe20007f1e0ff */
[----:B------:R-:W-:Y:S03]  /*4120*/  BSSY.RECONVERGENT B3, `(.L_x_37) ;  /* 0x0000011000037945 */ /* 0x000fe60003800200 */
[----:B------:R-:W-:-:S04]  /*4130*/  IADD3.X R21, PT, PT, R18, R16, RZ, P0, !PT ;  /* 0x0000001012157210 */ /* 0x000fc800007fe4ff */
[----:B------:R0:W1:Y:S02]  /*4140*/  I2F.U64 R29, R20 ;  /* 0x00000014001d7312 */ /* 0x0000640000301000 */
[----:B0-----:R-:W-:Y:S02]  /*4150*/  IMAD.MOV.U32 R20, RZ, RZ, R17 ;  /* 0x000000ffff147224 */ /* 0x001fe400078e0011 */
[----:B------:R-:W-:-:S04]  /*4160*/  IMAD.MOV.U32 R21, RZ, RZ, R18 ;  /* 0x000000ffff157224 */ /* 0x000fc800078e0012 */
[----:B-1----:R-:W0:Y:S08]  /*4170*/  MUFU.RCP R3, R29 ;  /* 0x0000001d00037308 */ /* 0x002e300000001000 */
[----:B------:R-:W1:Y:S01]  /*4180*/  I2F.U64 R0, R20 ;  /* 0x0000001400007312 */ /* 0x000e620000301000 */
[----:B0-----:R-:W-:-:S04]  /*4190*/  FFMA R26, -R29, R3, 1 ;  /* 0x3f8000001d1a7423 */ /* 0x001fc80000000103 */
[----:B------:R-:W-:-:S03]  /*41a0*/  FFMA R3, R3, R26, R3 ;  /* 0x0000001a03037223 */ /* 0x000fc60000000003 */
[----:B-1----:R-:W0:Y:S01]  /*41b0*/  FCHK P0, R0, R29 ;  /* 0x0000001d00007302 */ /* 0x002e220000000000 */
[----:B------:R-:W-:-:S04]  /*41c0*/  FFMA R26, R0, R3, RZ ;  /* 0x00000003001a7223 */ /* 0x000fc800000000ff */
[----:B------:R-:W-:-:S04]  /*41d0*/  FFMA R19, -R29, R26, R0 ;  /* 0x0000001a1d137223 */ /* 0x000fc80000000100 */
[----:B------:R-:W-:Y:S01]  /*41e0*/  FFMA R27, R3, R19, R26 ;  /* 0x00000013031b7223 */ /* 0x000fe2000000001a */
[----:B0-----:R-:W-:Y:S06]  /*41f0*/  @!P0 BRA `(.L_x_38) ;  /* 0x00000000000c8947 */ /* 0x001fec0003800000 */
[----:B------:R-:W-:-:S07]  /*4200*/  MOV R3, 0x4220 ;  /* 0x0000422000037802 */ /* 0x000fce0000000f00 */
[----:B------:R-:W-:Y:S05]  /*4210*/  CALL.REL.NOINC `($__internal_2_$__cuda_sm3x_div_rn_noftz_f32_slowpath) ;  /* 0x00000004009c7944 */ /* 0x000fea0003c00000 */
[----:B------:R-:W-:-:S07]  /*4220*/  IMAD.MOV.U32 R27, RZ, RZ, R0 ;  /* 0x000000ffff1b7224 */ /* 0x000fce00078e0000 */
.L_x_38:
[----:B------:R-:W-:Y:S05]  /*4230*/  BSYNC.RECONVERGENT B3 ;  /* 0x0000000000037941 */ /* 0x000fea0003800200 */
.L_x_37:
[----:B------:R-:W-:Y:S05]  /*4240*/  BSYNC.RECONVERGENT B2 ;  /* 0x0000000000027941 */ /* 0x000fea0003800200 */
.L_x_36:
[----:B------:R-:W-:Y:S01]  /*4250*/  IMAD.MOV.U32 R20, RZ, RZ, R17 ;  /* 0x000000ffff147224 */ /* 0x000fe200078e0011 */
[----:B------:R-:W-:Y:S01]  /*4260*/  MOV R21, R18 ;  /* 0x0000001200157202 */ /* 0x000fe20000000f00 */
[----:B------:R-:W-:Y:S01]  /*4270*/  UIADD3 UR4, UPT, UPT, UR4, -0x4, URZ ;  /* 0xfffffffc04047890 */ /* 0x000fe2000fffe0ff */
[----:B------:R-:W-:Y:S01]  /*4280*/  FADD R0, R27, R31 ;  /* 0x0000001f1b007221 */ /* 0x000fe20000000000 */
[----:B------:R-:W-:Y:S01]  /*4290*/  IADD3 R34, P0, PT, R34, -0x20, RZ ;  /* 0xffffffe022227810 */ /* 0x000fe20007f1e0ff */
[----:B------:R-:W0:Y:S01]  /*42a0*/  I2F.U64 R3, R20 ;  /* 0x0000001400037312 */ /* 0x000e220000301000 */
[----:B------:R-:W-:Y:S01]  /*42b0*/  UISETP.NE.AND UP0, UPT, UR4, -0x64, UPT ;  /* 0xffffff9c0400788c */ /* 0x000fe2000bf05270 */
[----:B------:R-:W-:Y:S02]  /*42c0*/  IADD3 R24, P1, PT, R24, -0x20, RZ ;  /* 0xffffffe018187810 */ /* 0x000fe40007f3e0ff */
[----:B------:R-:W-:Y:S02]  /*42d0*/  IADD3.X R35, PT, PT, R35, -0x1, RZ, P0, !PT ;  /* 0xffffffff23237810 */ /* 0x000fe400007fe4ff */
[----:B------:R-:W-:Y:S01]  /*42e0*/  IADD3.X R25, PT, PT, R25, -0x1, RZ, P1, !PT ;  /* 0xffffffff19197810 */ /* 0x000fe20000ffe4ff */
[----:B0-----:R-:W-:-:S04]  /*42f0*/  FMUL R32, R4, R3 ;  /* 0x0000000304207220 */ /* 0x001fc80000400000 */
[----:B------:R-:W-:-:S04]  /*4300*/  FADD R15, -R15, R32 ;  /* 0x000000200f0f7221 */ /* 0x000fc80000000100 */
[----:B------:R-:W-:-:S04]  /*4310*/  FMUL R0, R15, R0 ;  /* 0x000000000f007220 */ /* 0x000fc80000400000 */
[----:B------:R-:W-:Y:S01]  /*4320*/  FFMA R15, R0, 0.5, R33 ;  /* 0x3f000000000f7823 */ /* 0x000fe20000000021 */
[----:B------:R-:W-:Y:S06]  /*4330*/  BRA.U UP0, `(.L_x_39) ;  /* 0xfffffff5006c7547 */ /* 0x000fec000b83ffff */
[----:B------:R-:W0:Y:S08]  /*4340*/  LDC.64 R16, c[0x0][0x3c8] ;  /* 0x0000f200ff107b82 */ /* 0x000e300000000a00 */
[----:B------:R-:W1:Y:S01]  /*4350*/  LDC.64 R18, c[0x0][0x3c0] ;  /* 0x0000f000ff127b82 */ /* 0x000e620000000a00 */
[----:B0-----:R-:W-:-:S05]  /*4360*/  IMAD.WIDE R16, R2, 0x10, R16 ;  /* 0x0000001002107825 */ /* 0x001fca00078e0210 */
[----:B------:R-:W2:Y:S04]  /*4370*/  LDG.E.CONSTANT R4, desc[UR6][R16.64] ;  /* 0x0000000610047981 */ /* 0x000ea8000c1e9900 */
[----:B------:R-:W2:Y:S01]  /*4380*/  LDG.E.CONSTANT R5, desc[UR6][R16.64+0x8] ;  /* 0x0000080610057981 */ /* 0x000ea2000c1e9900 */
[----:B-1----:R-:W-:-:S05]  /*4390*/  IMAD.WIDE R2, R2, 0x40, R18 ;  /* 0x0000004002027825 */ /* 0x002fca00078e0212 */
[----:B------:R-:W-:Y:S04]  /*43a0*/  STG.E.128 desc[UR6][R2.64+0x10], R8 ;  /* 0x0000100802007986 */ /* 0x000fe8000c101d06 */
[----:B------:R-:W-:Y:S04]  /*43b0*/  STG.E.128 desc[UR6][R2.64+0x20], R12 ;  /* 0x0000200c02007986 */ /* 0x000fe8000c101d06 */
[----:B------:R-:W-:Y:S04]  /*43c0*/  STG.E.64 desc[UR6][R2.64+0x30], R22 ;  /* 0x0000301602007986 */ /* 0x000fe8000c101b06 */
[----:B--2---:R-:W-:Y:S01]  /*43d0*/  STG.E.128 desc[UR6][R2.64], R4 ;  /* 0x0000000402007986 */ /* 0x004fe2000c101d06 */
[----:B------:R-:W-:Y:S05]  /*43e0*/  EXIT ;  /* 0x000000000000794d */ /* 0x000fea0003800000 */
        .weak           $__internal_0_$__cuda_sm20_rcp_rn_f32_slowpath
        .type           $__internal_0_$__cuda_sm20_rcp_rn_f32_slowpath,@function
        .size           $__internal_0_$__cuda_sm20_rcp_rn_f32_slowpath,($__internal_1_$__cuda_sm20_sqrt_rn_f32_slowpath - $__internal_0_$__cuda_sm20_rcp_rn_f32_slowpath)
$__internal_0_$__cuda_sm20_rcp_rn_f32_slowpath:
[----:B------:R-:W-:Y:S01]  /*43f0*/  IMAD.SHL.U32 R3, R0, 0x2, RZ ;  /* 0x0000000200037824 */ /* 0x000fe200078e00ff */
[----:B------:R-:W-:Y:S04]  /*4400*/  BSSY.RECONVERGENT B2, `(.L_x_40) ;  /* 0x0000030000027945 */ /* 0x000fe80003800200 */
[----:B------:R-:W-:-:S04]  /*4410*/  SHF.R.U32.HI R21, RZ, 0x18, R3 ;  /* 0x00000018ff157819 */ /* 0x000fc80000011603 */
[----:B------:R-:W-:-:S13]  /*4420*/  ISETP.NE.U32.AND P0, PT, R21, RZ, PT ;  /* 0x000000ff1500720c */ /* 0x000fda0003f05070 */
[----:B------:R-:W-:Y:S05]  /*4430*/  @P0 BRA `(.L_x_41) ;  /* 0x0000000000280947 */ /* 0x000fea0003800000 */
[----:B------:R-:W-:-:S05]  /*4440*/  IMAD.SHL.U32 R3, R0, 0x2, RZ ;  /* 0x0000000200037824 */ /* 0x000fca00078e00ff */
[----:B------:R-:W-:-:S13]  /*4450*/  ISETP.NE.AND P0, PT, R3, RZ, PT ;  /* 0x000000ff0300720c */ /* 0x000fda0003f05270 */
[----:B------:R-:W-:Y:S01]  /*4460*/  @P0 FFMA R19, R0, 1.84467440737095516160e+19, RZ ;  /* 0x5f80000000130823 */ /* 0x000fe200000000ff */
[----:B------:R-:W-:Y:S08]  /*4470*/  @!P0 MUFU.RCP R5, R0 ;  /* 0x0000000000058308 */ /* 0x000ff00000001000 */
[----:B------:R-:W0:Y:S02]  /*4480*/  @P0 MUFU.RCP R20, R19 ;  /* 0x0000001300140308 */ /* 0x000e240000001000 */
[----:B0-----:R-:W-:-:S04]  /*4490*/  @P0 FFMA R3, R19, R20, -1 ;  /* 0xbf80000013030423 */ /* 0x001fc80000000014 */
[----:B------:R-:W-:-:S04]  /*44a0*/  @P0 FADD.FTZ R3, -R3, -RZ ;  /* 0x800000ff03030221 */ /* 0x000fc80000010100 */
[----:B------:R-:W-:-:S04]  /*44b0*/  @P0 FFMA R3, R20, R3, R20 ;  /* 0x0000000314030223 */ /* 0x000fc80000000014 */
[----:B------:R-:W-:Y:S01]  /*44c0*/  @P0 FFMA R5, R3, 1.84467440737095516160e+19, RZ ;  /* 0x5f80000003050823 */ /* 0x000fe200000000ff */
[----:B------:R-:W-:Y:S06]  /*44d0*/  BRA `(.L_x_42) ;  /* 0x0000000000887947 */ /* 0x000fec0003800000 */
.L_x_41:
[----:B------:R-:W-:-:S05]  /*44e0*/  VIADD R25, R21, 0xffffff03 ;  /* 0xffffff0315197836 */ /* 0x000fca0000000000 */
[----:B------:R-:W-:-:S13]  /*44f0*/  ISETP.GT.U32.AND P0, PT, R25, 0x1, PT ;  /* 0x000000011900780c */ /* 0x000fda0003f04070 */
[----:B------:R-:W-:Y:S05]  /*4500*/  @P0 BRA `(.L_x_43) ;  /* 0x0000000000780947 */ /* 0x000fea0003800000 */
[----:B------:R-:W-:Y:S01]  /*4510*/  LOP3.LUT R3, R0, 0x7fffff, RZ, 0xc0, !PT ;  /* 0x007fffff00037812 */ /* 0x000fe200078ec0ff */
[----:B------:R-:W-:-:S03]  /*4520*/  IMAD.MOV.U32 R24, RZ, RZ, 0x3 ;  /* 0x00000003ff187424 */ /* 0x000fc600078e00ff */
[----:B------:R-:W-:Y:S02]  /*4530*/  LOP3.LUT R3, R3, 0x3f800000, RZ, 0xfc, !PT ;  /* 0x3f80000003037812 */ /* 0x000fe400078efcff */
[----:B------:R-:W-:Y:S02]  /*4540*/  SHF.L.U32 R24, R24, R25, RZ ;  /* 0x0000001918187219 */ /* 0x000fe400000006ff */
[----:B------:R-:W0:Y:S02]  /*4550*/  MUFU.RCP R20, R3 ;  /* 0x0000000300147308 */ /* 0x000e240000001000 */
[----:B0-----:R-:W-:-:S04]  /*4560*/  FFMA R5, R3, R20, -1 ;  /* 0xbf80000003057423 */ /* 0x001fc80000000014 */
[----:B------:R-:W-:-:S04]  /*4570*/  FADD.FTZ R5, -R5, -RZ ;  /* 0x800000ff05057221 */ /* 0x000fc80000010100 */
[CCC-:B------:R-:W-:Y:S01]  /*4580*/  FFMA.RM R19, R20.reuse, R5.reuse, R20.reuse ;  /* 0x0000000514137223 */ /* 0x1c0fe20000004014 */
[----:B------:R-:W-:-:S04]  /*4590*/  FFMA.RP R20, R20, R5, R20 ;  /* 0x0000000514147223 */ /* 0x000fc80000008014 */
[C---:B------:R-:W-:Y:S02]  /*45a0*/  LOP3.LUT R5, R19.reuse, 0x7fffff, RZ, 0xc0, !PT ;  /* 0x007fffff13057812 */ /* 0x040fe400078ec0ff */
[----:B------:R-:W-:Y:S02]  /*45b0*/  FSETP.NEU.FTZ.AND P0, PT, R19, R20, PT ;  /* 0x000000141300720b */ /* 0x000fe40003f1d000 */
[----:B------:R-:W-:Y:S02]  /*45c0*/  LOP3.LUT R5, R5, 0x800000, RZ, 0xfc, !PT ;  /* 0x0080000005057812 */ /* 0x000fe400078efcff */
[----:B------:R-:W-:Y:S02]  /*45d0*/  SEL R19, RZ, 0xffffffff, !P0 ;  /* 0xffffffffff137807 */ /* 0x000fe40004000000 */
[----:B------:R-:W-:Y:S02]  /*45e0*/  LOP3.LUT R24, R24, R5, RZ, 0xc0, !PT ;  /* 0x0000000518187212 */ /* 0x000fe400078ec0ff */
[----:B------:R-:W-:-:S02]  /*45f0*/  IADD3 R20, PT, PT, -R19, RZ, RZ ;  /* 0x000000ff13147210 */ /* 0x000fc40007ffe1ff */
[-C--:B------:R-:W-:Y:S02]  /*4600*/  SHF.R.U32.HI R24, RZ, R25.reuse, R24 ;  /* 0x00000019ff187219 */ /* 0x080fe40000011618 */
[--C-:B------:R-:W-:Y:S01]  /*4610*/  LOP3.LUT P1, RZ, R20, R25, R5.reuse, 0xf8, !PT ;  /* 0x0000001914ff7212 */ /* 0x100fe2000782f805 */
[----:B------:R-:W-:Y:S01]  /*4620*/  VIADD R20, R21, 0xffffff04 ;  /* 0xffffff0415147836 */ /* 0x000fe20000000000 */
[C---:B------:R-:W-:Y:S02]  /*4630*/  LOP3.LUT P0, RZ, R24.reuse, 0x1, RZ, 0xc0, !PT ;  /* 0x0000000118ff7812 */ /* 0x040fe4000780c0ff */
[----:B------:R-:W-:Y:S02]  /*4640*/  LOP3.LUT P2, RZ, R24, 0x2, RZ, 0xc0, !PT ;  /* 0x0000000218ff7812 */ /* 0x000fe4000784c0ff */
[----:B------:R-:W-:Y:S02]  /*4650*/  SHF.R.U32.HI R5, RZ, R20, R5 ;  /* 0x00000014ff057219 */ /* 0x000fe40000011605 */
[----:B------:R-:W-:-:S02]  /*4660*/  PLOP3.LUT P0, PT, P0, P1, P2, 0xe0, 0x0 ;  /* 0x000000000000781c */ /* 0x000fc40000703c20 */
[----:B------:R-:W-:Y:S02]  /*4670*/  LOP3.LUT P1, RZ, R0, 0x7fffff, RZ, 0xc0, !PT ;  /* 0x007fffff00ff7812 */ /* 0x000fe4000782c0ff */
[----:B------:R-:W-:-:S05]  /*4680*/  SEL R3, RZ, 0x1, !P0 ;  /* 0x00000001ff037807 */ /* 0x000fca0004000000 */
[----:B------:R-:W-:-:S05]  /*4690*/  IMAD.MOV R3, RZ, RZ, -R3 ;  /* 0x000000ffff037224 */ /* 0x000fca00078e0a03 */
[----:B------:R-:W-:-:S13]  /*46a0*/  ISETP.GE.AND P0, PT, R3, RZ, PT ;  /* 0x000000ff0300720c */ /* 0x000fda0003f06270 */
[----:B------:R-:W-:-:S04]  /*46b0*/  @!P0 VIADD R5, R5, 0x1 ;  /* 0x0000000105058836 */ /* 0x000fc80000000000 */
[----:B------:R-:W-:-:S05]  /*46c0*/  @!P1 IMAD.SHL.U32 R5, R5, 0x2, RZ ;  /* 0x0000000205059824 */ /* 0x000fca00078e00ff */
[----:B------:R-:W-:Y:S01]  /*46d0*/  LOP3.LUT R5, R5, 0x80000000, R0, 0xf8, !PT ;  /* 0x8000000005057812 */ /* 0x000fe200078ef800 */
[----:B------:R-:W-:Y:S06]  /*46e0*/  BRA `(.L_x_42) ;  /* 0x0000000000047947 */ /* 0x000fec0003800000 */
.L_x_43:
[----:B------:R0:W1:Y:S02]  /*46f0*/  MUFU.RCP R5, R0 ;  /* 0x0000000000057308 */ /* 0x0000640000001000 */
.L_x_42:
[----:B------:R-:W-:Y:S05]  /*4700*/  BSYNC.RECONVERGENT B2 ;  /* 0x0000000000027941 */ /* 0x000fea0003800200 */
.L_x_40:
[----:B------:R-:W-:-:S04]  /*4710*/  HFMA2 R19, -RZ, RZ, 0, 0 ;  /* 0x00000000ff137431 */ /* 0x000fc800000001ff */
[----:B01----:R-:W-:Y:S05]  /*4720*/  RET.REL.NODEC R18 `(finalize_batch_metrics) ;  /* 0xffffffb812347950 */ /* 0x003fea0003c3ffff */
        .weak           $__internal_1_$__cuda_sm20_sqrt_rn_f32_slowpath
        .type           $__internal_1_$__cuda_sm20_sqrt_rn_f32_slowpath,@function
        .size           $__internal_1_$__cuda_sm20_sqrt_rn_f32_slowpath,($__internal_2_$__cuda_sm3x_div_rn_noftz_f32_slowpath - $__internal_1_$__cuda_sm20_sqrt_rn_f32_slowpath)
$__internal_1_$__cuda_sm20_sqrt_rn_f32_slowpath:
[----:B------:R-:W-:-:S13]  /*4730*/  LOP3.LUT P0, RZ, R5, 0x7fffffff, RZ, 0xc0, !PT ;  /* 0x7fffffff05ff7812 */ /* 0x000fda000780c0ff */
[----:B------:R-:W-:Y:S05]  /*4740*/  @!P0 BRA `(.L_x_44) ;  /* 0x0000000000448947 */ /* 0x000fea0003800000 */
[----:B------:R-:W-:Y:S01]  /*4750*/  FSETP.GEU.FTZ.AND P0, PT, R5, RZ, PT ;  /* 0x000000ff0500720b */ /* 0x000fe20003f1e000 */
[----:B------:R-:W-:-:S12]  /*4760*/  IMAD.MOV.U32 R3, RZ, RZ, R5 ;  /* 0x000000ffff037224 */ /* 0x000fd800078e0005 */
[----:B------:R-:W-:Y:S01]  /*4770*/  @!P0 IMAD.MOV.U32 R5, RZ, RZ, 0x7fffffff ;  /* 0x7fffffffff058424 */ /* 0x000fe200078e00ff */
[----:B------:R-:W-:Y:S06]  /*4780*/  @!P0 BRA `(.L_x_44) ;  /* 0x0000000000348947 */ /* 0x000fec0003800000 */
[----:B------:R-:W-:-:S13]  /*4790*/  FSETP.GTU.FTZ.AND P0, PT, |R3|, +INF , PT ;  /* 0x7f8000000300780b */ /* 0x000fda0003f1c200 */
[----:B------:R-:W-:Y:S01]  /*47a0*/  @P0 FADD.FTZ R5, R3, 1 ;  /* 0x3f80000003050421 */ /* 0x000fe20000010000 */
[----:B------:R-:W-:Y:S06]  /*47b0*/  @P0 BRA `(.L_x_44) ;  /* 0x0000000000280947 */ /* 0x000fec0003800000 */
[----:B------:R-:W-:-:S13]  /*47c0*/  FSETP.NEU.FTZ.AND P0, PT, |R3|, +INF , PT ;  /* 0x7f8000000300780b */ /* 0x000fda0003f1d200 */
[----:B------:R-:W-:-:S04]  /*47d0*/  @P0 FFMA R13, R3, 1.84467440737095516160e+19, RZ ;  /* 0x5f800000030d0823 */ /* 0x000fc800000000ff */
[----:B------:R-:W0:Y:S02]  /*47e0*/  @P0 MUFU.RSQ R14, R13 ;  /* 0x0000000d000e0308 */ /* 0x000e240000001400 */
[----:B0-----:R-:W-:Y:S01]  /*47f0*/  @P0 FMUL.FTZ R16, R13, R14 ;  /* 0x0000000e0d100220 */ /* 0x001fe20000410000 */
[----:B------:R-:W-:-:S03]  /*4800*/  @P0 FMUL.FTZ R14, R14, 0.5 ;  /* 0x3f0000000e0e0820 */ /* 0x000fc60000410000 */
[----:B------:R-:W-:-:S04]  /*4810*/  @P0 FADD.FTZ R5, -R16, -RZ ;  /* 0x800000ff10050221 */ /* 0x000fc80000010100 */
[----:B------:R-:W-:Y:S01]  /*4820*/  @P0 FFMA R15, R16, R5, R13 ;  /* 0x00000005100f0223 */ /* 0x000fe2000000000d */
[----:B------:R-:W-:-:S03]  /*4830*/  @!P0 IMAD.MOV.U32 R5, RZ, RZ, R3 ;  /* 0x000000ffff058224 */ /* 0x000fc600078e0003 */
[----:B------:R-:W-:-:S04]  /*4840*/  @P0 FFMA R14, R15, R14, R16 ;  /* 0x0000000e0f0e0223 */ /* 0x000fc80000000010 */
[----:B------:R-:W-:-:S07]  /*4850*/  @P0 FMUL.FTZ R5, R14, 2.3283064365386962891e-10 ;  /* 0x2f8000000e050820 */ /* 0x000fce0000410000 */
.L_x_44:
[----:B------:R-:W-:Y:S01]  /*4860*/  IMAD.MOV.U32 R14, RZ, RZ, R17 ;  /* 0x000000ffff0e7224 */ /* 0x000fe200078e0011 */
[----:B------:R-:W-:-:S04]  /*4870*/  MOV R15, 0x0 ;  /* 0x00000000000f7802 */ /* 0x000fc80000000f00 */
[----:B------:R-:W-:Y:S05]  /*4880*/  RET.REL.NODEC R14 `(finalize_batch_metrics) ;  /* 0xffffffb40edc7950 */ /* 0x000fea0003c3ffff */
        .weak           $__internal_2_$__cuda_sm3x_div_rn_noftz_f32_slowpath
        .type           $__internal_2_$__cuda_sm3x_div_rn_noftz_f32_slowpath,@function
        .size           $__internal_2_$__cuda_sm3x_div_rn_noftz_f32_slowpath,(.L_x_396 - $__internal_2_$__cuda_sm3x_div_rn_noftz_f32_slowpath)
$__internal_2_$__cuda_sm3x_div_rn_noftz_f32_slowpath:
[----:B------:R-:W-:Y:S01]  /*4890*/  SHF.R.U32.HI R21, RZ, 0x17, R29 ;  /* 0x00000017ff157819 */ /* 0x000fe2000001161d */
[----:B------:R-:W-:Y:S01]  /*48a0*/  BSSY.RECONVERGENT B0, `(.L_x_45) ;  /* 0x0000063000007945 */ /* 0x000fe20003800200 */
[----:B------:R-:W-:Y:S02]  /*48b0*/  SHF.R.U32.HI R20, RZ, 0x17, R0 ;  /* 0x00000017ff147819 */ /* 0x000fe40000011600 */
[----:B------:R-:W-:Y:S02]  /*48c0*/  LOP3.LUT R21, R21, 0xff, RZ, 0xc0, !PT ;  /* 0x000000ff15157812 */ /* 0x000fe400078ec0ff */
[----:B------:R-:W-:-:S03]  /*48d0*/  LOP3.LUT R20, R20, 0xff, RZ, 0xc0, !PT ;  /* 0x000000ff14147812 */ /* 0x000fc600078ec0ff */
[----:B------:R-:W-:Y:S02]  /*48e0*/  VIADD R19, R21, 0xffffffff ;  /* 0xffffffff15137836 */ /* 0x000fe40000000000 */
[----:B------:R-:W-:-:S03]  /*48f0*/  VIADD R28, R20, 0xffffffff ;  /* 0xffffffff141c7836 */ /* 0x000fc60000000000 */
[----:B------:R-:W-:-:S04]  /*4900*/  ISETP.GT.U32.AND P0, PT, R19, 0xfd, PT ;  /* 0x000000fd1300780c */ /* 0x000fc80003f04070 */
[----:B------:R-:W-:-:S13]  /*4910*/  ISETP.GT.U32.OR P0, PT, R28, 0xfd, P0 ;  /* 0x000000fd1c00780c */ /* 0x000fda0000704470 */
[----:B------:R-:W-:Y:S01]  /*4920*/  @!P0 IMAD.MOV.U32 R26, RZ, RZ, RZ ;  /* 0x000000ffff1a8224 */ /* 0x000fe200078e00ff */
[----:B------:R-:W-:Y:S06]  /*4930*/  @!P0 BRA `(.L_x_46) ;  /* 0x00000000005c8947 */ /* 0x000fec0003800000 */
[----:B------:R-:W-:Y:S02]  /*4940*/  FSETP.GTU.FTZ.AND P0, PT, |R0|, +INF , PT ;  /* 0x7f8000000000780b */ /* 0x000fe40003f1c200 */
[----:B------:R-:W-:-:S04]  /*4950*/  FSETP.GTU.FTZ.AND P1, PT, |R29|, +INF , PT ;  /* 0x7f8000001d00780b */ /* 0x000fc80003f3c200 */
[----:B------:R-:W-:-:S13]  /*4960*/  PLOP3.LUT P0, PT, P0, P1, PT, 0xf8, 0x8f ;  /* 0x00000000008f781c */ /* 0x000fda0000703f70 */
[----:B------:R-:W-:Y:S05]  /*4970*/  @P0 BRA `(.L_x_47) ;  /* 0x0000000400500947 */ /* 0x000fea0003800000 */
[----:B------:R-:W-:-:S13]  /*4980*/  LOP3.LUT P0, RZ, R29, 0x7fffffff, R0, 0xc8, !PT ;  /* 0x7fffffff1dff7812 */ /* 0x000fda000780c800 */
[----:B------:R-:W-:Y:S05]  /*4990*/  @!P0 BRA `(.L_x_48) ;  /* 0x0000000400408947 */ /* 0x000fea0003800000 */
[C---:B------:R-:W-:Y:S02]  /*49a0*/  FSETP.NEU.FTZ.AND P1, PT, |R0|.reuse, +INF , PT ;  /* 0x7f8000000000780b */ /* 0x040fe40003f3d200 */
[----:B------:R-:W-:Y:S02]  /*49b0*/  FSETP.NEU.FTZ.AND P2, PT, |R29|, +INF , PT ;  /* 0x7f8000001d00780b */ /* 0x000fe40003f5d200 */
[----:B------:R-:W-:-:S11]  /*49c0*/  FSETP.NEU.FTZ.AND P0, PT, |R0|, +INF , PT ;  /* 0x7f8000000000780b */ /* 0x000fd60003f1d200 */
[----:B------:R-:W-:Y:S05]  /*49d0*/  @!P2 BRA !P1, `(.L_x_48) ;  /* 0x000000040030a947 */ /* 0x000fea0004800000 */
[----:B------:R-:W-:-:S04]  /*49e0*/  LOP3.LUT P1, RZ, R0, 0x7fffffff, RZ, 0xc0, !PT ;  /* 0x7fffffff00ff7812 */ /* 0x000fc8000782c0ff */
[----:B------:R-:W-:-:S13]  /*49f0*/  PLOP3.LUT P1, PT, P2, P1, PT, 0x2f, 0xf2 ;  /* 0x0000000000f2781c */ /* 0x000fda0001722577 */
[----:B------:R-:W-:Y:S05]  /*4a00*/  @P1 BRA `(.L_x_49) ;  /* 0x00000004001c1947 */ /* 0x000fea0003800000 */
[----:B------:R-:W-:-:S04]  /*4a10*/  LOP3.LUT P1, RZ, R29, 0x7fffffff, RZ, 0xc0, !PT ;  /* 0x7fffffff1dff7812 */ /* 0x000fc8000782c0ff */
[----:B------:R-:W-:-:S13]  /*4a20*/  PLOP3.LUT P0, PT, P0, P1, PT, 0x2f, 0xf2 ;  /* 0x0000000000f2781c */ /* 0x000fda0000702577 */
[----:B------:R-:W-:Y:S05]  /*4a30*/  @P0 BRA `(.L_x_50) ;  /* 0x0000000400040947 */ /* 0x000fea0003800000 */
[----:B------:R-:W-:Y:S02]  /*4a40*/  ISETP.GE.AND P0, PT, R28, RZ, PT ;  /* 0x000000ff1c00720c */ /* 0x000fe40003f06270 */
[----:B------:R-:W-:-:S11]  /*4a50*/  ISETP.GE.AND P1, PT, R19, RZ, PT ;  /* 0x000000ff1300720c */ /* 0x000fd60003f26270 */
[----:B------:R-:W-:Y:S01]  /*4a60*/  @P0 IMAD.MOV.U32 R26, RZ, RZ, RZ ;  /* 0x000000ffff1a0224 */ /* 0x000fe200078e00ff */
[----:B------:R-:W-:Y:S01]  /*4a70*/  @!P0 MOV R26, 0xffffffc0 ;  /* 0xffffffc0001a8802 */ /* 0x000fe20000000f00 */
[----:B------:R-:W-:Y:S01]  /*4a80*/  @!P0 FFMA R0, R0, 1.84467440737095516160e+19, RZ ;  /* 0x5f80000000008823 */ /* 0x000fe200000000ff */
[----:B------:R-:W-:-:S03]  /*4a90*/  @!P1 FFMA R29, R29, 1.84467440737095516160e+19, RZ ;  /* 0x5f8000001d1d9823 */ /* 0x000fc600000000ff */
[----:B------:R-:W-:-:S07]  /*4aa0*/  @!P1 VIADD R26, R26, 0x40 ;  /* 0x000000401a1a9836 */ /* 0x000fce0000000000 */
.L_x_46:
[----:B------:R-:W-:Y:S01]  /*4ab0*/  LEA R19, R21, 0xc0800000, 0x17 ;  /* 0xc080000015137811 */ /* 0x000fe200078eb8ff */
[----:B------:R-:W-:Y:S01]  /*4ac0*/  VIADD R20, R20, 0xffffff81 ;  /* 0xffffff8114147836 */ /* 0x000fe20000000000 */
[----:B------:R-:W-:Y:S03]  /*4ad0*/  BSSY.RECONVERGENT B1, `(.L_x_51) ;  /* 0x0000035000017945 */ /* 0x000fe60003800200 */
[----:B------:R-:W-:Y:S01]  /*4ae0*/  IMAD.IADD R19, R29, 0x1, -R19 ;  /* 0x000000011d137824 */ /* 0x000fe200078e0a13 */
[C---:B------:R-:W-:Y:S01]  /*4af0*/  IADD3 R21, PT, PT, R20.reuse, 0x7f, -R21 ;  /* 0x0000007f14157810 */ /* 0x040fe20007ffe815 */
[----:B------:R-:W-:Y:S02]  /*4b00*/  IMAD R0, R20, -0x800000, R0 ;  /* 0xff80000014007824 */ /* 0x000fe400078e0200 */
[----:B------:R0:W1:Y:S02]  /*4b10*/  MUFU.RCP R28, R19 ;  /* 0x00000013001c7308 */ /* 0x0000640000001000 */
[----:B------:R-:W-:-:S02]  /*4b20*/  IMAD.IADD R26, R21, 0x1, R26 ;  /* 0x00000001151a7824 */ /* 0x000fc400078e021a */
[----:B0-----:R-:W-:-:S04]  /*4b30*/  FADD.FTZ R19, -R19, -RZ ;  /* 0x800000ff13137221 */ /* 0x001fc80000010100 */
[----:B-1----:R-:W-:-:S04]  /*4b40*/  FFMA R29, R28, R19, 1 ;  /* 0x3f8000001c1d7423 */ /* 0x002fc80000000013 */
[----:B------:R-:W-:-:S04]  /*4b50*/  FFMA R28, R28, R29, R28 ;  /* 0x0000001d1c1c7223 */ /* 0x000fc8000000001c */
[----:B------:R-:W-:-:S04]  /*4b60*/  FFMA R29, R0, R28, RZ ;  /* 0x0000001c001d7223 */ /* 0x000fc800000000ff */
[----:B------:R-:W-:-:S04]  /*4b70*/  FFMA R30, R19, R29, R0 ;  /* 0x0000001d131e7223 */ /* 0x000fc80000000000 */
[----:B------:R-:W-:-:S04]  /*4b80*/  FFMA R30, R28, R30, R29 ;  /* 0x0000001e1c1e7223 */ /* 0x000fc8000000001d */
[----:B------:R-:W-:-:S04]  /*4b90*/  FFMA R0, R19, R30, R0 ;  /* 0x0000001e13007223 */ /* 0x000fc80000000000 */
[----:B------:R-:W-:-:S05]  /*4ba0*/  FFMA R19, R28, R0, R30 ;  /* 0x000000001c137223 */ /* 0x000fca000000001e */
[----:B------:R-:W-:-:S04]  /*4bb0*/  SHF.R.U32.HI R20, RZ, 0x17, R19 ;  /* 0x00000017ff147819 */ /* 0x000fc80000011613 */
[----:B------:R-:W-:-:S04]  /*4bc0*/  LOP3.LUT R20, R20, 0xff, RZ, 0xc0, !PT ;  /* 0x000000ff14147812 */ /* 0x000fc800078ec0ff */
[----:B------:R-:W-:-:S05]  /*4bd0*/  IADD3 R20, PT, PT, R20, R26, RZ ;  /* 0x0000001a14147210 */ /* 0x000fca0007ffe0ff */
[----:B------:R-:W-:-:S05]  /*4be0*/  VIADD R21, R20, 0xffffffff ;  /* 0xffffffff14157836 */ /* 0x000fca0000000000 */
[----:B------:R-:W-:-:S13]  /*4bf0*/  ISETP.GE.U32.AND P0, PT, R21, 0xfe, PT ;  /* 0x000000fe1500780c */ /* 0x000fda0003f06070 */
[----:B------:R-:W-:Y:S05]  /*4c00*/  @!P0 BRA `(.L_x_52) ;  /* 0x0000000000808947 */ /* 0x000fea0003800000 */
[----:B------:R-:W-:-:S13]  /*4c10*/  ISETP.GT.AND P0, PT, R20, 0xfe, PT ;  /* 0x000000fe1400780c */ /* 0x000fda0003f04270 */
[----:B------:R-:W-:Y:S05]  /*4c20*/  @P0 BRA `(.L_x_53) ;  /* 0x00000000006c0947 */ /* 0x000fea0003800000 */
[----:B------:R-:W-:-:S13]  /*4c30*/  ISETP.GE.AND P0, PT, R20, 0x1, PT ;  /* 0x000000011400780c */ /* 0x000fda0003f06270 */
[----:B------:R-:W-:Y:S05]  /*4c40*/  @P0 BRA `(.L_x_54) ;  /* 0x0000000000740947 */ /* 0x000fea0003800000 */
[----:B------:R-:W-:Y:S02]  /*4c50*/  ISETP.GE.AND P0, PT, R20, -0x18, PT ;  /* 0xffffffe81400780c */ /* 0x000fe40003f06270 */
[----:B------:R-:W-:-:S11]  /*4c60*/  LOP3.LUT R19, R19, 0x80000000, RZ, 0xc0, !PT ;  /* 0x8000000013137812 */ /* 0x000fd600078ec0ff */
[----:B------:R-:W-:Y:S05]  /*4c70*/  @!P0 BRA `(.L_x_54) ;  /* 0x0000000000688947 */ /* 0x000fea0003800000 */
[CCC-:B------:R-:W-:Y:S01]  /*4c80*/  FFMA.RZ R21, R28.reuse, R0.reuse, R30.reuse ;  /* 0x000000001c157223 */ /* 0x1c0fe2000000c01e */
[CCC-:B------:R-:W-:Y:S01]  /*4c90*/  FFMA.RP R26, R28.reuse, R0.reuse, R30.reuse ;  /* 0x000000001c1a7223 */ /* 0x1c0fe2000000801e */
[----:B------:R-:W-:Y:S01]  /*4ca0*/  FFMA.RM R28, R28, R0, R30 ;  /* 0x000000001c1c7223 */ /* 0x000fe2000000401e */
[C---:B------:R-:W-:Y:S01]  /*4cb0*/  VIADD R0, R20.reuse, 0x20 ;  /* 0x0000002014007836 */ /* 0x040fe20000000000 */
[C---:B------:R-:W-:Y:S02]  /*4cc0*/  ISETP.NE.AND P2, PT, R20.reuse, RZ, PT ;  /* 0x000000ff1400720c */ /* 0x040fe40003f45270 */
[----:B------:R-:W-:Y:S02]  /*4cd0*/  LOP3.LUT R21, R21, 0x7fffff, RZ, 0xc0, !PT ;  /* 0x007fffff15157812 */ /* 0x000fe400078ec0ff */
[----:B------:R-:W-:Y:S01]  /*4ce0*/  ISETP.NE.AND P1, PT, R20, RZ, PT ;  /* 0x000000ff1400720c */ /* 0x000fe20003f25270 */
[----:B------:R-:W-:Y:S01]  /*4cf0*/  IMAD.MOV R20, RZ, RZ, -R20 ;  /* 0x000000ffff147224 */ /* 0x000fe200078e0a14 */
[----:B------:R-:W-:-:S02]  /*4d00*/  LOP3.LUT R21, R21, 0x800000, RZ, 0xfc, !PT ;  /* 0x0080000015157812 */ /* 0x000fc400078efcff */
[----:B------:R-:W-:Y:S02]  /*4d10*/  FSETP.NEU.FTZ.AND P0, PT, R26, R28, PT ;  /* 0x0000001c1a00720b */ /* 0x000fe40003f1d000 */
[----:B------:R-:W-:Y:S02]  /*4d20*/  SHF.L.U32 R0, R21, R0, RZ ;  /* 0x0000000015007219 */ /* 0x000fe400000006ff */
[----:B------:R-:W-:Y:S02]  /*4d30*/  SEL R20, R20, RZ, P2 ;  /* 0x000000ff14147207 */ /* 0x000fe40001000000 */
[----:B------:R-:W-:Y:S02]  /*4d40*/  ISETP.NE.AND P1, PT, R0, RZ, P1 ;  /* 0x000000ff0000720c */ /* 0x000fe40000f25270 */
[----:B------:R-:W-:Y:S02]  /*4d50*/  SHF.R.U32.HI R21, RZ, R20, R21 ;  /* 0x00000014ff157219 */ /* 0x000fe40000011615 */
[----:B------:R-:W-:-:S02]  /*4d60*/  PLOP3.LUT P0, PT, P0, P1, PT, 0xf8, 0x8f ;  /* 0x00000000008f781c */ /* 0x000fc40000703f70 */
[----:B------:R-:W-:Y:S02]  /*4d70*/  SHF.R.U32.HI R20, RZ, 0x1, R21 ;  /* 0x00000001ff147819 */ /* 0x000fe40000011615 */
[----:B------:R-:W-:-:S04]  /*4d80*/  SEL R0, RZ, 0x1, !P0 ;  /* 0x00000001ff007807 */ /* 0x000fc80004000000 */
[----:B------:R-:W-:-:S04]  /*4d90*/  LOP3.LUT R0, R0, 0x1, R20, 0xf8, !PT ;  /* 0x0000000100007812 */ /* 0x000fc800078ef814 */
[----:B------:R-:W-:-:S05]  /*4da0*/  LOP3.LUT R0, R0, R21, RZ, 0xc0, !PT ;  /* 0x0000001500007212 */ /* 0x000fca00078ec0ff */
[----:B------:R-:W-:-:S05]  /*4db0*/  IMAD.IADD R0, R20, 0x1, R0 ;  /* 0x0000000114007824 */ /* 0x000fca00078e0200 */
[----:B------:R-:W-:Y:S01]  /*4dc0*/  LOP3.LUT R19, R0, R19, RZ, 0xfc, !PT ;  /* 0x0000001300137212 */ /* 0x000fe200078efcff */
[----:B------:R-:W-:Y:S06]  /*4dd0*/  BRA `(.L_x_54) ;  /* 0x0000000000107947 */ /* 0x000fec0003800000 */
.L_x_53:
[----:B------:R-:W-:-:S04]  /*4de0*/  LOP3.LUT R19, R19, 0x80000000, RZ, 0xc0, !PT ;  /* 0x8000000013137812 */ /* 0x000fc800078ec0ff */
[----:B------:R-:W-:Y:S01]  /*4df0*/  LOP3.LUT R19, R19, 0x7f800000, RZ, 0xfc, !PT ;  /* 0x7f80000013137812 */ /* 0x000fe200078efcff */
[----:B------:R-:W-:Y:S06]  /*4e00*/  BRA `(.L_x_54) ;  /* 0x0000000000047947 */ /* 0x000fec0003800000 */
.L_x_52:
[----:B------:R-:W-:-:S07]  /*4e10*/  LEA R19, R26, R19, 0x17 ;  /* 0x000000131a137211 */ /* 0x000fce00078eb8ff */
.L_x_54:
[----:B------:R-:W-:Y:S05]  /*4e20*/  BSYNC.RECONVERGENT B1 ;  /* 0x0000000000017941 */ /* 0x000fea0003800200 */
.L_x_51:
[----:B------:R-:W-:Y:S01]  /*4e30*/  IMAD.MOV.U32 R0, RZ, RZ, R19 ;  /* 0x000000ffff007224 */ /* 0x000fe200078e0013 */
[----:B------:R-:W-:Y:S06]  /*4e40*/  BRA `(.L_x_55) ;  /* 0x0000000000207947 */ /* 0x000fec0003800000 */
.L_x_50:
[----:B------:R-:W-:-:S04]  /*4e50*/  LOP3.LUT R0, R29, 0x80000000, R0, 0x48, !PT ;  /* 0x800000001d007812 */ /* 0x000fc800078e4800 */
[----:B------:R-:W-:Y:S01]  /*4e60*/  LOP3.LUT R0, R0, 0x7f800000, RZ, 0xfc, !PT ;  /* 0x7f80000000007812 */ /* 0x000fe200078efcff */
[----:B------:R-:W-:Y:S06]  /*4e70*/  BRA `(.L_x_55) ;  /* 0x0000000000147947 */ /* 0x000fec0003800000 */
.L_x_49:
[----:B------:R-:W-:Y:S01]  /*4e80*/  LOP3.LUT R0, R29, 0x80000000, R0, 0x48, !PT ;  /* 0x800000001d007812 */ /* 0x000fe200078e4800 */
[----:B------:R-:W-:Y:S06]  /*4e90*/  BRA `(.L_x_55) ;  /* 0x00000000000c7947 */ /* 0x000fec0003800000 */
.L_x_48:
[----:B------:R-:W0:Y:S01]  /*4ea0*/  MUFU.RSQ R0, -QNAN ;  /* 0xffc0000000007908 */ /* 0x000e220000001400 */
[----:B------:R-:W-:Y:S05]  /*4eb0*/  BRA `(.L_x_55) ;  /* 0x0000000000047947 */ /* 0x000fea0003800000 */
.L_x_47:
[----:B------:R-:W-:-:S07]  /*4ec0*/  FADD.FTZ R0, R0, R29 ;  /* 0x0000001d00007221 */ /* 0x000fce0000010000 */
.L_x_55:
[----:B------:R-:W-:Y:S05]  /*4ed0*/  BSYNC.RECONVERGENT B0 ;  /* 0x0000000000007941 */ /* 0x000fea0003800200 */
.L_x_45:
[----:B------:R-:W-:Y:S02]  /*4ee0*/  IMAD.MOV.U32 R20, RZ, RZ, R3 ;  /* 0x000000ffff147224 */ /* 0x000fe400078e0003 */
[----:B------:R-:W-:-:S04]  /*4ef0*/  IMAD.MOV.U32 R21, RZ, RZ, 0x0 ;  /* 0x00000000ff157424 */ /* 0x000fc800078e00ff */
[----:B0-----:R-:W-:Y:S05]  /*4f00*/  RET.REL.NODEC R20 `(finalize_batch_metrics) ;  /* 0xffffffb0143c7950 */ /* 0x001fea0003c3ffff */
.L_x_56:
[----:B------:R-:W-:-:S00]  /*4f10*/  BRA `(.L_x_56) ;  /* 0xfffffffc00fc7947 */ /* 0x000fc0000383ffff */
[----:B------:R-:W-:-:S00]  /*4f20*/  NOP ;  /* 0x0000000000007918 */ /* 0x000fc00000000000 */
        /* <DEDUP_REMOVED lines=13> */
.L_x_396:


//--------------------- .text.mega_fused_pocket_detection_batch_with_metrics --------------------------
	.section	.text.mega_fused_pocket_detection_batch_with_metrics,"ax",@progbits
	.align	128
        .global         mega_fused_pocket_detection_batch_with_metrics
        .type           mega_fused_pocket_detection_batch_with_metrics,@function
        .size           mega_fused_pocket_detection_batch_with_metrics,(.L_x_399 - mega_fused_pocket_detection_batch_with_metrics)
        .other          mega_fused_pocket_detection_batch_with_metrics,@"STO_CUDA_ENTRY STV_DEFAULT"
mega_fused_pocket_detection_batch_with_metrics:
.text.mega_fused_pocket_detection_batch_with_metrics:
[----:B------:R-:W-:Y:S08]  /*0000*/  LDC R1, c[0x0][0x37c] ;  /* 0x0000df00ff017b82 */ /* 0x000ff00000000800 */
[----:B------:R-:W0:Y:S08]  /*0010*/  S2UR UR6, SR_CTAID.X ;  /* 0x00000000000679c3 */ /* 0x000e300000002500 */
[----:B------:R-:W0:Y:S02]  /*0020*/  LDC R0, c[0x0][0x3c4] ;  /* 0x0000f100ff007b82 */ /* 0x000e240000000800 */
[----:B0-----:R-:W-:-:S13]  /*0030*/  ISETP.LE.U32.AND P0, PT, R0, UR6, PT ;  /* 0x0000000600007c0c */ /* 0x001fda000bf03070 */
[----:B------:R-:W-:Y:S05]  /*0040*/  @P0 EXIT ;  /* 0x000000000000094d */ /* 0x000fea0003800000 */
[----:B------:R-:W0:Y:S01]  /*0050*/  LDCU UR4, c[0x0][0x3c0] ;  /* 0x00007800ff0477ac */ /* 0x000e220008000800 */
[----:B------:R-:W-:Y:S01]  /*0060*/  MOV R0, 0xffffffff ;  /* 0xffffffff00007802 */ /* 0x000fe20000000f00 */
[----:B------:R-:W1:Y:S01]  /*0070*/  LDCU.64 UR8, c[0x0][0x358] ;  /* 0x00006b00ff0877ac */ /* 0x000e620008000a00 */
[----:B0-----:R-:W-:-:S09]  /*0080*/  UISETP.GE.AND UP0, UPT, UR4, 0x1, UPT ;  /* 0x000000010400788c */ /* 0x001fd2000bf06270 */
[----:B-1----:R-:W-:Y:S05]  /*0090*/  BRA.U !UP0, `(.L_x_57) ;  /* 0x0000000108347547 */ /* 0x002fea000b800000 */
[----:B------:R-:W0:Y:S01]  /*00a0*/  LDC R0, c[0x0][0x3c0] ;  /* 0x0000f000ff007b82 */ /* 0x000e220000000800 */
[----:B------:R-:W-:-:S07]  /*00b0*/  HFMA2 R7, -RZ, RZ, 0, 0 ;  /* 0x00000000ff077431 */ /* 0x000fce00000001ff */
[----:B------:R-:W1:Y:S02]  /*00c0*/  LDC.64 R4, c[0x0][0x3b8] ;  /* 0x0000ee00ff047b82 */ /* 0x000e640000000a00 */
.L_x_58:
[----:B0-----:R-:W-:-:S05]  /*00d0*/  IMAD.IADD R2, R7, 0x1, R0 ;  /* 0x0000000107027824 */ /* 0x001fca00078e0200 */
[----:B------:R-:W-:-:S05]  /*00e0*/  SHF.R.U32.HI R9, RZ, 0x1, R2 ;  /* 0x00000001ff097819 */ /* 0x000fca0000011602 */
[----:B-1----:R-:W-:-:S06]  /*00f0*/  IMAD.WIDE.U32 R2, R9, 0x4, R4 ;  /* 0x0000000409027825 */ /* 0x002fcc00078e0004 */
[----:B------:R-:W2:Y:S02]  /*0100*/  LDG.E.CONSTANT R2, desc[UR8][R2.64] ;  /* 0x0000000802027981 */ /* 0x000ea4000c1e9900 */
[----:B--2---:R-:W-:-:S04]  /*0110*/  ISETP.GT.AND P0, PT, R2, UR6, PT ;  /* 0x0000000602007c0c */ /* 0x004fc8000bf04270 */
[----:B------:R-:W-:-:S09]  /*0120*/  SEL R0, R9, R0, P0 ;  /* 0x0000000009007207 */ /* 0x000fd20000000000 */
[----:B------:R-:W-:-:S04]  /*0130*/  @!P0 IADD3 R7, PT, PT, R9, 0x1, RZ ;  /* 0x0000000109078810 */ /* 0x000fc80007ffe0ff */
[----:B------:R-:W-:-:S13]  /*0140*/  ISETP.GE.AND P0, PT, R7, R0, PT ;  /* 0x000000000700720c */ /* 0x000fda0003f06270 */
[----:B------:R-:W-:Y:S05]  /*0150*/  @!P0 BRA `(.L_x_58) ;  /* 0xfffffffc00dc8947 */ /* 0x000fea000383ffff */
[----:B------:R-:W-:-:S07]  /*0160*/  IADD3 R0, PT, PT, R7, -0x1, RZ ;  /* 0xffffffff07007810 */ /* 0x000fce0007ffe0ff */
.L_x_57:
[----:B------:R-:W0:Y:S01]  /*0170*/  S2R R2, SR_TID.X ;  /* 0x0000000000027919 */ /* 0x000e220000002100 */
[----:B------:R-:W1:Y:S08]  /*0180*/  LDC.64 R6, c[0x0][0x3b8] ;  /* 0x0000ee00ff067b82 */ /* 0x000e700000000a00 */
[----:B------:R-:W2:Y:S01]  /*0190*/  LDC.64 R4, c[0x0][0x3b0] ;  /* 0x0000ec00ff047b82 */ /* 0x000ea20000000a00 */
[----:B0-----:R-:W-:-:S13]  /*01a0*/  ISETP.NE.AND P0, PT, R2, RZ, PT ;  /* 0x000000ff0200720c */ /* 0x001fda0003f05270 */
[----:B-1----:R-:W-:-:S04]  /*01b0*/  @!P0 IMAD.WIDE R6, R0, 0x4, R6 ;  /* 0x0000000400068825 */ /* 0x002fc800078e0206 */
[----:B--2---:R-:W-:Y:S02]  /*01c0*/  @!P0 IMAD.WIDE R4, R0, 0x10, R4 ;  /* 0x0000001000048825 */ /* 0x004fe400078e0204 */
[----:B------:R-:W2:Y:S04]  /*01d0*/  @!P0 LDG.E.CONSTANT R6, desc[UR8][R6.64] ;  /* 0x0000000806068981 */ /* 0x000ea8000c1e9900 */
[----:B------:R-:W3:Y:S04]  /*01e0*/  @!P0 LDG.E.CONSTANT R8, desc[UR8][R4.64+0x4] ;  /* 0x0000040804088981 */ /* 0x000ee8000c1e9900 */
[----:B------:R-:W3:Y:S01]  /*01f0*/  @!P0 LDG.E.CONSTANT R9, desc[UR8][R4.64+0x8] ;  /* 0x0000080804098981 */ /* 0x000ee2000c1e9900 */
[----:B------:R-:W0:Y:S01]  /*0200*/  S2UR UR5, SR_CgaCtaId ;  /* 0x00000000000579c3 */ /* 0x000e220000008800 */
[----:B------:R-:W-:Y:S01]  /*0210*/  UMOV UR4, 0x400 ;  /* 0x0000040000047882 */ /* 0x000fe20000000000 */
[----:B------:R-:W-:Y:S01]  /*0220*/  BSSY.RECONVERGENT B0, `(.L_x_59) ;  /* 0x000002d000007945 */ /* 0x000fe20003800200 */
[----:B0-----:R-:W-:-:S06]  /*0230*/  ULEA UR4, UR5, UR4, 0x18 ;  /* 0x0000000405047291 */ /* 0x001fcc000f8ec0ff */
[----:B------:R-:W-:-:S05]  /*0240*/  IMAD.U32 R41, RZ, RZ, UR4 ;  /* 0x00000004ff297e24 */ /* 0x000fca000f8e00ff */
[CC--:B------:R-:W-:Y:S02]  /*0250*/  LEA R40, R2.reuse, R41.reuse, 0x5 ;  /* 0x0000002902287211 */ /* 0x0c0fe400078e28ff */
[----:B------:R-:W-:Y:S02]  /*0260*/  LEA R3, R2, R41, 0x2 ;  /* 0x0000002902037211 */ /* 0x000fe400078e10ff */
[----:B--2---:R-:W-:Y:S02]  /*0270*/  @!P0 IADD3 R10, PT, PT, -R6, UR6, RZ ;  /* 0x00000006060a8c10 */ /* 0x004fe4000fffe1ff */
[----:B------:R-:W-:-:S03]  /*0280*/  SHF.R.U32.HI R6, RZ, 0x5, R2 ;  /* 0x00000005ff067819 */ /* 0x000fc60000011602 */
[----:B------:R-:W-:Y:S04]  /*0290*/  @!P0 STS [UR4+0x2e88], R10 ;  /* 0x002e880aff008988 */ /* 0x000fe80008000804 */
[----:B---3--:R0:W-:Y:S01]  /*02a0*/  @!P0 STS.64 [UR4+0x2e80], R8 ;  /* 0x002e8008ff008988 */ /* 0x0081e20008000a04 */
[----:B------:R-:W-:Y:S01]  /*02b0*/  BAR.SYNC.DEFER_BLOCKING 0x0 ;  /* 0x0000000000007b1d */ /* 0x000fe20000010000 */
[C---:B------:R-:W-:Y:S02]  /*02c0*/  ISETP.GT.U32.AND P0, PT, R2.reuse, 0x1f, PT ;  /* 0x0000001f0200780c */ /* 0x040fe40003f04070 */
[----:B0-----:R-:W-:-:S03]  /*02d0*/  LOP3.LUT R8, R2, 0x1f, RZ, 0xc0, !PT ;  /* 0x0000001f02087812 */ /* 0x001fc600078ec0ff */
[----:B------:R-:W0:Y:S08]  /*02e0*/  LDS.128 R16, [R41+0x2e80] ;  /* 0x002e800029107984 */ /* 0x000e300000000c00 */
[----:B------:R1:W-:Y:S04]  /*02f0*/  @!P0 STS [R40+0x2500], RZ ;  /* 0x002500ff28008388 */ /* 0x0003e80000000800 */
[----:B------:R1:W-:Y:S01]  /*0300*/  @!P0 STS [R3+0x2b00], RZ ;  /* 0x002b00ff03008388 */ /* 0x0003e20000000800 */
[----:B0-----:R-:W-:Y:S01]  /*0310*/  IMAD.SHL.U32 R19, R18, 0x20, RZ ;  /* 0x0000002012137824 */ /* 0x001fe200078e00ff */
[----:B------:R-:W-:-:S04]  /*0320*/  SHF.R.S32.HI R18, RZ, 0x1f, R16 ;  /* 0x0000001fff127819 */ /* 0x000fc80000011410 */
[----:B------:R-:W-:Y:S01]  /*0330*/  LOP3.LUT R7, R19, 0x1f, R2, 0xf8, !PT ;  /* 0x0000001f13077812 */ /* 0x000fe200078ef802 */
[----:B------:R-:W-:Y:S03]  /*0340*/  BAR.SYNC.DEFER_BLOCKING 0x0 ;  /* 0x0000000000007b1d */ /* 0x000fe60000010000 */
[----:B------:R-:W-:-:S04]  /*0350*/  ISETP.GE.AND P0, PT, R7, R17, PT ;  /* 0x000000110700720c */ /* 0x000fc80003f06270 */
[----:B------:R-:W-:-:S13]  /*0360*/  ISETP.GT.U32.OR P0, PT, R2, 0x1f, P0 ;  /* 0x0000001f0200780c */ /* 0x000fda0000704470 */
[----:B-1----:R-:W-:Y:S05]  /*0370*/  @P0 BRA `(.L_x_60) ;  /* 0x00000000005c0947 */ /* 0x002fea0003800000 */
[----:B------:R-:W0:Y:S01]  /*0380*/  LDCU.64 UR4, c[0x0][0x388] ;  /* 0x00007100ff0477ac */ /* 0x000e220008000a00 */
[----:B------:R-:W-:-:S04]  /*0390*/  IADD3 R5, P0, PT, R16, R7, RZ ;  /* 0x0000000710057210 */ /* 0x000fc80007f1e0ff */
[----:B------:R-:W-:Y:S02]  /*03a0*/  LEA.HI.X.SX32 R10, R7, R18, 0x1, P0 ;  /* 0x00000012070a7211 */ /* 0x000fe400000f0eff */
[----:B0-----:R-:W-:-:S04]  /*03b0*/  LEA R4, P0, R5, UR4, 0x2 ;  /* 0x0000000405047c11 */ /* 0x001fc8000f8010ff */
[----:B------:R-:W-:-:S05]  /*03c0*/  LEA.HI.X R5, R5, UR5, R10, 0x2, P0 ;  /* 0x0000000505057c11 */ /* 0x000fca00080f140a */
[----:B------:R-:W2:Y:S02]  /*03d0*/  LDG.E.CONSTANT R9, desc[UR8][R4.64] ;  /* 0x0000000804097981 */ /* 0x000ea4000c1e9900 */
[----:B--2---:R-:W-:-:S13]  /*03e0*/  ISETP.GE.AND P0, PT, R9, RZ, PT ;  /* 0x000000ff0900720c */ /* 0x004fda0003f06270 */
[----:B------:R-:W-:Y:S05]  /*03f0*/  @!P0 BRA `(.L_x_61) ;  /* 0x00000000002c8947 */ /* 0x000fea0003800000 */
[----:B------:R-:W0:Y:S01]  /*0400*/  LDC.64 R4, c[0x0][0x380] ;  /* 0x0000e000ff047b82 */ /* 0x000e220000000a00 */
[----:B------:R-:W-:-:S04]  /*0410*/  IMAD R9, R9, 0x3, RZ ;  /* 0x0000000309097824 */ /* 0x000fc800078e02ff */
[----:B0-----:R-:W-:-:S05]  /*0420*/  IMAD.WIDE.U32 R4, R9, 0x4, R4 ;  /* 0x0000000409047825 */ /* 0x001fca00078e0004 */
[----:B------:R-:W2:Y:S04]  /*0430*/  LDG.E.CONSTANT R9, desc[UR8][R4.64] ;  /* 0x0000000804097981 */ /* 0x000ea8000c1e9900 */
[----:B------:R-:W3:Y:S04]  /*0440*/  LDG.E.CONSTANT R10, desc[UR8][R4.64+0x4] ;  /* 0x00000408040a7981 */ /* 0x000ee8000c1e9900 */
[----:B------:R-:W4:Y:S01]  /*0450*/  LDG.E.CONSTANT R11, desc[UR8][R4.64+0x8] ;  /* 0x00000808040b7981 */ /* 0x000f22000c1e9900 */
[----:B------:R-:W-:-:S05]  /*0460*/  IMAD R12, R2, 0xc, R41 ;  /* 0x0000000c020c7824 */ /* 0x000fca00078e0229 */
[----:B--2---:R1:W-:Y:S04]  /*0470*/  STS [R12+0x2000], R9 ;  /* 0x002000090c007388 */ /* 0x0043e80000000800 */
[----:B---3--:R1:W-:Y:S04]  /*0480*/  STS [R12+0x2004], R10 ;  /* 0x0020040a0c007388 */ /* 0x0083e80000000800 */
[----:B----4-:R1:W-:Y:S01]  /*0490*/  STS [R12+0x2008], R11 ;  /* 0x0020080b0c007388 */ /* 0x0103e20000000800 */
[----:B------:R-:W-:Y:S05]  /*04a0*/  BRA `(.L_x_60) ;  /* 0x0000000000107947 */ /* 0x000fea0003800000 */
.L_x_61:
[----:B------:R-:W-:-:S05]  /*04b0*/  IMAD R4, R2, 0xc, R41 ;  /* 0x0000000c02047824 */ /* 0x000fca00078e0229 */
[----:B------:R0:W-:Y:S04]  /*04c0*/  STS [R4+0x2000], RZ ;  /* 0x002000ff04007388 */ /* 0x0001e80000000800 */
[----:B------:R0:W-:Y:S04]  /*04d0*/  STS [R4+0x2004], RZ ;  /* 0x002004ff04007388 */ /* 0x0001e80000000800 */
[----:B------:R0:W-:Y:S02]  /*04e0*/  STS [R4+0x2008], RZ ;  /* 0x002008ff04007388 */ /* 0x0001e40000000800 */
.L_x_60:
[----:B------:R-:W-:Y:S05]  /*04f0*/  BSYNC.RECONVERGENT B0 ;  /* 0x0000000000007941 */ /* 0x000fea0003800200 */
.L_x_59:
[----:B0-----:R-:W-:Y:S01]  /*0500*/  VIADDMNMX R4, R19, R6, R7, !PT ;  /* 0x0000000613047246 */ /* 0x001fe20007800107 */
[----:B------:R-:W-:Y:S03]  /*0510*/  BAR.SYNC.DEFER_BLOCKING 0x0 ;  /* 0x0000000000007b1d */ /* 0x000fe60000010000 */
[----:B------:R-:W-:-:S03]  /*0520*/  ISETP.GE.AND P0, PT, R4, R17, PT ;  /* 0x000000110400720c */ /* 0x000fc60003f06270 */
[----:B------:R-:W-:Y:S10]  /*0530*/  BSSY.RECONVERGENT B0, `(.L_x_62) ;  /* 0x0000046000007945 */ /* 0x000ff40003800200 */
[----:B------:R-:W-:Y:S05]  /*0540*/  @P0 BRA `(.L_x_63) ;  /* 0x0000000400100947 */ /* 0x000fea0003800000 */
[--C-:B-1----:R-:W-:Y:S01]  /*0550*/  IMAD R11, R8, 0xc, R41.reuse ;  /* 0x0000000c080b7824 */ /* 0x102fe200078e0229 */
[----:B------:R-:W-:Y:S01]  /*0560*/  BSSY.RECONVERGENT B1, `(.L_x_64) ;  /* 0x000001b000017945 */ /* 0x000fe20003800200 */
[----:B------:R-:W-:-:S03]  /*0570*/  IMAD R13, R6, 0xc, R41 ;  /* 0x0000000c060d7824 */ /* 0x000fc600078e0229 */
[----:B------:R-:W-:Y:S04]  /*0580*/  LDS R5, [R11+0x2004] ;  /* 0x002004000b057984 */ /* 0x000fe80000000800 */
[----:B------:R-:W0:Y:S04]  /*0590*/  LDS R10, [R13+0x2004] ;  /* 0x002004000d0a7984 */ /* 0x000e280000000800 */
[----:B------:R-:W-:Y:S04]  /*05a0*/  LDS R4, [R11+0x2000] ;  /* 0x002000000b047984 */ /* 0x000fe80000000800 */
[----:B------:R-:W1:Y:S04]  /*05b0*/  LDS R9, [R13+0x2000] ;  /* 0x002000000d097984 */ /* 0x000e680000000800 */
[----:B------:R-:W-:Y:S04]  /*05c0*/  LDS R7, [R11+0x2008] ;  /* 0x002008000b077984 */ /* 0x000fe80000000800 */
[----:B------:R-:W2:Y:S01]  /*05d0*/  LDS R12, [R13+0x2008] ;  /* 0x002008000d0c7984 */ /* 0x000ea20000000800 */
[----:B0-----:R-:W-:-:S04]  /*05e0*/  FADD R5, R5, -R10 ;  /* 0x8000000a05057221 */ /* 0x001fc80000000000 */
[----:B------:R-:W-:Y:S01]  /*05f0*/  FMUL R5, R5, R5 ;  /* 0x0000000505057220 */ /* 0x000fe20000400000 */
[----:B-1----:R-:W-:-:S04]  /*0600*/  FADD R4, R4, -R9 ;  /* 0x8000000904047221 */ /* 0x002fc80000000000 */
[----:B------:R-:W-:Y:S01]  /*0610*/  FFMA R4, R4, R4, R5 ;  /* 0x0000000404047223 */ /* 0x000fe20000000005 */
[----:B--2---:R-:W-:-:S04]  /*0620*/  FADD R7, R7, -R12 ;  /* 0x8000000c07077221 */ /* 0x004fc80000000000 */
[----:B------:R-:W-:-:S04]  /*0630*/  FFMA R4, R7, R7, R4 ;  /* 0x0000000707047223 */ /* 0x000fc80000000004 */
[----:B------:R0:W1:Y:S01]  /*0640*/  MUFU.RSQ R5, R4 ;  /* 0x0000000400057308 */ /* 0x0000620000001400 */
[----:B------:R-:W-:-:S04]  /*0650*/  IADD3 R7, PT, PT, R4, -0xd000000, RZ ;  /* 0xf300000004077810 */ /* 0x000fc80007ffe0ff */
[----:B------:R-:W-:Y:S02]  /*0660*/  ISETP.GT.U32.AND P0, PT, R7, 0x727fffff, PT ;  /* 0x727fffff0700780c */ /* 0x000fe40003f04070 */
[----:B------:R-:W-:-:S11]  /*0670*/  MOV R7, RZ ;  /* 0x000000ff00077202 */ /* 0x000fd60000000f00 */
[----:B01----:R-:W-:Y:S05]  /*0680*/  @!P0 BRA `(.L_x_65) ;  /* 0x0000000000108947 */ /* 0x003fea0003800000 */
[----:B------:R-:W-:-:S07]  /*0690*/  MOV R13, 0x6b0 ;  /* 0x000006b0000d7802 */ /* 0x000fce0000000f00 */
[----:B------:R-:W-:Y:S05]  /*06a0*/  CALL.REL.NOINC `($__internal_4_$__cuda_sm20_sqrt_rn_f32_slowpath) ;  /* 0x0000008000507944 */ /* 0x000fea0003c00000 */
[----:B------:R-:W-:Y:S01]  /*06b0*/  IMAD.MOV.U32 R5, RZ, RZ, R9 ;  /* 0x000000ffff057224 */ /* 0x000fe200078e0009 */
[----:B------:R-:W-:Y:S06]  /*06c0*/  BRA `(.L_x_66) ;  /* 0x0000000000107947 */ /* 0x000fec0003800000 */
.L_x_65:
[----:B------:R-:W-:Y:S01]  /*06d0*/  FMUL.FTZ R9, R4, R5 ;  /* 0x0000000504097220 */ /* 0x000fe20000410000 */
[----:B------:R-:W-:-:S03]  /*06e0*/  FMUL.FTZ R5, R5, 0.5 ;  /* 0x3f00000005057820 */ /* 0x000fc60000410000 */
[----:B------:R-:W-:-:S04]  /*06f0*/  FFMA R4, -R9, R9, R4 ;  /* 0x0000000909047223 */ /* 0x000fc80000000104 */
[----:B------:R-:W-:-:S07]  /*0700*/  FFMA R5, R4, R5, R9 ;  /* 0x0000000504057223 */ /* 0x000fce0000000009 */
.L_x_66:
[----:B------:R-:W-:Y:S05]  /*0710*/  BSYNC.RECONVERGENT B1 ;  /* 0x0000000000017941 */ /* 0x000fea0003800200 */
.L_x_64:
[----:B------:R-:W-:Y:S01]  /*0720*/  LEA R9, R8, R41, 0x7 ;  /* 0x0000002908097211 */ /* 0x000fe200078e38ff */
[----:B------:R-:W-:Y:S01]  /*0730*/  BSSY.RECONVERGENT B3, `(.L_x_67) ;  /* 0x0000024000037945 */ /* 0x000fe20003800200 */
[----:B------:R-:W-:Y:S02]  /*0740*/  FSETP.GT.AND P0, PT, R5, RZ, PT ;  /* 0x000000ff0500720b */ /* 0x000fe40003f04000 */
[----:B------:R-:W-:-:S05]  /*0750*/  LEA R6, R6, R9, 0x2 ;  /* 0x0000000906067211 */ /* 0x000fca00078e10ff */
[----:B------:R0:W-:Y:S06]  /*0760*/  STS [R6], R5 ;  /* 0x0000000506007388 */ /* 0x0001ec0000000800 */
[----:B------:R-:W-:Y:S05]  /*0770*/  @!P0 BRA `(.L_x_68) ;  /* 0x00000000007c8947 */ /* 0x000fea0003800000 */
[----:B------:R-:W1:Y:S02]  /*0780*/  LDC.64 R8, c[0x0][0x430] ;  /* 0x00010c00ff087b82 */ /* 0x000e640000000a00 */
[----:B-1----:R-:W2:Y:S02]  /*0790*/  LDG.E.CONSTANT R4, desc[UR8][R8.64] ;  /* 0x0000000808047981 */ /* 0x002ea4000c1e9900 */
[----:B--2---:R-:W-:-:S13]  /*07a0*/  FSETP.GEU.AND P0, PT, R5, R4, PT ;  /* 0x000000040500720b */ /* 0x004fda0003f0e000 */
[----:B------:R-:W-:Y:S05]  /*07b0*/  @P0 BRA `(.L_x_68) ;  /* 0x00000000006c0947 */ /* 0x000fea0003800000 */
[----:B------:R-:W2:Y:S01]  /*07c0*/  LDG.E.CONSTANT R8, desc[UR8][R8.64+0x4] ;  /* 0x0000040808087981 */ /* 0x000ea2000c1e9900 */
[----:B------:R-:W-:Y:S01]  /*07d0*/  FMUL R4, R5, -R5 ;  /* 0x8000000505047220 */ /* 0x000fe20000400000 */
[----:B------:R-:W-:Y:S01]  /*07e0*/  BSSY.RECONVERGENT B4, `(.L_x_69) ;  /* 0x000000e000047945 */ /* 0x000fe20003800200 */
[----:B--2---:R-:W-:-:S04]  /*07f0*/  FADD R7, R8, R8 ;  /* 0x0000000808077221 */ /* 0x004fc80000000000 */
[----:B------:R-:W-:-:S04]  /*0800*/  FMUL R11, R8, R7 ;  /* 0x00000007080b7220 */ /* 0x000fc80000400000 */
[----:B------:R-:W1:Y:S08]  /*0810*/  MUFU.RCP R10, R11 ;  /* 0x0000000b000a7308 */ /* 0x000e700000001000 */
[----:B------:R-:W2:Y:S01]  /*0820*/  FCHK P0, R4, R11 ;  /* 0x0000000b04007302 */ /* 0x000ea20000000000 */
[----:B-1----:R-:W-:-:S04]  /*0830*/  FFMA R7, -R11, R10, 1 ;  /* 0x3f8000000b077423 */ /* 0x002fc8000000010a */
[----:B------:R-:W-:-:S04]  /*0840*/  FFMA R7, R10, R7, R10 ;  /* 0x000000070a077223 */ /* 0x000fc8000000000a */
[----:B------:R-:W-:-:S04]  /*0850*/  FFMA R10, R4, R7, RZ ;  /* 0x00000007040a7223 */ /* 0x000fc800000000ff */
[----:B0-----:R-:W-:-:S04]  /*0860*/  FFMA R5, -R11, R10, R4 ;  /* 0x0000000a0b057223 */ /* 0x001fc80000000104 */
[----:B------:R-:W-:Y:S01]  /*0870*/  FFMA R5, R7, R5, R10 ;  /* 0x0000000507057223 */ /* 0x000fe2000000000a */
[----:B--2---:R-:W-:Y:S06]  /*0880*/  @!P0 BRA `(.L_x_70) ;  /* 0x00000000000c8947 */ /* 0x004fec0003800000 */
[----:B------:R-:W-:-:S07]  /*0890*/  MOV R10, 0x8b0 ;  /* 0x000008b0000a7802 */ /* 0x000fce0000000f00 */
[----:B------:R-:W-:Y:S05]  /*08a0*/  CALL.REL.NOINC `($__internal_5_$__cuda_sm3x_div_rn_noftz_f32_slowpath) ;  /* 0x00000080002c7944 */ /* 0x000fea0003c00000 */
[----:B------:R-:W-:-:S07]  /*08b0*/  IMAD.MOV.U32 R5, RZ, RZ, R4 ;  /* 0x000000ffff057224 */ /* 0x000fce00078e0004 */
.L_x_70:
[----:B------:R-:W-:Y:S05]  /*08c0*/  BSYNC.RECONVERGENT B4 ;  /* 0x0000000000047941 */ /* 0x000fea0003800200 */
.L_x_69:
[----:B------:R-:W-:Y:S01]  /*08d0*/  HFMA2 R4, -RZ, RZ, 0.96630859375, -0.0022525787353515625 ;  /* 0x3bbb989dff047431 */ /* 0x000fe200000001ff */
[----:B------:R-:W-:-:S04]  /*08e0*/  MOV R7, 0x437c0000 ;  /* 0x437c000000077802 */ /* 0x000fc80000000f00 */
[----:B------:R-:W-:-:S04]  /*08f0*/  FFMA.SAT R4, R5, R4, 0.5 ;  /* 0x3f00000005047423 */ /* 0x000fc80000002004 */
[----:B------:R-:W-:-:S04]  /*0900*/  FFMA.RM R4, R4, R7, 12582913 ;  /* 0x4b40000104047423 */ /* 0x000fc80000004007 */
[C---:B------:R-:W-:Y:S01]  /*0910*/  FADD R8, R4.reuse, -12583039 ;  /* 0xcb40007f04087421 */ /* 0x040fe20000000000 */
[----:B------:R-:W-:-:S03]  /*0920*/  IMAD.SHL.U32 R4, R4, 0x800000, RZ ;  /* 0x0080000004047824 */ /* 0x000fc600078e00ff */
[----:B------:R-:W-:-:S04]  /*0930*/  FFMA R8, R5, 1.4426950216293334961, -R8 ;  /* 0x3fb8aa3b05087823 */ /* 0x000fc80000000808 */
[----:B------:R-:W-:-:S04]  /*0940*/  FFMA R8, R5, 1.925963033500011079e-08, R8 ;  /* 0x32a5706005087823 */ /* 0x000fc80000000008 */
[----:B------:R-:W0:Y:S02]  /*0950*/  MUFU.EX2 R7, R8 ;  /* 0x0000000800077308 */ /* 0x000e240000000800 */
[----:B0-----:R-:W-:-:S07]  /*0960*/  FMUL R7, R4, R7 ;  /* 0x0000000704077220 */ /* 0x001fce0000400000 */
.L_x_68:
[----:B------:R-:W-:Y:S05]  /*0970*/  BSYNC.RECONVERGENT B3 ;  /* 0x0000000000037941 */ /* 0x000fea0003800200 */
.L_x_67:
[----:B------:R2:W-:Y:S02]  /*0980*/  STS [R6+0x1000], R7 ;  /* 0x0010000706007388 */ /* 0x0005e40000000800 */
.L_x_63:
[----:B------:R-:W-:Y:S05]  /*0990*/  BSYNC.RECONVERGENT B0 ;  /* 0x0000000000007941 */ /* 0x000fea0003800200 */
.L_x_62:
[----:B------:R-:W3:Y:S01]  /*09a0*/  LDC.64 R42, c[0x0][0x430] ;  /* 0x00010c00ff2a7b82 */ /* 0x000ee20000000a00 */
[----:B------:R-:W-:-:S07]  /*09b0*/  IADD3 R19, PT, PT, R19, R2, RZ ;  /* 0x0000000213137210 */ /* 0x000fce0007ffe0ff */
[----:B------:R-:W-:Y:S06]  /*09c0*/  BAR.SYNC.DEFER_BLOCKING 0x0 ;  /* 0x0000000000007b1d */ /* 0x000fec0000010000 */
[----:B---3--:R3:W5:Y:S01]  /*09d0*/  LDG.E.CONSTANT R42, desc[UR8][R42.64+0x8] ;  /* 0x000008082a2a7981 */ /* 0x008762000c1e9900 */
[----:B------:R-:W-:Y:S01]  /*09e0*/  ISETP.GE.AND P0, PT, R19, R17, PT ;  /* 0x000000111300720c */ /* 0x000fe20003f06270 */
[----:B------:R-:W-:Y:S01]  /*09f0*/  BSSY.RECONVERGENT B0, `(.L_x_71) ;  /* 0x0000041000007945 */ /* 0x000fe20003800200 */
[C---:B------:R-:W-:Y:S01]  /*0a00*/  ISETP.GT.U32.AND P1, PT, R2.reuse, 0x1f, PT ;  /* 0x0000001f0200780c */ /* 0x040fe20003f24070 */
[C---:B------:R-:W-:Y:S01]  /*0a10*/  IMAD R17, R2.reuse, 0x80, R41 ;  /* 0x0000008002117824 */ /* 0x040fe200078e0229 */
[----:B------:R-:W-:-:S11]  /*0a20*/  ISETP.LT.U32.AND P0, PT, R2, 0x20, !P0 ;  /* 0x000000200200780c */ /* 0x000fd60004701070 */
[----:B------:R-:W-:Y:S02]  /*0a30*/  @!P1 MOV R24, 0x3e3504f3 ;  /* 0x3e3504f300189802 */ /* 0x000fe40000000f00 */
[----:B---3--:R-:W-:Y:S05]  /*0a40*/  @!P0 BRA `(.L_x_72) ;  /* 0x0000000000ec8947 */ /* 0x008fea0003800000 */
[----:B------:R-:W1:Y:S01]  /*0a50*/  LDCU.128 UR4, c[0x0][0x390] ;  /* 0x00007200ff0477ac */ /* 0x000e620008000c00 */
[----:B------:R-:W-:Y:S01]  /*0a60*/  IADD3 R4, P2, PT, R16, R19, RZ ;  /* 0x0000001310047210 */ /* 0x000fe20007f5e0ff */
[----:B------:R-:W3:Y:S03]  /*0a70*/  LDCU.64 UR10, c[0x0][0x3a0] ;  /* 0x00007400ff0a77ac */ /* 0x000ee60008000a00 */
[----:B------:R-:W-:Y:S02]  /*0a80*/  SHF.L.U32 R26, R4, 0x2, RZ ;  /* 0x00000002041a7819 */ /* 0x000fe400000006ff */
[----:B0-----:R-:W-:-:S04]  /*0a90*/  LEA.HI.X.SX32 R5, R19, R18, 0x1, P2 ;  /* 0x0000001213057211 */ /* 0x001fc800010f0eff */
[----:B------:R-:W-:Y:S02]  /*0aa0*/  SHF.L.U64.HI R4, R4, 0x2, R5 ;  /* 0x0000000204047819 */ /* 0x000fe40000010205 */
[C---:B-1----:R-:W-:Y:S02]  /*0ab0*/  IADD3 R12, P2, PT, R26.reuse, UR4, RZ ;  /* 0x000000041a0c7c10 */ /* 0x042fe4000ff5e0ff */
[C---:B------:R-:W-:Y:S02]  /*0ac0*/  IADD3 R14, P3, PT, R26.reuse, UR6, RZ ;  /* 0x000000061a0e7c10 */ /* 0x040fe4000ff7e0ff */
[----:B---3--:R-:W-:Y:S02]  /*0ad0*/  IADD3 R26, P4, PT, R26, UR10, RZ ;  /* 0x0000000a1a1a7c10 */ /* 0x008fe4000ff9e0ff */
[C---:B------:R-:W-:Y:S02]  /*0ae0*/  IADD3.X R13, PT, PT, R4.reuse, UR5, RZ, P2, !PT ;  /* 0x00000005040d7c10 */ /* 0x040fe400097fe4ff */
[----:B------:R-:W-:-:S02]  /*0af0*/  IADD3.X R15, PT, PT, R4, UR7, RZ, P3, !PT ;  /* 0x00000007040f7c10 */ /* 0x000fc40009ffe4ff */
[----:B------:R-:W-:Y:S01]  /*0b00*/  IADD3.X R27, PT, PT, R4, UR11, RZ, P4, !PT ;  /* 0x0000000b041b7c10 */ /* 0x000fe2000a7fe4ff */
[----:B------:R-:W3:Y:S04]  /*0b10*/  LDG.E.CONSTANT R28, desc[UR8][R12.64] ;  /* 0x000000080c1c7981 */ /* 0x000ee8000c1e9900 */
[----:B------:R-:W4:Y:S04]  /*0b20*/  LDG.E.CONSTANT R30, desc[UR8][R14.64] ;  /* 0x000000080e1e7981 */ /* 0x000f28000c1e9900 */
[----:B------:R-:W2:Y:S04]  /*0b30*/  LDG.E.CONSTANT R26, desc[UR8][R26.64] ;  /* 0x000000081a1a7981 */ /* 0x000ea8000c1e9900 */
[----:B---3--:R-:W-:Y:S04]  /*0b40*/  STS [R3+0x2180], R28 ;  /* 0x0021801c03007388 */ /* 0x008fe80000000800 */
[----:B----4-:R-:W-:Y:S04]  /*0b50*/  STS [R3+0x2200], R30 ;  /* 0x0022001e03007388 */ /* 0x010fe80000000800 */
[----:B--2---:R-:W-:Y:S04]  /*0b60*/  STS [R3+0x2280], R26 ;  /* 0x0022801a03007388 */ /* 0x004fe80000000800 */
[----:B------:R-:W0:Y:S04]  /*0b70*/  LDS.128 R4, [R17+0x1000] ;  /* 0x0010000011047984 */ /* 0x000e280000000c00 */
[----:B------:R-:W1:Y:S04]  /*0b80*/  LDS.128 R20, [R17+0x1010] ;  /* 0x0010100011147984 */ /* 0x000e680000000c00 */
[----:B------:R-:W2:Y:S04]  /*0b90*/  LDS.128 R8, [R17+0x1020] ;  /* 0x0010200011087984 */ /* 0x000ea80000000c00 */
[----:B------:R-:W3:Y:S01]  /*0ba0*/  LDS.128 R12, [R17+0x1030] ;  /* 0x00103000110c7984 */ /* 0x000ee20000000c00 */
[----:B0-----:R-:W-:-:S04]  /*0bb0*/  FADD R4, RZ, R4 ;  /* 0x00000004ff047221 */ /* 0x001fc80000000000 */
[----:B------:R-:W-:-:S04]  /*0bc0*/  FADD R5, R5, R4 ;  /* 0x0000000405057221 */ /* 0x000fc80000000000 */
[----:B------:R-:W-:-:S04]  /*0bd0*/  FADD R6, R6, R5 ;  /* 0x0000000506067221 */ /* 0x000fc80000000000 */
[----:B------:R-:W-:-:S04]  /*0be0*/  FADD R7, R7, R6 ;  /* 0x0000000607077221 */ /* 0x000fc80000000000 */
[----:B-1----:R-:W-:Y:S02]  /*0bf0*/  FADD R20, R7, R20 ;  /* 0x0000001407147221 */ /* 0x002fe40000000000 */
[----:B------:R-:W0:Y:S02]  /*0c00*/  LDS.128 R4, [R17+0x1040] ;  /* 0x0010400011047984 */ /* 0x000e240000000c00 */
[----:B------:R-:W-:-:S04]  /*0c10*/  FADD R21, R21, R20 ;  /* 0x0000001415157221 */ /* 0x000fc80000000000 */
[----:B------:R-:W-:-:S04]  /*0c20*/  FADD R22, R22, R21 ;  /* 0x0000001516167221 */ /* 0x000fc80000000000 */
[----:B------:R-:W-:-:S04]  /*0c30*/  FADD R23, R23, R22 ;  /* 0x0000001617177221 */ /* 0x000fc80000000000 */
[----:B--2---:R-:W-:Y:S02]  /*0c40*/  FADD R8, R23, R8 ;  /* 0x0000000817087221 */ /* 0x004fe40000000000 */
[----:B------:R-:W1:Y:S02]  /*0c50*/  LDS.128 R20, [R17+0x1050] ;  /* 0x0010500011147984 */ /* 0x000e640000000c00 */
[----:B------:R-:W-:-:S04]  /*0c60*/  FADD R9, R9, R8 ;  /* 0x0000000809097221 */ /* 0x000fc80000000000 */
[----:B------:R-:W-:-:S04]  /*0c70*/  FADD R10, R10, R9 ;  /* 0x000000090a0a7221 */ /* 0x000fc80000000000 */
[----:B------:R-:W-:-:S04]  /*0c80*/  FADD R11, R11, R10 ;  /* 0x0000000a0b0b7221 */ /* 0x000fc80000000000 */
[----:B---3--:R-:W-:Y:S02]  /*0c90*/  FADD R12, R11, R12 ;  /* 0x0000000c0b0c7221 */ /* 0x008fe40000000000 */
[----:B------:R-:W2:Y:S02]  /*0ca0*/  LDS.128 R8, [R17+0x1060] ;  /* 0x0010600011087984 */ /* 0x000ea40000000c00 */
[----:B------:R-:W-:-:S04]  /*0cb0*/  FADD R13, R13, R12 ;  /* 0x0000000c0d0d7221 */ /* 0x000fc80000000000 */
[----:B------:R-:W-:-:S04]  /*0cc0*/  FADD R14, R14, R13 ;  /* 0x0000000d0e0e7221 */ /* 0x000fc80000000000 */
[----:B------:R-:W-:-:S04]  /*0cd0*/  FADD R15, R15, R14 ;  /* 0x0000000e0f0f7221 */ /* 0x000fc80000000000 */
[----:B0-----:R-:W-:Y:S02]  /*0ce0*/  FADD R4, R15, R4 ;  /* 0x000000040f047221 */ /* 0x001fe40000000000 */
[----:B------:R-:W0:Y:S02]  /*0cf0*/  LDS.128 R12, [R17+0x1070] ;  /* 0x00107000110c7984 */ /* 0x000e240000000c00 */
[----:B------:R-:W-:-:S04]  /*0d00*/  FADD R5, R5, R4 ;  /* 0x0000000405057221 */ /* 0x000fc80000000000 */
[----:B------:R-:W-:-:S04]  /*0d10*/  FADD R6, R6, R5 ;  /* 0x0000000506067221 */ /* 0x000fc80000000000 */
[----:B------:R-:W-:-:S04]  /*0d20*/  FADD R7, R7, R6 ;  /* 0x0000000607077221 */ /* 0x000fc80000000000 */
[----:B-1----:R-:W-:-:S04]  /*0d30*/  FADD R20, R7, R20 ;  /* 0x0000001407147221 */ /* 0x002fc80000000000 */
[----:B------:R-:W-:-:S04]  /*0d40*/  FADD R21, R21, R20 ;  /* 0x0000001415157221 */ /* 0x000fc80000000000 */
[----:B------:R-:W-:-:S04]  /*0d50*/  FADD R22, R22, R21 ;  /* 0x0000001516167221 */ /* 0x000fc80000000000 */
[----:B------:R-:W-:-:S04]  /*0d60*/  FADD R23, R23, R22 ;  /* 0x0000001617177221 */ /* 0x000fc80000000000 */
[----:B--2---:R-:W-:-:S04]  /*0d70*/  FADD R8, R23, R8 ;  /* 0x0000000817087221 */ /* 0x004fc80000000000 */
[----:B------:R-:W-:-:S04]  /*0d80*/  FADD R9, R9, R8 ;  /* 0x0000000809097221 */ /* 0x000fc80000000000 */
[----:B------:R-:W-:-:S04]  /*0d90*/  FADD R10, R10, R9 ;  /* 0x000000090a0a7221 */ /* 0x000fc80000000000 */
[----:B------:R-:W-:-:S04]  /*0da0*/  FADD R11, R11, R10 ;  /* 0x0000000a0b0b7221 */ /* 0x000fc80000000000 */
[----:B0-----:R-:W-:-:S04]  /*0db0*/  FADD R12, R11, R12 ;  /* 0x0000000c0b0c7221 */ /* 0x001fc80000000000 */
[----:B------:R-:W-:-:S04]  /*0dc0*/  FADD R13, R13, R12 ;  /* 0x0000000c0d0d7221 */ /* 0x000fc80000000000 */
[----:B------:R-:W-:-:S04]  /*0dd0*/  FADD R14, R14, R13 ;  /* 0x0000000d0e0e7221 */ /* 0x000fc80000000000 */
[----:B------:R-:W-:-:S05]  /*0de0*/  FADD R14, R15, R14 ;  /* 0x0000000e0f0e7221 */ /* 0x000fca0000000000 */
[----:B------:R3:W-:Y:S02]  /*0df0*/  STS [R3+0x2300], R14 ;  /* 0x0023000e03007388 */ /* 0x0007e40000000800 */
.L_x_72:
[----:B------:R-:W-:Y:S05]  /*0e00*/  BSYNC.RECONVERGENT B0 ;  /* 0x0000000000007941 */ /* 0x000fea0003800200 */
.L_x_71:
[----:B------:R-:W-:Y:S01]  /*0e10*/  BAR.SYNC.DEFER_BLOCKING 0x0 ;  /* 0x0000000000007b1d */ /* 0x000fe20000010000 */
[----:B-----5:R-:W-:-:S05]  /*0e20*/  ISETP.GE.AND P2, PT, R42, 0x1, PT ;  /* 0x000000012a00780c */ /* 0x020fca0003f46270 */
[----:B------:R4:W-:Y:S02]  /*0e30*/  @!P1 STS [R3+0x2400], R24 ;  /* 0x0024001803009388 */ /* 0x0009e40000000800 */
[----:B------:R-:W-:Y:S06]  /*0e40*/  BAR.SYNC.DEFER_BLOCKING 0x0 ;  /* 0x0000000000007b1d */ /* 0x000fec0000010000 */
[----:B------:R-:W-:Y:S05]  /*0e50*/  @!P2 BRA `(.L_x_73) ;  /* 0x0000000400d8a947 */ /* 0x000fea0003800000 */
[----:B------:R-:W-:-:S05]  /*0e60*/  UMOV UR4, URZ ;  /* 0x000000ff00047c82 */ /* 0x000fca0008000000 */
.L_x_78:
[----:B------:R-:W-:Y:S04]  /*0e70*/  BSSY.RECONVERGENT B0, `(.L_x_74) ;  /* 0x0000037000007945 */ /* 0x000fe80003800200 */
[----:B0-----:R-:W-:Y:S05]  /*0e80*/  @P1 BRA `(.L_x_75) ;  /* 0x0000000000d41947 */ /* 0x001fea0003800000 */
[----:B------:R-:W5:Y:S01]  /*0e90*/  S2UR UR6, SR_CgaCtaId ;  /* 0x00000000000679c3 */ /* 0x000f620000008800 */
[----:B------:R-:W-:Y:S01]  /*0ea0*/  UMOV UR5, 0x400 ;  /* 0x0000040000057882 */ /* 0x000fe20000000000 */
[----:B0-2---:R-:W-:Y:S04]  /*0eb0*/  LDS.128 R4, [R17+0x1000] ;  /* 0x0010000011047984 */ /* 0x005fe80000000c00 */
[----:B-1----:R-:W-:Y:S04]  /*0ec0*/  LDS.128 R8, [R17+0x1010] ;  /* 0x0010100011087984 */ /* 0x002fe80000000c00 */
[----:B------:R-:W-:Y:S04]  /*0ed0*/  LDS.128 R32, [R17+0x1020] ;  /* 0x0010200011207984 */ /* 0x000fe80000000c00 */
[----:B----4-:R-:W-:Y:S01]  /*0ee0*/  LDS.128 R24, [R17+0x1030] ;  /* 0x0010300011187984 */ /* 0x010fe20000000c00 */
[----:B-----5:R-:W-:-:S06]  /*0ef0*/  ULEA UR5, UR6, UR5, 0x18 ;  /* 0x0000000506057291 */ /* 0x020fcc000f8ec0ff */
[----:B------:R-:W-:-:S05]  /*0f00*/  MOV R41, UR5 ;  /* 0x0000000500297c02 */ /* 0x000fca0008000f00 */
[----:B------:R-:W0:Y:S04]  /*0f10*/  LDS.128 R36, [R41+0x2400] ;  /* 0x0024000029247984 */ /* 0x000e280000000c00 */
[----:B---3--:R-:W1:Y:S04]  /*0f20*/  LDS.128 R12, [R41+0x2410] ;  /* 0x00241000290c7984 */ /* 0x008e680000000c00 */
[----:B------:R-:W2:Y:S04]  /*0f30*/  LDS.128 R20, [R41+0x2420] ;  /* 0x0024200029147984 */ /* 0x000ea80000000c00 */
[----:B------:R-:W3:Y:S01]  /*0f40*/  LDS.128 R28, [R41+0x2430] ;  /* 0x00243000291c7984 */ /* 0x000ee20000000c00 */
[----:B0-----:R-:W-:-:S04]  /*0f50*/  FFMA R4, R4, R36, RZ ;  /* 0x0000002404047223 */ /* 0x001fc800000000ff */
[----:B------:R-:W-:-:S04]  /*0f60*/  FFMA R5, R5, R37, R4 ;  /* 0x0000002505057223 */ /* 0x000fc80000000004 */
[----:B------:R-:W-:-:S04]  /*0f70*/  FFMA R6, R6, R38, R5 ;  /* 0x0000002606067223 */ /* 0x000fc80000000005 */
[----:B------:R-:W-:Y:S02]  /*0f80*/  FFMA R7, R7, R39, R6 ;  /* 0x0000002707077223 */ /* 0x000fe40000000006 */
[----:B------:R-:W-:Y:S02]  /*0f90*/  LDS.128 R36, [R17+0x1040] ;  /* 0x0010400011247984 */ /* 0x000fe40000000c00 */
[----:B-1----:R-:W-:Y:S02]  /*0fa0*/  FFMA R8, R8, R12, R7 ;  /* 0x0000000c08087223 */ /* 0x002fe40000000007 */
[----:B------:R-:W0:Y:S02]  /*0fb0*/  LDS.128 R4, [R41+0x2440] ;  /* 0x0024400029047984 */ /* 0x000e240000000c00 */
[----:B------:R-:W-:-:S04]  /*0fc0*/  FFMA R9, R9, R13, R8 ;  /* 0x0000000d09097223 */ /* 0x000fc80000000008 */
[----:B------:R-:W-:-:S04]  /*0fd0*/  FFMA R10, R10, R14, R9 ;  /* 0x0000000e0a0a7223 */ /* 0x000fc80000000009 */
[----:B------:R-:W-:Y:S02]  /*0fe0*/  FFMA R11, R11, R15, R10 ;  /* 0x0000000f0b0b7223 */ /* 0x000fe4000000000a */
[----:B------:R-:W-:Y:S02]  /*0ff0*/  LDS.128 R12, [R17+0x1050] ;  /* 0x00105000110c7984 */ /* 0x000fe40000000c00 */
[----:B--2---:R-:W-:Y:S02]  /*1000*/  FFMA R20, R32, R20, R11 ;  /* 0x0000001420147223 */ /* 0x004fe4000000000b */
[----:B------:R-:W1:Y:S02]  /*1010*/  LDS.128 R8, [R41+0x2450] ;  /* 0x0024500029087984 */ /* 0x000e640000000c00 */
[----:B------:R-:W-:-:S04]  /*1020*/  FFMA R21, R33, R21, R20 ;  /* 0x0000001521157223 */ /* 0x000fc80000000014 */
[----:B------:R-:W-:-:S04]  /*1030*/  FFMA R22, R34, R22, R21 ;  /* 0x0000001622167223 */ /* 0x000fc80000000015 */
[----:B------:R-:W-:Y:S02]  /*1040*/  FFMA R23, R35, R23, R22 ;  /* 0x0000001723177223 */ /* 0x000fe40000000016 */
[----:B------:R-:W-:Y:S02]  /*1050*/  LDS.128 R32, [R41+0x2460] ;  /* 0x0024600029207984 */ /* 0x000fe40000000c00 */
[----:B---3--:R-:W-:Y:S02]  /*1060*/  FFMA R24, R24, R28, R23 ;  /* 0x0000001c18187223 */ /* 0x008fe40000000017 */
[----:B------:R-:W2:Y:S02]  /*1070*/  LDS.128 R20, [R17+0x1060] ;  /* 0x0010600011147984 */ /* 0x000ea40000000c00 */
[----:B------:R-:W-:-:S04]  /*1080*/  FFMA R25, R25, R29, R24 ;  /* 0x0000001d19197223 */ /* 0x000fc80000000018 */
[----:B------:R-:W-:-:S04]  /*1090*/  FFMA R26, R26, R30, R25 ;  /* 0x0000001e1a1a7223 */ /* 0x000fc80000000019 */
[----:B------:R-:W-:Y:S02]  /*10a0*/  FFMA R27, R27, R31, R26 ;  /* 0x0000001f1b1b7223 */ /* 0x000fe4000000001a */
[----:B------:R-:W-:Y:S02]  /*10b0*/  LDS.128 R28, [R41+0x2470] ;  /* 0x00247000291c7984 */ /* 0x000fe40000000c00 */
[----:B0-----:R-:W-:Y:S02]  /*10c0*/  FFMA R4, R36, R4, R27 ;  /* 0x0000000424047223 */ /* 0x001fe4000000001b */
[----:B------:R-:W0:Y:S02]  /*10d0*/  LDS.128 R24, [R17+0x1070] ;  /* 0x0010700011187984 */ /* 0x000e240000000c00 */
[----:B------:R-:W-:-:S04]  /*10e0*/  FFMA R5, R37, R5, R4 ;  /* 0x0000000525057223 */ /* 0x000fc80000000004 */
[----:B------:R-:W-:-:S04]  /*10f0*/  FFMA R6, R38, R6, R5 ;  /* 0x0000000626067223 */ /* 0x000fc80000000005 */
[----:B------:R-:W-:-:S04]  /*1100*/  FFMA R7, R39, R7, R6 ;  /* 0x0000000727077223 */ /* 0x000fc80000000006 */
[----:B-1----:R-:W-:-:S04]  /*1110*/  FFMA R8, R12, R8, R7 ;  /* 0x000000080c087223 */ /* 0x002fc80000000007 */
[----:B------:R-:W-:-:S04]  /*1120*/  FFMA R9, R13, R9, R8 ;  /* 0x000000090d097223 */ /* 0x000fc80000000008 */
[----:B------:R-:W-:-:S04]  /*1130*/  FFMA R10, R14, R10, R9 ;  /* 0x0000000a0e0a7223 */ /* 0x000fc80000000009 */
[----:B------:R-:W-:-:S04]  /*1140*/  FFMA R11, R15, R11, R10 ;  /* 0x0000000b0f0b7223 */ /* 0x000fc8000000000a */
[----:B--2---:R-:W-:-:S04]  /*1150*/  FFMA R20, R20, R32, R11 ;  /* 0x0000002014147223 */ /* 0x004fc8000000000b */
[----:B------:R-:W-:-:S04]  /*1160*/  FFMA R21, R21, R33, R20 ;  /* 0x0000002115157223 */ /* 0x000fc80000000014 */
[----:B------:R-:W-:-:S04]  /*1170*/  FFMA R22, R22, R34, R21 ;  /* 0x0000002216167223 */ /* 0x000fc80000000015 */
[----:B------:R-:W-:-:S04]  /*1180*/  FFMA R23, R23, R35, R22 ;  /* 0x0000002317177223 */ /* 0x000fc80000000016 */
[----:B0-----:R-:W-:-:S04]  /*1190*/  FFMA R24, R24, R28, R23 ;  /* 0x0000001c18187223 */ /* 0x001fc80000000017 */
[----:B------:R-:W-:-:S04]  /*11a0*/  FFMA R25, R25, R29, R24 ;  /* 0x0000001d19197223 */ /* 0x000fc80000000018 */
[----:B------:R-:W-:-:S04]  /*11b0*/  FFMA R26, R26, R30, R25 ;  /* 0x0000001e1a1a7223 */ /* 0x000fc80000000019 */
[----:B------:R-:W-:-:S05]  /*11c0*/  FFMA R26, R27, R31, R26 ;  /* 0x0000001f1b1a7223 */ /* 0x000fca000000001a */
[----:B------:R0:W-:Y:S02]  /*11d0*/  STS [R3+0x2480], R26 ;  /* 0x0024801a03007388 */ /* 0x0001e40000000800 */
.L_x_75:
[----:B------:R-:W-:Y:S05]  /*11e0*/  BSYNC.RECONVERGENT B0 ;  /* 0x0000000000007941 */ /* 0x000fea0003800200 */
.L_x_74:
[----:B------:R-:W-:Y:S01]  /*11f0*/  BAR.SYNC.DEFER_BLOCKING 0x0 ;  /* 0x0000000000007b1d */ /* 0x000fe20000010000 */
[----:B------:R-:W-:Y:S01]  /*1200*/  ISETP.GT.U32.AND P1, PT, R2, 0x1f, PT ;  /* 0x0000001f0200780c */ /* 0x000fe20003f24070 */
[----:B------:R-:W-:-:S04]  /*1210*/  UIADD3 UR4, UPT, UPT, UR4, 0x1, URZ ;  /* 0x0000000104047890 */ /* 0x000fc8000fffe0ff */
[----:B------:R-:W-:Y:S02]  /*1220*/  BSSY.RECONVERGENT B0, `(.L_x_76) ;  /* 0x0000037000007945 */ /* 0x000fe40003800200 */
[----:B------:R-:W-:-:S06]  /*1230*/  ISETP.LE.AND P3, PT, R42, UR4, PT ;  /* 0x000000042a007c0c */ /* 0x000fcc000bf63270 */
[----:B------:R-:W-:Y:S07]  /*1240*/  @P1 BRA `(.L_x_77) ;  /* 0x0000000000d01947 */ /* 0x000fee0003800000 */
[----:B------:R-:W5:Y:S01]  /*1250*/  S2UR UR6, SR_CgaCtaId ;  /* 0x00000000000679c3 */ /* 0x000f620000008800 */
[----:B------:R-:W-:Y:S02]  /*1260*/  UMOV UR5, 0x400 ;  /* 0x0000040000057882 */ /* 0x000fe40000000000 */
[----:B-----5:R-:W-:-:S06]  /*1270*/  ULEA UR5, UR6, UR5, 0x18 ;  /* 0x0000000506057291 */ /* 0x020fcc000f8ec0ff */
[----:B------:R-:W-:-:S05]  /*1280*/  IMAD.U32 R41, RZ, RZ, UR5 ;  /* 0x00000005ff297e24 */ /* 0x000fca000f8e00ff */
[----:B0-2---:R-:W0:Y:S04]  /*1290*/  LDS.128 R4, [R41+0x2480] ;  /* 0x0024800029047984 */ /* 0x005e280000000c00 */
[----:B-1----:R-:W1:Y:S04]  /*12a0*/  LDS.128 R8, [R41+0x2490] ;  /* 0x0024900029087984 */ /* 0x002e680000000c00 */
[----:B------:R-:W2:Y:S04]  /*12b0*/  LDS.128 R20, [R41+0x24a0] ;  /* 0x0024a00029147984 */ /* 0x000ea80000000c00 */
[----:B---3--:R-:W3:Y:S01]  /*12c0*/  LDS.128 R12, [R41+0x24b0] ;  /* 0x0024b000290c7984 */ /* 0x008ee20000000c00 */
[----:B0-----:R-:W-:-:S04]  /*12d0*/  FFMA R4, R4, R4, RZ ;  /* 0x0000000404047223 */ /* 0x001fc800000000ff */
[----:B------:R-:W-:-:S04]  /*12e0*/  FFMA R5, R5, R5, R4 ;  /* 0x0000000505057223 */ /* 0x000fc80000000004 */
[----:B------:R-:W-:-:S04]  /*12f0*/  FFMA R6, R6, R6, R5 ;  /* 0x0000000606067223 */ /* 0x000fc80000000005 */
[----:B------:R-:W-:-:S04]  /*1300*/  FFMA R7, R7, R7, R6 ;  /* 0x0000000707077223 */ /* 0x000fc80000000006 */
[----:B-1----:R-:W-:Y:S02]  /*1310*/  FFMA R8, R8, R8, R7 ;  /* 0x0000000808087223 */ /* 0x002fe40000000007 */
[----:B------:R-:W0:Y:S02]  /*1320*/  LDS.128 R4, [R41+0x24c0] ;  /* 0x0024c00029047984 */ /* 0x000e240000000c00 */
[----:B------:R-:W-:-:S04]  /*1330*/  FFMA R9, R9, R9, R8 ;  /* 0x0000000909097223 */ /* 0x000fc80000000008 */
[----:B------:R-:W-:-:S04]  /*1340*/  FFMA R10, R10, R10, R9 ;  /* 0x0000000a0a0a7223 */ /* 0x000fc80000000009 */
[----:B------:R-:W-:-:S04]  /*1350*/  FFMA R11, R11, R11, R10 ;  /* 0x0000000b0b0b7223 */ /* 0x000fc8000000000a */
[----:B--2---:R-:W-:Y:S02]  /*1360*/  FFMA R20, R20, R20, R11 ;  /* 0x0000001414147223 */ /* 0x004fe4000000000b */
[----:B------:R-:W1:Y:S02]  /*1370*/  LDS.128 R8, [R41+0x24d0] ;  /* 0x0024d00029087984 */ /* 0x000e640000000c00 */
[----:B------:R-:W-:-:S04]  /*1380*/  FFMA R21, R21, R21, R20 ;  /* 0x0000001515157223 */ /* 0x000fc80000000014 */
[----:B------:R-:W-:-:S04]  /*1390*/  FFMA R22, R22, R22, R21 ;  /* 0x0000001616167223 */ /* 0x000fc80000000015 */
[----:B------:R-:W-:-:S04]  /*13a0*/  FFMA R23, R23, R23, R22 ;  /* 0x0000001717177223 */ /* 0x000fc80000000016 */
[----:B---3--:R-:W-:Y:S02]  /*13b0*/  FFMA R12, R12, R12, R23 ;  /* 0x0000000c0c0c7223 */ /* 0x008fe40000000017 */
[----:B------:R-:W2:Y:S02]  /*13c0*/  LDS.128 R20, [R41+0x24e0] ;  /* 0x0024e00029147984 */ /* 0x000ea40000000c00 */
[----:B------:R-:W-:-:S04]  /*13d0*/  FFMA R13, R13, R13, R12 ;  /* 0x0000000d0d0d7223 */ /* 0x000fc8000000000c */
[----:B------:R-:W-:-:S04]  /*13e0*/  FFMA R14, R14, R14, R13 ;  /* 0x0000000e0e0e7223 */ /* 0x000fc8000000000d */
[----:B------:R-:W-:-:S04]  /*13f0*/  FFMA R15, R15, R15, R14 ;  /* 0x0000000f0f0f7223 */ /* 0x000fc8000000000e */
[----:B0-----:R-:W-:Y:S02]  /*1400*/  FFMA R4, R4, R4, R15 ;  /* 0x0000000404047223 */ /* 0x001fe4000000000f */
[----:B------:R-:W0:Y:S02]  /*1410*/  LDS.128 R12, [R41+0x24f0] ;  /* 0x0024f000290c7984 */ /* 0x000e240000000c00 */
[----:B------:R-:W-:-:S04]  /*1420*/  FFMA R5, R5, R5, R4 ;  /* 0x0000000505057223 */ /* 0x000fc80000000004 */
[----:B------:R-:W-:Y:S02]  /*1430*/  FFMA R6, R6, R6, R5 ;  /* 0x0000000606067223 */ /* 0x000fe40000000005 */
[----:B------:R-:W3:Y:S02]  /*1440*/  LDS R5, [R3+0x2480] ;  /* 0x0024800003057984 */ /* 0x000ee40000000800 */
        /* <DEDUP_REMOVED lines=12> */
[----:B------:R-:W-:-:S04]  /*1510*/  FFMA R14, R15, R15, R14 ;  /* 0x0000000f0f0e7223 */ /* 0x000fc8000000000e */
[----:B------:R-:W-:-:S05]  /*1520*/  FADD R14, R14, 1.00000001335143196e-10 ;  /* 0x2edbe6ff0e0e7421 */ /* 0x000fca0000000000 */
[----:B------:R-:W-:-:S13]  /*1530*/  FSETP.GEU.AND P2, PT, |R14|, 1.175494350822287508e-38, PT ;  /* 0x008000000e00780b */ /* 0x000fda0003f4e200 */
[----:B------:R-:W-:-:S04]  /*1540*/  @!P2 FMUL R14, R14, 16777216 ;  /* 0x4b8000000e0ea820 */ /* 0x000fc80000400000 */
[----:B------:R-:W0:Y:S02]  /*1550*/  MUFU.RSQ R4, R14 ;  /* 0x0000000e00047308 */ /* 0x000e240000001400 */
[----:B0-----:R-:W-:-:S04]  /*1560*/  @!P2 FMUL R4, R4, 4096 ;  /* 0x458000000404a820 */ /* 0x001fc80000400000 */
[----:B---3--:R-:W-:-:S05]  /*1570*/  FMUL R4, R4, R5 ;  /* 0x0000000504047220 */ /* 0x008fca0000400000 */
[----:B------:R0:W-:Y:S02]  /*1580*/  STS [R3+0x2400], R4 ;  /* 0x0024000403007388 */ /* 0x0001e40000000800 */
.L_x_77:
[----:B------:R-:W-:Y:S05]  /*1590*/  BSYNC.RECONVERGENT B0 ;  /* 0x0000000000007941 */ /* 0x000fea0003800200 */
.L_x_76:
[----:B------:R-:W-:Y:S06]  /*15a0*/  BAR.SYNC.DEFER_BLOCKING 0x0 ;  /* 0x0000000000007b1d */ /* 0x000fec0000010000 */
[----:B------:R-:W-:Y:S05]  /*15b0*/  @!P3 BRA `(.L_x_78) ;  /* 0xfffffff8002cb947 */ /* 0x000fea000383ffff */
.L_x_73:
[----:B------:R-:W-:Y:S04]  /*15c0*/  BSSY.RECONVERGENT B0, `(.L_x_79) ;  /* 0x0000034000007945 */ /* 0x000fe80003800200 */
[----:B------:R-:W-:Y:S05]  /*15d0*/  @P1 BRA `(.L_x_80) ;  /* 0x0000000000c81947 */ /* 0x000fea0003800000 */
[----:B------:R-:W5:Y:S01]  /*15e0*/  S2UR UR5, SR_CgaCtaId ;  /* 0x00000000000579c3 */ /* 0x000f620000008800 */
[----:B------:R-:W-:Y:S01]  /*15f0*/  UMOV UR4, 0x400 ;  /* 0x0000040000047882 */ /* 0x000fe20000000000 */
[----:B------:R-:W-:Y:S01]  /*1600*/  BSSY.RECONVERGENT B3, `(.L_x_81) ;  /* 0x0000028000037945 */ /* 0x000fe20003800200 */
[----:B-----5:R-:W-:-:S06]  /*1610*/  ULEA UR4, UR5, UR4, 0x18 ;  /* 0x0000000405047291 */ /* 0x020fcc000f8ec0ff */
[----:B------:R-:W-:-:S05]  /*1620*/  MOV R41, UR4 ;  /* 0x0000000400297c02 */ /* 0x000fca0008000f00 */
[----:B------:R-:W5:Y:S04]  /*1630*/  LDS.128 R28, [R41+0x2300] ;  /* 0x00230000291c7984 */ /* 0x000f680000000c00 */
[----:B-1----:R-:W1:Y:S04]  /*1640*/  LDS.128 R8, [R41+0x2310] ;  /* 0x0023100029087984 */ /* 0x002e680000000c00 */
[----:B---3--:R-:W3:Y:S04]  /*1650*/  LDS.128 R12, [R41+0x2320] ;  /* 0x00232000290c7984 */ /* 0x008ee80000000c00 */
[----:B------:R-:W3:Y:S04]  /*1660*/  LDS.128 R20, [R41+0x2330] ;  /* 0x0023300029147984 */ /* 0x000ee80000000c00 */
[----:B0---4-:R-:W0:Y:S04]  /*1670*/  LDS.128 R24, [R41+0x2340] ;  /* 0x0023400029187984 */ /* 0x011e280000000c00 */
[----:B--2---:R-:W2:Y:S01]  /*1680*/  LDS.128 R4, [R41+0x2350] ;  /* 0x0023500029047984 */ /* 0x004ea20000000c00 */
[----:B-----5:R-:W-:-:S04]  /*1690*/  FMNMX3 R28, R28, RZ, R29, !PT ;  /* 0x000000ff1c1c7276 */ /* 0x020fc8000780001d */
[----:B------:R-:W-:-:S04]  /*16a0*/  FMNMX3 R28, R28, R30, R31, !PT ;  /* 0x0000001e1c1c7276 */ /* 0x000fc8000780001f */
[----:B-1----:R-:W-:Y:S02]  /*16b0*/  FMNMX3 R8, R28, R8, R9, !PT ;  /* 0x000000081c087276 */ /* 0x002fe40007800009 */
[----:B------:R-:W1:Y:S02]  /*16c0*/  LDS.128 R28, [R41+0x2360] ;  /* 0x00236000291c7984 */ /* 0x000e640000000c00 */
[----:B------:R-:W-:-:S04]  /*16d0*/  FMNMX3 R8, R8, R10, R11, !PT ;  /* 0x0000000a08087276 */ /* 0x000fc8000780000b */
[----:B---3--:R-:W-:Y:S02]  /*16e0*/  FMNMX3 R12, R8, R12, R13, !PT ;  /* 0x0000000c080c7276 */ /* 0x008fe4000780000d */
[----:B------:R-:W3:Y:S02]  /*16f0*/  LDS.128 R8, [R41+0x2370] ;  /* 0x0023700029087984 */ /* 0x000ee40000000c00 */
[----:B------:R-:W-:-:S04]  /*1700*/  FMNMX3 R12, R12, R14, R15, !PT ;  /* 0x0000000e0c0c7276 */ /* 0x000fc8000780000f */
[----:B------:R-:W-:-:S04]  /*1710*/  FMNMX3 R12, R12, R20, R21, !PT ;  /* 0x000000140c0c7276 */ /* 0x000fc80007800015 */
[----:B------:R-:W-:-:S04]  /*1720*/  FMNMX3 R12, R12, R22, R23, !PT ;  /* 0x000000160c0c7276 */ /* 0x000fc80007800017 */
[----:B0-----:R-:W-:-:S04]  /*1730*/  FMNMX3 R12, R12, R24, R25, !PT ;  /* 0x000000180c0c7276 */ /* 0x001fc80007800019 */
[----:B------:R-:W-:-:S04]  /*1740*/  FMNMX3 R12, R12, R26, R27, !PT ;  /* 0x0000001a0c0c7276 */ /* 0x000fc8000780001b */
[----:B--2---:R-:W-:-:S04]  /*1750*/  FMNMX3 R4, R12, R4, R5, !PT ;  /* 0x000000040c047276 */ /* 0x004fc80007800005 */
[----:B------:R-:W-:-:S04]  /*1760*/  FMNMX3 R4, R4, R6, R7, !PT ;  /* 0x0000000604047276 */ /* 0x000fc80007800007 */
[----:B-1----:R-:W-:-:S04]  /*1770*/  FMNMX3 R4, R4, R28, R29, !PT ;  /* 0x0000001c04047276 */ /* 0x002fc8000780001d */
[----:B------:R-:W-:Y:S02]  /*1780*/  FMNMX3 R30, R4, R30, R31, !PT ;  /* 0x0000001e041e7276 */ /* 0x000fe4000780001f */
[----:B------:R-:W0:Y:S02]  /*1790*/  LDS R4, [R3+0x2300] ;  /* 0x0023000003047984 */ /* 0x000e240000000800 */
[----:B---3--:R-:W-:-:S04]  /*17a0*/  FMNMX3 R8, R30, R8, R9, !PT ;  /* 0x000000081e087276 */ /* 0x008fc80007800009 */
[----:B------:R-:W-:-:S05]  /*17b0*/  FMNMX3 R8, R8, R10, R11, !PT ;  /* 0x0000000a08087276 */ /* 0x000fca000780000b */
[----:B------:R-:W-:-:S04]  /*17c0*/  FADD R11, R8, 1.00000001335143196e-10 ;  /* 0x2edbe6ff080b7421 */ /* 0x000fc80000000000 */
[----:B------:R-:W1:Y:S02]  /*17d0*/  MUFU.RCP R6, R11 ;  /* 0x0000000b00067308 */ /* 0x000e640000001000 */
[----:B-1----:R-:W-:-:S04]  /*17e0*/  FFMA R5, -R11, R6, 1 ;  /* 0x3f8000000b057423 */ /* 0x002fc80000000106 */
[----:B------:R-:W-:Y:S02]  /*17f0*/  FFMA R5, R6, R5, R6 ;  /* 0x0000000506057223 */ /* 0x000fe40000000006 */
[----:B0-----:R-:W0:Y:S02]  /*1800*/  FCHK P1, R4, R11 ;  /* 0x0000000b04007302 */ /* 0x001e240000020000 */
[----:B------:R-:W-:-:S04]  /*1810*/  FFMA R6, R4, R5, RZ ;  /* 0x0000000504067223 */ /* 0x000fc800000000ff */
[----:B------:R-:W-:-:S04]  /*1820*/  FFMA R7, -R11, R6, R4 ;  /* 0x000000060b077223 */ /* 0x000fc80000000104 */
[----:B------:R-:W-:Y:S01]  /*1830*/  FFMA R6, R5, R7, R6 ;  /* 0x0000000705067223 */ /* 0x000fe20000000006 */
[----:B0-----:R-:W-:Y:S06]  /*1840*/  @!P1 BRA `(.L_x_82) ;  /* 0x00000000000c9947 */ /* 0x001fec0003800000 */
[----:B------:R-:W-:-:S07]  /*1850*/  MOV R10, 0x1870 ;  /* 0x00001870000a7802 */ /* 0x000fce0000000f00 */
[----:B------:R-:W-:Y:S05]  /*1860*/  CALL.REL.NOINC `($__internal_5_$__cuda_sm3x_div_rn_noftz_f32_slowpath) ;  /* 0x00000070003c7944 */ /* 0x000fea0003c00000 */
[----:B------:R-:W-:-:S07]  /*1870*/  MOV R6, R4 ;  /* 0x0000000400067202 */ /* 0x000fce0000000f00 */
.L_x_82:
[----:B------:R-:W-:Y:S05]  /*1880*/  BSYNC.RECONVERGENT B3 ;  /* 0x0000000000037941 */ /* 0x000fea0003800200 */
.L_x_81:
[----:B------:R-:W0:Y:S01]  /*1890*/  LDC.64 R4, c[0x0][0x430] ;  /* 0x00010c00ff047b82 */ /* 0x000e220000000a00 */
[----:B------:R-:W1:Y:S04]  /*18a0*/  LDS R7, [R3+0x2400] ;  /* 0x0024000003077984 */ /* 0x000e680000000800 */
[----:B0-----:R-:W1:Y:S04]  /*18b0*/  LDG.E.CONSTANT R8, desc[UR8][R4.64+0x78] ;  /* 0x0000780804087981 */ /* 0x001e68000c1e9900 */
[----:B------:R-:W2:Y:S01]  /*18c0*/  LDG.E.CONSTANT R9, desc[UR8][R4.64+0x74] ;  /* 0x0000740804097981 */ /* 0x000ea2000c1e9900 */
[----:B-1----:R-:W-:-:S04]  /*18d0*/  FMUL R8, |R7|, R8 ;  /* 0x0000000807087220 */ /* 0x002fc80000400200 */
[----:B--2---:R-:W-:-:S05]  /*18e0*/  FFMA R6, R9, R6, R8 ;  /* 0x0000000609067223 */ /* 0x004fca0000000008 */
[----:B------:R0:W-:Y:S02]  /*18f0*/  STS [R3+0x2380], R6 ;  /* 0x0023800603007388 */ /* 0x0001e40000000800 */
.L_x_80:
[----:B------:R-:W-:Y:S05]  /*1900*/  BSYNC.RECONVERGENT B0 ;  /* 0x0000000000007941 */ /* 0x000fea0003800200 */
.L_x_79:
[----:B------:R-:W-:Y:S01]  /*1910*/  BAR.SYNC.DEFER_BLOCKING 0x0 ;  /* 0x0000000000007b1d */ /* 0x000fe20000010000 */
[----:B------:R-:W-:-:S05]  /*1920*/  ISETP.GT.U32.AND P1, PT, R2, 0x1f, PT ;  /* 0x0000001f0200780c */ /* 0x000fca0003f24070 */
[----:B------:R-:W-:Y:S08]  /*1930*/  BSSY.RECONVERGENT B0, `(.L_x_83) ;  /* 0x00003c6000007945 */ /* 0x000ff00003800200 */
[----:B------:R-:W-:Y:S05]  /*1940*/  @P1 BRA `(.L_x_84) ;  /* 0x0000003c00101947 */ /* 0x000fea0003800000 */
[----:B------:R0:W1:Y:S01]  /*1950*/  LDS R52, [R3+0x2300] ;  /* 0x0023000003347984 */ /* 0x0000620000000800 */
[C---:B------:R-:W-:Y:S01]  /*1960*/  ISETP.NE.AND P1, PT, R2.reuse, RZ, PT ;  /* 0x000000ff0200720c */ /* 0x040fe20003f25270 */
[----:B------:R-:W-:Y:S01]  /*1970*/  BSSY.RECONVERGENT B1, `(.L_x_85) ;  /* 0x000001f000017945 */ /* 0x000fe20003800200 */
[C---:B------:R-:W-:Y:S01]  /*1980*/  ISETP.NE.AND P6, PT, R2.reuse, 0x1, PT ;  /* 0x000000010200780c */ /* 0x040fe20003fc5270 */
[----:B------:R0:W1:Y:S01]  /*1990*/  LDS R51, [R3+0x2180] ;  /* 0x0021800003337984 */ /* 0x0000620000000800 */
[C---:B------:R-:W-:Y:S02]  /*19a0*/  ISETP.NE.AND P5, PT, R2.reuse, 0x2, PT ;  /* 0x000000020200780c */ /* 0x040fe40003fa5270 */
[----:B------:R-:W-:Y:S02]  /*19b0*/  CS2R R44, SRZ ;  /* 0x00000000002c7805 */ /* 0x000fe4000001ff00 */
[C---:B------:R-:W-:Y:S01]  /*19c0*/  ISETP.NE.AND P4, PT, R2.reuse, 0x3, PT ;  /* 0x000000030200780c */ /* 0x040fe20003f85270 */
[----:B------:R1:W1:Y:S01]  /*19d0*/  LDS R49, [R3+0x2380] ;  /* 0x0023800003317984 */ /* 0x0002620000000800 */
[----:B------:R-:W-:-:S02]  /*19e0*/  ISETP.NE.AND P3, PT, R2, 0x4, PT ;  /* 0x000000040200780c */ /* 0x000fc40003f65270 */
[----:B------:R-:W-:Y:S02]  /*19f0*/  CS2R R42, SRZ ;  /* 0x00000000002a7805 */ /* 0x000fe4000001ff00 */
[----:B------:R-:W-:Y:S01]  /*1a00*/  ISETP.NE.AND P2, PT, R2, 0x5, PT ;  /* 0x000000050200780c */ /* 0x000fe20003f45270 */
[----:B------:R1:W1:Y:S01]  /*1a10*/  LDS R50, [R3+0x2200] ;  /* 0x0022000003327984 */ /* 0x0002620000000800 */
[----:B0-----:R-:W-:-:S03]  /*1a20*/  IMAD.MOV.U32 R5, RZ, RZ, RZ ;  /* 0x000000ffff057224 */ /* 0x001fc600078e00ff */
[----:B------:R0:W0:Y:S04]  /*1a30*/  LDS R47, [R3+0x2280] ;  /* 0x00228000032f7984 */ /* 0x0000280000000800 */
[----:B------:R0:W0:Y:S04]  /*1a40*/  LDS R48, [R3+0x2400] ;  /* 0x0024000003307984 */ /* 0x0000280000000800 */
[----:B------:R0:W0:Y:S01]  /*1a50*/  LDS R46, [R17] ;  /* 0x00000000112e7984 */ /* 0x0000220000000800 */
[----:B------:R-:W-:Y:S05]  /*1a60*/  @!P1 BRA `(.L_x_86) ;  /* 0x00000000003c9947 */ /* 0x000fea0003800000 */
[----:B------:R-:W5:Y:S02]  /*1a70*/  LDS R4, [R17+0x1000] ;  /* 0x0010000011047984 */ /* 0x000f640000000800 */
[----:B-----5:R-:W-:-:S13]  /*1a80*/  FSETP.GT.AND P1, PT, R4, 0.10000000149011611938, PT ;  /* 0x3dcccccd0400780b */ /* 0x020fda0003f24000 */
[----:B------:R-:W-:Y:S05]  /*1a90*/  @!P1 BRA `(.L_x_86) ;  /* 0x0000000000309947 */ /* 0x000fea0003800000 */
[----:B------:R-:W5:Y:S01]  /*1aa0*/  S2UR UR5, SR_CgaCtaId ;  /* 0x00000000000579c3 */ /* 0x000f620000008800 */
[----:B------:R-:W-:Y:S01]  /*1ab0*/  UMOV UR4, 0x400 ;  /* 0x0000040000047882 */ /* 0x000fe20000000000 */
[----:B------:R-:W-:Y:S01]  /*1ac0*/  HFMA2 R5, -RZ, RZ, 0, 5.9604644775390625e-08 ;  /* 0x00000001ff057431 */ /* 0x000fe200000001ff */
[----:B-----5:R-:W-:-:S09]  /*1ad0*/  ULEA UR4, UR5, UR4, 0x18 ;  /* 0x0000000405047291 */ /* 0x020fd2000f8ec0ff */
[----:B------:R-:W5:Y:S04]  /*1ae0*/  LDS R42, [UR4+0x2300] ;  /* 0x00230004ff2a7984 */ /* 0x000f680008000800 */
[----:B------:R-:W0:Y:S04]  /*1af0*/  LDS R43, [UR4+0x2180] ;  /* 0x00218004ff2b7984 */ /* 0x000e280008000800 */
[----:B------:R-:W1:Y:S04]  /*1b00*/  LDS R44, [UR4+0x2380] ;  /* 0x00238004ff2c7984 */ /* 0x000e680008000800 */
[----:B------:R-:W2:Y:S01]  /*1b10*/  LDS R45, [UR4+0x2200] ;  /* 0x00220004ff2d7984 */ /* 0x000ea20008000800 */
[----:B-----5:R-:W-:Y:S01]  /*1b20*/  FADD R42, RZ, R42 ;  /* 0x0000002aff2a7221 */ /* 0x020fe20000000000 */
[----:B0-----:R-:W-:Y:S01]  /*1b30*/  FADD R43, RZ, R43 ;  /* 0x0000002bff2b7221 */ /* 0x001fe20000000000 */
[----:B-1----:R-:W-:Y:S01]  /*1b40*/  FADD R44, RZ, R44 ;  /* 0x0000002cff2c7221 */ /* 0x002fe20000000000 */
[----:B--2---:R-:W-:-:S07]  /*1b50*/  FADD R45, RZ, R45 ;  /* 0x0000002dff2d7221 */ /* 0x004fce0000000000 */
.L_x_86:
[----:B------:R-:W-:Y:S05]  /*1b60*/  BSYNC.RECONVERGENT B1 ;  /* 0x0000000000017941 */ /* 0x000fea0003800200 */
.L_x_85:
[----:B------:R-:W-:Y:S01]  /*1b70*/  BSSY.RECONVERGENT B1, `(.L_x_87) ;  /* 0x0000012000017945 */ /* 0x000fe20003800200 */
[----:B------:R-:W-:-:S03]  /*1b80*/  ISETP.NE.AND P1, PT, R2, 0x6, PT ;  /* 0x000000060200780c */ /* 0x000fc60003f25270 */
[----:B------:R-:W-:Y:S10]  /*1b90*/  @!P6 BRA `(.L_x_88) ;  /* 0x00000000003ce947 */ /* 0x000ff40003800000 */
[----:B------:R-:W5:Y:S02]  /*1ba0*/  LDS R4, [R17+0x1004] ;  /* 0x0010040011047984 */ /* 0x000f640000000800 */
[----:B-----5:R-:W-:-:S13]  /*1bb0*/  FSETP.GT.AND P6, PT, R4, 0.10000000149011611938, PT ;  /* 0x3dcccccd0400780b */ /* 0x020fda0003fc4000 */
[----:B------:R-:W-:Y:S05]  /*1bc0*/  @!P6 BRA `(.L_x_88) ;  /* 0x000000000030e947 */ /* 0x000fea0003800000 */
[----:B------:R-:W5:Y:S01]  /*1bd0*/  S2UR UR5, SR_CgaCtaId ;  /* 0x00000000000579c3 */ /* 0x000f620000008800 */
[----:B------:R-:W-:Y:S01]  /*1be0*/  UMOV UR4, 0x400 ;  /* 0x0000040000047882 */ /* 0x000fe20000000000 */
[----:B------:R-:W-:Y:S01]  /*1bf0*/  IADD3 R5, PT, PT, R5, 0x1, RZ ;  /* 0x0000000105057810 */ /* 0x000fe20007ffe0ff */
[----:B-----5:R-:W-:-:S09]  /*1c00*/  ULEA UR4, UR5, UR4, 0x18 ;  /* 0x0000000405047291 */ /* 0x020fd2000f8ec0ff */
[----:B--2---:R-:W2:Y:S04]  /*1c10*/  LDS R7, [UR4+0x2304] ;  /* 0x00230404ff077984 */ /* 0x004ea80008000800 */
[----:B------:R-:W5:Y:S04]  /*1c20*/  LDS R4, [UR4+0x2184] ;  /* 0x00218404ff047984 */ /* 0x000f680008000800 */
[----:B-1----:R-:W1:Y:S04]  /*1c30*/  LDS R9, [UR4+0x2384] ;  /* 0x00238404ff097984 */ /* 0x002e680008000800 */
[----:B------:R-:W0:Y:S01]  /*1c40*/  LDS R6, [UR4+0x2204] ;  /* 0x00220404ff067984 */ /* 0x000e220008000800 */
[----:B--2---:R-:W-:Y:S01]  /*1c50*/  FADD R42, R42, R7 ;  /* 0x000000072a2a7221 */ /* 0x004fe20000000000 */
[----:B-----5:R-:W-:Y:S01]  /*1c60*/  FADD R43, R43, R4 ;  /* 0x000000042b2b7221 */ /* 0x020fe20000000000 */
[----:B-1----:R-:W-:Y:S01]  /*1c70*/  FADD R44, R44, R9 ;  /* 0x000000092c2c7221 */ /* 0x002fe20000000000 */
[----:B0-----:R-:W-:-:S07]  /*1c80*/  FADD R45, R45, R6 ;  /* 0x000000062d2d7221 */ /* 0x001fce0000000000 */
.L_x_88:
[----:B------:R-:W-:Y:S05]  /*1c90*/  BSYNC.RECONVERGENT B1 ;  /* 0x0000000000017941 */ /* 0x000fea0003800200 */
.L_x_87:
        /* <DEDUP_REMOVED lines=8> */
[----:B------:R-:W-:Y:S01]  /*1d20*/  VIADD R5, R5, 0x1 ;  /* 0x0000000105057836 */ /* 0x000fe20000000000 */
        /* <DEDUP_REMOVED lines=9> */
.L_x_90:
[----:B------:R-:W-:Y:S05]  /*1dc0*/  BSYNC.RECONVERGENT B1 ;  /* 0x0000000000017941 */ /* 0x000fea0003800200 */
.L_x_89:
        /* <DEDUP_REMOVED lines=18> */
.L_x_92:
[----:B------:R-:W-:Y:S05]  /*1ef0*/  BSYNC.RECONVERGENT B1 ;  /* 0x0000000000017941 */ /* 0x000fea0003800200 */
.L_x_91:
        /* <DEDUP_REMOVED lines=18> */
.L_x_94:
[----:B------:R-:W-:Y:S05]  /*2020*/  BSYNC.RECONVERGENT B1 ;  /* 0x0000000000017941 */ /* 0x000fea0003800200 */
.L_x_93:
        /* <DEDUP_REMOVED lines=18> */
.L_x_96:
[----:B------:R-:W-:Y:S05]  /*2150*/  BSYNC.RECONVERGENT B1 ;  /* 0x0000000000017941 */ /* 0x000fea0003800200 */
.L_x_95:
        /* <DEDUP_REMOVED lines=18> */
.L_x_98:
[----:B------:R-:W-:Y:S05]  /*2280*/  BSYNC.RECONVERGENT B1 ;  /* 0x0000000000017941 */ /* 0x000fea0003800200 */
.L_x_97:
        /* <DEDUP_REMOVED lines=18> */
.L_x_100:
[----:B------:R-:W-:Y:S05]  /*23b0*/  BSYNC.RECONVERGENT B1 ;  /* 0x0000000000017941 */ /* 0x000fea0003800200 */
.L_x_99:
        /* <DEDUP_REMOVED lines=18> */
.L_x_102:
[----:B------:R-:W-:Y:S05]  /*24e0*/  BSYNC.RECONVERGENT B1 ;  /* 0x0000000000017941 */ /* 0x000fea0003800200 */
.L_x_101:
        /* <DEDUP_REMOVED lines=18> */
.L_x_104:
[----:B------:R-:W-:Y:S05]  /*2610*/  BSYNC.RECONVERGENT B1 ;  /* 0x0000000000017941 */ /* 0x000fea0003800200 */
.L_x_103:
        /* <DEDUP_REMOVED lines=18> */
.L_x_106:
[----:B------:R-:W-:Y:S05]  /*2740*/  BSYNC.RECONVERGENT B1 ;  /* 0x0000000000017941 */ /* 0x000fea0003800200 */
.L_x_105:
        /* <DEDUP_REMOVED lines=18> */
.L_x_108:
[----:B------:R-:W-:Y:S05]  /*2870*/  BSYNC.RECONVERGENT B1 ;  /* 0x0000000000017941 */ /* 0x000fea0003800200 */
.L_x_107:
        /* <DEDUP_REMOVED lines=18> */
.L_x_110:
[----:B------:R-:W-:Y:S05]  /*29a0*/  BSYNC.RECONVERGENT B1 ;  /* 0x0000000000017941 */ /* 0x000fea0003800200 */
.L_x_109:
        /* <DEDUP_REMOVED lines=18> */
.L_x_112:
[----:B------:R-:W-:Y:S05]  /*2ad0*/  BSYNC.RECONVERGENT B1 ;  /* 0x0000000000017941 */ /* 0x000fea0003800200 */
.L_x_111:
        /* <DEDUP_REMOVED lines=18> */
.L_x_114:
[----:B------:R-:W-:Y:S05]  /*2c00*/  BSYNC.RECONVERGENT B1 ;  /* 0x0000000000017941 */ /* 0x000fea0003800200 */
.L_x_113:
        /* <DEDUP_REMOVED lines=18> */
.L_x_116:
[----:B------:R-:W-:Y:S05]  /*2d30*/  BSYNC.RECONVERGENT B1 ;  /* 0x0000000000017941 */ /* 0x000fea0003800200 */
.L_x_115:
        /* <DEDUP_REMOVED lines=18> */
.L_x_118:
[----:B------:R-:W-:Y:S05]  /*2e60*/  BSYNC.RECONVERGENT B1 ;  /* 0x0000000000017941 */ /* 0x000fea0003800200 */
.L_x_117:
        /* <DEDUP_REMOVED lines=18> */
.L_x_120:
[----:B------:R-:W-:Y:S05]  /*2f90*/  BSYNC.RECONVERGENT B1 ;  /* 0x0000000000017941 */ /* 0x000fea0003800200 */
.L_x_119:
        /* <DEDUP_REMOVED lines=18> */
.L_x_122:
[----:B------:R-:W-:Y:S05]  /*30c0*/  BSYNC.RECONVERGENT B1 ;  /* 0x0000000000017941 */ /* 0x000fea0003800200 */
.L_x_121:
        /* <DEDUP_REMOVED lines=18> */
.L_x_124:
[----:B------:R-:W-:Y:S05]  /*31f0*/  BSYNC.RECONVERGENT B1 ;  /* 0x0000000000017941 */ /* 0x000fea0003800200 */
.L_x_123:
        /* <DEDUP_REMOVED lines=18> */
.L_x_126:
[----:B------:R-:W-:Y:S05]  /*3320*/  BSYNC.RECONVERGENT B1 ;  /* 0x0000000000017941 */ /* 0x000fea0003800200 */
.L_x_125:
        /* <DEDUP_REMOVED lines=18> */
.L_x_128:
[----:B------:R-:W-:Y:S05]  /*3450*/  BSYNC.RECONVERGENT B1 ;  /* 0x0000000000017941 */ /* 0x000fea0003800200 */
.L_x_127:
        /* <DEDUP_REMOVED lines=18> */
.L_x_130:
[----:B------:R-:W-:Y:S05]  /*3580*/  BSYNC.RECONVERGENT B1 ;  /* 0x0000000000017941 */ /* 0x000fea0003800200 */
.L_x_129:
        /* <DEDUP_REMOVED lines=18> */
.L_x_132:
[----:B------:R-:W-:Y:S05]  /*36b0*/  BSYNC.RECONVERGENT B1 ;  /* 0x0000000000017941 */ /* 0x000fea0003800200 */
.L_x_131:
        /* <DEDUP_REMOVED lines=18> */
.L_x_134:
[----:B------:R-:W-:Y:S05]  /*37e0*/  BSYNC.RECONVERGENT B1 ;  /* 0x0000000000017941 */ /* 0x000fea0003800200 */
.L_x_133:
        /* <DEDUP_REMOVED lines=18> */
.L_x_136:
[----:B------:R-:W-:Y:S05]  /*3910*/  BSYNC.RECONVERGENT B1 ;  /* 0x0000000000017941 */ /* 0x000fea0003800200 */
.L_x_135:
        /* <DEDUP_REMOVED lines=18> */
.L_x_138:
[----:B------:R-:W-:Y:S05]  /*3a40*/  BSYNC.RECONVERGENT B1 ;  /* 0x0000000000017941 */ /* 0x000fea0003800200 */
.L_x_137:
[----:B------:R-:W-:Y:S04]  /*3a50*/  BSSY.RECONVERGENT B1, `(.L_x_139) ;  /* 0x0000011000017945 */ /* 0x000fe80003800200 */
[----:B------:R-:W-:Y:S05]  /*3a60*/  @!P4 BRA `(.L_x_140) ;  /* 0x00000000003cc947 */ /* 0x000fea0003800000 */
        /* <DEDUP_REMOVED lines=15> */
.L_x_140:
[----:B------:R-:W-:Y:S05]  /*3b60*/  BSYNC.RECONVERGENT B1 ;  /* 0x0000000000017941 */ /* 0x000fea0003800200 */
.L_x_139:
        /* <DEDUP_REMOVED lines=17> */
.L_x_142:
[----:B------:R-:W-:Y:S05]  /*3c80*/  BSYNC.RECONVERGENT B1 ;  /* 0x0000000000017941 */ /* 0x000fea0003800200 */
.L_x_141:
[----:B------:R-:W-:Y:S04]  /*3c90*/  BSSY.RECONVERGENT B1, `(.L_x_143) ;  /* 0x0000011000017945 */ /* 0x000fe80003800200 */
[----:B------:R-:W-:Y:S05]  /*3ca0*/  @!P2 BRA `(.L_x_144) ;  /* 0x00000000003ca947 */ /* 0x000fea0003800000 */
        /* <DEDUP_REMOVED lines=15> */
.L_x_144:
[----:B------:R-:W-:Y:S05]  /*3da0*/  BSYNC.RECONVERGENT B1 ;  /* 0x0000000000017941 */ /* 0x000fea0003800200 */
.L_x_143:
        /* <DEDUP_REMOVED lines=17> */
.L_x_146:
[----:B------:R-:W-:Y:S05]  /*3ec0*/  BSYNC.RECONVERGENT B1 ;  /* 0x0000000000017941 */ /* 0x000fea0003800200 */
.L_x_145:
        /* <DEDUP_REMOVED lines=17> */
.L_x_148:
[----:B------:R-:W-:Y:S05]  /*3fe0*/  BSYNC.RECONVERGENT B1 ;  /* 0x0000000000017941 */ /* 0x000fea0003800200 */
.L_x_147:
[----:B------:R-:W-:Y:S01]  /*3ff0*/  ISETP.NE.AND P1, PT, R5, RZ, PT ;  /* 0x000000ff0500720c */ /* 0x000fe20003f25270 */
[----:B------:R-:W-:-:S12]  /*4000*/  BSSY.RECONVERGENT B3, `(.L_x_149) ;  /* 0x0000041000037945 */ /* 0x000fd80003800200 */
[----:B------:R-:W-:Y:S05]  /*4010*/  @!P1 BRA `(.L_x_150) ;  /* 0x0000000000fc9947 */ /* 0x000fea0003800000 */
[----:B------:R-:W-:Y:S01]  /*4020*/  I2FP.F32.U32 R5, R5 ;  /* 0x0000000500057245 */ /* 0x000fe20000201000 */
[----:B------:R-:W-:Y:S03]  /*4030*/  BSSY.RECONVERGENT B4, `(.L_x_151) ;  /* 0x000000d000047945 */ /* 0x000fe60003800200 */
[----:B------:R-:W2:Y:S08]  /*4040*/  MUFU.RCP R4, R5 ;  /* 0x0000000500047308 */ /* 0x000eb00000001000 */
[----:B------:R-:W5:Y:S01]  /*4050*/  FCHK P1, R42, R5 ;  /* 0x000000052a007302 */ /* 0x000f620000020000 */
[----:B--2---:R-:W-:-:S04]  /*4060*/  FFMA R7, -R5, R4, 1 ;  /* 0x3f80000005077423 */ /* 0x004fc80000000104 */
[----:B------:R-:W-:-:S04]  /*4070*/  FFMA R7, R4, R7, R4 ;  /* 0x0000000704077223 */ /* 0x000fc80000000004 */
[----:B------:R-:W-:-:S04]  /*4080*/  FFMA R4, R42, R7, RZ ;  /* 0x000000072a047223 */ /* 0x000fc800000000ff */
[----:B------:R-:W-:-:S04]  /*4090*/  FFMA R6, -R5, R4, R42 ;  /* 0x0000000405067223 */ /* 0x000fc8000000012a */
[----:B------:R-:W-:Y:S01]  /*40a0*/  FFMA R4, R7, R6, R4 ;  /* 0x0000000607047223 */ /* 0x000fe20000000004 */
[----:B-----5:R-:W-:Y:S06]  /*40b0*/  @!P1 BRA `(.L_x_152) ;  /* 0x0000000000109947 */ /* 0x020fec0003800000 */
[----:B------:R-:W-:Y:S01]  /*40c0*/  IMAD.MOV.U32 R4, RZ, RZ, R42 ;  /* 0x000000ffff047224 */ /* 0x000fe200078e002a */
[----:B-1----:R-:W-:Y:S02]  /*40d0*/  MOV R11, R5 ;  /* 0x00000005000b7202 */ /* 0x002fe40000000f00 */
[----:B------:R-:W-:-:S07]  /*40e0*/  MOV R10, 0x4100 ;  /* 0x00004100000a7802 */ /* 0x000fce0000000f00 */
[----:B0--34-:R-:W-:Y:S05]  /*40f0*/  CALL.REL.NOINC `($__internal_5_$__cuda_sm3x_div_rn_noftz_f32_slowpath) ;  /* 0x0000004800187944 */ /* 0x019fea0003c00000 */
.L_x_152:
[----:B------:R-:W-:Y:S05]  /*4100*/  BSYNC.RECONVERGENT B4 ;  /* 0x0000000000047941 */ /* 0x000fea0003800200 */
.L_x_151:
[----:B------:R-:W2:Y:S01]  /*4110*/  MUFU.RCP R6, R5 ;  /* 0x0000000500067308 */ /* 0x000ea20000001000 */
[----:B------:R-:W-:Y:S01]  /*4120*/  BSSY.RECONVERGENT B4, `(.L_x_153) ;  /* 0x000000e000047945 */ /* 0x000fe20003800200 */
[----:B------:R-:W-:-:S06]  /*4130*/  MOV R42, R4 ;  /* 0x00000004002a7202 */ /* 0x000fcc0000000f00 */
[----:B------:R-:W5:Y:S01]  /*4140*/  FCHK P1, R43, R5 ;  /* 0x000000052b007302 */ /* 0x000f620000020000 */
[----:B--2---:R-:W-:-:S04]  /*4150*/  FFMA R7, -R5, R6, 1 ;  /* 0x3f80000005077423 */ /* 0x004fc80000000106 */
[----:B-1----:R-:W-:-:S04]  /*4160*/  FFMA R9, R6, R7, R6 ;  /* 0x0000000706097223 */ /* 0x002fc80000000006 */
[----:B------:R-:W-:-:S04]  /*4170*/  FFMA R6, R43, R9, RZ ;  /* 0x000000092b067223 */ /* 0x000fc800000000ff */
[----:B------:R-:W-:-:S04]  /*4180*/  FFMA R7, -R5, R6, R43 ;  /* 0x0000000605077223 */ /* 0x000fc8000000012b */
[----:B------:R-:W-:Y:S01]  /*4190*/  FFMA R6, R9, R7, R6 ;  /* 0x0000000709067223 */ /* 0x000fe20000000006 */
[----:B-----5:R-:W-:Y:S06]  /*41a0*/  @!P1 BRA `(.L_x_154) ;  /* 0x0000000000149947 */ /* 0x020fec0003800000 */
[----:B------:R-:W-:Y:S01]  /*41b0*/  IMAD.MOV.U32 R4, RZ, RZ, R43 ;  /* 0x000000ffff047224 */ /* 0x000fe200078e002b */
[----:B------:R-:W-:Y:S02]  /*41c0*/  MOV R11, R5 ;  /* 0x00000005000b7202 */ /* 0x000fe40000000f00 */
[----:B------:R-:W-:-:S07]  /*41d0*/  MOV R10, 0x41f0 ;  /* 0x000041f0000a7802 */ /* 0x000fce0000000f00 */
[----:B0--34-:R-:W-:Y:S05]  /*41e0*/  CALL.REL.NOINC `($__internal_5_$__cuda_sm3x_div_rn_noftz_f32_slowpath) ;  /* 0x0000004400dc7944 */ /* 0x019fea0003c00000 */
[----:B------:R-:W-:-:S07]  /*41f0*/  MOV R6, R4 ;  /* 0x0000000400067202 */ /* 0x000fce0000000f00 */
.L_x_154:
[----:B------:R-:W-:Y:S05]  /*4200*/  BSYNC.RECONVERGENT B4 ;  /* 0x0000000000047941 */ /* 0x000fea0003800200 */
.L_x_153:
[----:B------:R-:W1:Y:S01]  /*4210*/  MUFU.RCP R4, R5 ;  /* 0x0000000500047308 */ /* 0x000e620000001000 */
[----:B------:R-:W-:Y:S01]  /*4220*/  BSSY.RECONVERGENT B4, `(.L_x_155) ;  /* 0x000000d000047945 */ /* 0x000fe20003800200 */
[----:B------:R-:W-:-:S06]  /*4230*/  IMAD.MOV.U32 R43, RZ, RZ, R6 ;  /* 0x000000ffff2b7224 */ /* 0x000fcc00078e0006 */
[----:B------:R-:W2:Y:S01]  /*4240*/  FCHK P1, R44, R5 ;  /* 0x000000052c007302 */ /* 0x000ea20000020000 */
[----:B-1----:R-:W-:-:S04]  /*4250*/  FFMA R7, -R5, R4, 1 ;  /* 0x3f80000005077423 */ /* 0x002fc80000000104 */
[----:B------:R-:W-:-:S04]  /*4260*/  FFMA R9, R4, R7, R4 ;  /* 0x0000000704097223 */ /* 0x000fc80000000004 */
[----:B------:R-:W-:-:S04]  /*4270*/  FFMA R4, R44, R9, RZ ;  /* 0x000000092c047223 */ /* 0x000fc800000000ff */
[----:B------:R-:W-:-:S04]  /*4280*/  FFMA R7, -R5, R4, R44 ;  /* 0x0000000405077223 */ /* 0x000fc8000000012c */
[----:B------:R-:W-:Y:S01]  /*4290*/  FFMA R4, R9, R7, R4 ;  /* 0x0000000709047223 */ /* 0x000fe20000000004 */
[----:B--2---:R-:W-:Y:S06]  /*42a0*/  @!P1 BRA `(.L_x_156) ;  /* 0x0000000000109947 */ /* 0x004fec0003800000 */
[----:B------:R-:W-:Y:S02]  /*42b0*/  MOV R4, R44 ;  /* 0x0000002c00047202 */ /* 0x000fe40000000f00 */
[----:B------:R-:W-:Y:S02]  /*42c0*/  MOV R11, R5 ;  /* 0x00000005000b7202 */ /* 0x000fe40000000f00 */
[----:B------:R-:W-:-:S07]  /*42d0*/  MOV R10, 0x42f0 ;  /* 0x000042f0000a7802 */ /* 0x000fce0000000f00 */
[----:B0--34-:R-:W-:Y:S05]  /*42e0*/  CALL.REL.NOINC `($__internal_5_$__cuda_sm3x_div_rn_noftz_f32_slowpath) ;  /* 0x00000044009c7944 */ /* 0x019fea0003c00000 */
.L_x_156:
[----:B------:R-:W-:Y:S05]  /*42f0*/  BSYNC.RECONVERGENT B4 ;  /* 0x0000000000047941 */ /* 0x000fea0003800200 */
.L_x_155:
        /* <DEDUP_REMOVED lines=14> */
[----:B------:R-:W-:-:S07]  /*43e0*/  IMAD.MOV.U32 R6, RZ, RZ, R4 ;  /* 0x000000ffff067224 */ /* 0x000fce00078e0004 */
.L_x_158:
[----:B------:R-:W-:Y:S05]  /*43f0*/  BSYNC.RECONVERGENT B4 ;  /* 0x0000000000047941 */ /* 0x000fea0003800200 */
.L_x_157:
[----:B------:R-:W-:-:S07]  /*4400*/  MOV R45, R6 ;  /* 0x00000006002d7202 */ /* 0x000fce0000000f00 */
.L_x_150:
[----:B------:R-:W-:Y:S05]  /*4410*/  BSYNC.RECONVERGENT B3 ;  /* 0x0000000000037941 */ /* 0x000fea0003800200 */
.L_x_149:
[----:B------:R-:W5:Y:S01]  /*4420*/  S2UR UR5, SR_CgaCtaId ;  /* 0x00000000000579c3 */ /* 0x000f620000008800 */
[----:B------:R-:W-:Y:S01]  /*4430*/  UMOV UR4, 0x400 ;  /* 0x0000040000047882 */ /* 0x000fe20000000000 */
[----:B-1----:R-:W1:Y:S01]  /*4440*/  FCHK P1, R52, 20 ;  /* 0x41a0000034007902 */ /* 0x002e620000020000 */
[----:B------:R-:W-:Y:S01]  /*4450*/  BSSY.RECONVERGENT B3, `(.L_x_159) ;  /* 0x0000065000037945 */ /* 0x000fe20003800200 */
[----:B-----5:R-:W-:-:S06]  /*4460*/  ULEA UR4, UR5, UR4, 0x18 ;  /* 0x0000000405047291 */ /* 0x020fcc000f8ec0ff */
[----:B------:R-:W-:Y:S01]  /*4470*/  MOV R41, UR4 ;  /* 0x0000000400297c02 */ /* 0x000fe20008000f00 */
[----:B------:R-:W-:-:S04]  /*4480*/  UMOV UR4, 0x90 ;  /* 0x0000009000047882 */ /* 0x000fc80000000000 */
[----:B---3--:R-:W3:Y:S04]  /*4490*/  LDS.128 R12, [R41+0x2180] ;  /* 0x00218000290c7984 */ /* 0x008ee80000000c00 */
[----:B----4-:R-:W4:Y:S04]  /*44a0*/  LDS.128 R24, [R41+0x2380] ;  /* 0x0023800029187984 */ /* 0x010f280000000c00 */
[----:B------:R-:W5:Y:S04]  /*44b0*/  LDS.128 R32, [R41+0x2190] ;  /* 0x0021900029207984 */ /* 0x000f680000000c00 */
[----:B------:R-:W0:Y:S04]  /*44c0*/  LDS.128 R36, [R41+0x2390] ;  /* 0x0023900029247984 */ /* 0x000e280000000c00 */
[----:B--2---:R-:W2:Y:S04]  /*44d0*/  LDS.128 R4, [R41+0x21a0] ;  /* 0x0021a00029047984 */ /* 0x004ea80000000c00 */
[----:B------:R-:W1:Y:S04]  /*44e0*/  LDS.128 R8, [R41+0x23a0] ;  /* 0x0023a00029087984 */ /* 0x000e680000000c00 */
[----:B------:R-:W1:Y:S04]  /*44f0*/  LDS.128 R28, [R41+0x21b0] ;  /* 0x0021b000291c7984 */ /* 0x000e680000000c00 */
[----:B------:R-:W1:Y:S01]  /*4500*/  LDS.128 R20, [R41+0x23b0] ;  /* 0x0023b00029147984 */ /* 0x000e620000000c00 */
[----:B---3--:R-:W-:Y:S01]  /*4510*/  FADD R12, RZ, R12 ;  /* 0x0000000cff0c7221 */ /* 0x008fe20000000000 */
[----:B----4-:R-:W-:-:S03]  /*4520*/  FADD R24, RZ, R24 ;  /* 0x00000018ff187221 */ /* 0x010fc60000000000 */
[----:B------:R-:W-:Y:S01]  /*4530*/  FADD R13, R13, R12 ;  /* 0x0000000c0d0d7221 */ /* 0x000fe20000000000 */
[----:B------:R-:W-:-:S03]  /*4540*/  FADD R25, R25, R24 ;  /* 0x0000001819197221 */ /* 0x000fc60000000000 */
[----:B------:R-:W-:Y:S01]  /*4550*/  FADD R14, R14, R13 ;  /* 0x0000000d0e0e7221 */ /* 0x000fe20000000000 */
[----:B------:R-:W-:-:S03]  /*4560*/  FADD R26, R26, R25 ;  /* 0x000000191a1a7221 */ /* 0x000fc60000000000 */
[----:B------:R-:W-:Y:S01]  /*4570*/  FADD R15, R15, R14 ;  /* 0x0000000e0f0f7221 */ /* 0x000fe20000000000 */
[----:B------:R-:W-:-:S03]  /*4580*/  FADD R27, R27, R26 ;  /* 0x0000001a1b1b7221 */ /* 0x000fc60000000000 */
[----:B-----5:R-:W-:Y:S02]  /*4590*/  FADD R32, R15, R32 ;  /* 0x000000200f207221 */ /* 0x020fe40000000000 */
[----:B------:R-:W-:Y:S01]  /*45a0*/  LDS.128 R12, [R41+0x23c0] ;  /* 0x0023c000290c7984 */ /* 0x000fe20000000c00 */
[----:B0-----:R-:W-:Y:S01]  /*45b0*/  FADD R36, R27, R36 ;  /* 0x000000241b247221 */ /* 0x001fe20000000000 */
[----:B------:R-:W-:Y:S02]  /*45c0*/  FADD R33, R33, R32 ;  /* 0x0000002021217221 */ /* 0x000fe40000000000 */
[----:B------:R-:W0:Y:S01]  /*45d0*/  LDS.128 R24, [R41+0x21c0] ;  /* 0x0021c00029187984 */ /* 0x000e220000000c00 */
[----:B------:R-:W-:Y:S01]  /*45e0*/  FADD R37, R37, R36 ;  /* 0x0000002425257221 */ /* 0x000fe20000000000 */
[----:B------:R-:W-:-:S03]  /*45f0*/  FADD R34, R34, R33 ;  /* 0x0000002122227221 */ /* 0x000fc60000000000 */
[----:B------:R-:W-:Y:S01]  /*4600*/  FADD R38, R38, R37 ;  /* 0x0000002526267221 */ /* 0x000fe20000000000 */
[----:B------:R-:W-:-:S03]  /*4610*/  FADD R35, R35, R34 ;  /* 0x0000002223237221 */ /* 0x000fc60000000000 */
[----:B------:R-:W-:Y:S01]  /*4620*/  FADD R39, R39, R38 ;  /* 0x0000002627277221 */ /* 0x000fe20000000000 */
[----:B--2---:R-:W-:Y:S02]  /*4630*/  FADD R4, R35, R4 ;  /* 0x0000000423047221 */ /* 0x004fe40000000000 */
[----:B------:R-:W-:Y:S01]  /*4640*/  LDS.128 R32, [R41+0x23d0] ;  /* 0x0023d00029207984 */ /* 0x000fe20000000c00 */
[----:B-1----:R-:W-:Y:S01]  /*4650*/  FADD R8, R39, R8 ;  /* 0x0000000827087221 */ /* 0x002fe20000000000 */
[----:B------:R-:W-:Y:S02]  /*4660*/  FADD R5, R5, R4 ;  /* 0x0000000405057221 */ /* 0x000fe40000000000 */
[----:B------:R-:W1:Y:S01]  /*4670*/  LDS.128 R36, [R41+0x21d0] ;  /* 0x0021d00029247984 */ /* 0x000e620000000c00 */
[----:B------:R-:W-:Y:S01]  /*4680*/  FADD R9, R9, R8 ;  /* 0x0000000809097221 */ /* 0x000fe20000000000 */
[----:B------:R-:W-:-:S03]  /*4690*/  FADD R6, R6, R5 ;  /* 0x0000000506067221 */ /* 0x000fc60000000000 */
[----:B------:R-:W-:Y:S01]  /*46a0*/  FADD R10, R10, R9 ;  /* 0x000000090a0a7221 */ /* 0x000fe20000000000 */
[----:B------:R-:W-:-:S03]  /*46b0*/  FADD R7, R7, R6 ;  /* 0x0000000607077221 */ /* 0x000fc60000000000 */
[----:B------:R-:W-:Y:S01]  /*46c0*/  FADD R11, R11, R10 ;  /* 0x0000000a0b0b7221 */ /* 0x000fe20000000000 */
[----:B------:R-:W-:Y:S02]  /*46d0*/  FADD R28, R7, R28 ;  /* 0x0000001c071c7221 */ /* 0x000fe40000000000 */
[----:B------:R-:W2:Y:S01]  /*46e0*/  LDS.128 R4, [R41+0x21e0] ;  /* 0x0021e00029047984 */ /* 0x000ea20000000c00 */
[----:B------:R-:W-:Y:S01]  /*46f0*/  FADD R20, R11, R20 ;  /* 0x000000140b147221 */ /* 0x000fe20000000000 */
[----:B------:R-:W-:Y:S02]  /*4700*/  FADD R29, R29, R28 ;  /* 0x0000001c1d1d7221 */ /* 0x000fe40000000000 */
[----:B------:R-:W3:Y:S01]  /*4710*/  LDS.128 R8, [R41+0x23e0] ;  /* 0x0023e00029087984 */ /* 0x000ee20000000c00 */
[----:B------:R-:W-:Y:S01]  /*4720*/  FADD R21, R21, R20 ;  /* 0x0000001415157221 */ /* 0x000fe20000000000 */
[----:B------:R-:W-:-:S03]  /*4730*/  FADD R30, R30, R29 ;  /* 0x0000001d1e1e7221 */ /* 0x000fc60000000000 */
[----:B------:R-:W-:Y:S01]  /*4740*/  FADD R22, R22, R21 ;  /* 0x0000001516167221 */ /* 0x000fe20000000000 */
[----:B------:R-:W-:-:S03]  /*4750*/  FADD R31, R31, R30 ;  /* 0x0000001e1f1f7221 */ /* 0x000fc60000000000 */
[----:B------:R-:W-:Y:S01]  /*4760*/  FADD R23, R23, R22 ;  /* 0x0000001617177221 */ /* 0x000fe20000000000 */
[----:B0-----:R-:W-:-:S03]  /*4770*/  FADD R24, R31, R24 ;  /* 0x000000181f187221 */ /* 0x001fc60000000000 */
[----:B------:R-:W-:Y:S01]  /*4780*/  FADD R12, R23, R12 ;  /* 0x0000000c170c7221 */ /* 0x000fe20000000000 */
[----:B------:R-:W-:Y:S01]  /*4790*/  FADD R25, R25, R24 ;  /* 0x0000001819197221 */ /* 0x000fe20000000000 */
[----:B------:R-:W0:Y:S02]  /*47a0*/  LDS.128 R20, [R41+0x23f0] ;  /* 0x0023f00029147984 */ /* 0x000e240000000c00 */
[----:B------:R-:W-:Y:S01]  /*47b0*/  FADD R13, R13, R12 ;  /* 0x0000000c0d0d7221 */ /* 0x000fe20000000000 */
[----:B------:R-:W-:-:S03]  /*47c0*/  FADD R26, R26, R25 ;  /* 0x000000191a1a7221 */ /* 0x000fc60000000000 */
[----:B------:R-:W-:Y:S01]  /*47d0*/  FADD R14, R14, R13 ;  /* 0x0000000d0e0e7221 */ /* 0x000fe20000000000 */
[----:B------:R-:W-:Y:S02]  /*47e0*/  FADD R13, R27, R26 ;  /* 0x0000001a1b0d7221 */ /* 0x000fe40000000000 */
[----:B------:R-:W4:Y:S01]  /*47f0*/  LDS.128 R24, [R41+0x21f0] ;  /* 0x0021f00029187984 */ /* 0x000f220000000c00 */
[----:B------:R-:W-:Y:S01]  /*4800*/  FADD R15, R15, R14 ;  /* 0x0000000e0f0f7221 */ /* 0x000fe20000000000 */
[----:B-1----:R-:W-:Y:S01]  /*4810*/  FADD R36, R13, R36 ;  /* 0x000000240d247221 */ /* 0x002fe20000000000 */
[----:B------:R-:W-:Y:S02]  /*4820*/  IMAD.SHL.U32 R13, R2, 0x8, RZ ;  /* 0x00000008020d7824 */ /* 0x000fe400078e00ff */
[----:B------:R-:W-:Y:S01]  /*4830*/  FADD R32, R15, R32 ;  /* 0x000000200f207221 */ /* 0x000fe20000000000 */
[----:B------:R-:W-:Y:S02]  /*4840*/  FADD R37, R37, R36 ;  /* 0x0000002425257221 */ /* 0x000fe40000000000 */
[----:B------:R-:W-:Y:S01]  /*4850*/  LEA R13, R13, UR4, 0x2 ;  /* 0x000000040d0d7c11 */ /* 0x000fe2000f8e10ff */
[----:B------:R-:W-:Y:S01]  /*4860*/  FADD R33, R33, R32 ;  /* 0x0000002021217221 */ /* 0x000fe20000000000 */
[----:B------:R-:W-:-:S02]  /*4870*/  FADD R38, R38, R37 ;  /* 0x0000002526267221 */ /* 0x000fc40000000000 */
[----:B------:R1:W1:Y:S01]  /*4880*/  LDC R12, c[0x3][R13] ;  /* 0x00c000000d0c7b82 */ /* 0x0002620000000800 */
[----:B------:R-:W-:Y:S01]  /*4890*/  FADD R34, R34, R33 ;  /* 0x0000002122227221 */ /* 0x000fe20000000000 */
[----:B------:R-:W-:-:S03]  /*48a0*/  FADD R39, R39, R38 ;  /* 0x0000002627277221 */ /* 0x000fc60000000000 */
[----:B------:R-:W-:Y:S01]  /*48b0*/  FADD R35, R35, R34 ;  /* 0x0000002223237221 */ /* 0x000fe20000000000 */
[----:B--2---:R-:W-:-:S03]  /*48c0*/  FADD R4, R39, R4 ;  /* 0x0000000427047221 */ /* 0x004fc60000000000 */
[----:B---3--:R-:W-:Y:S01]  /*48d0*/  FADD R8, R35, R8 ;  /* 0x0000000823087221 */ /* 0x008fe20000000000 */
[----:B------:R-:W-:Y:S01]  /*48e0*/  FADD R5, R5, R4 ;  /* 0x0000000405057221 */ /* 0x000fe20000000000 */
[----:B------:R-:W-:Y:S02]  /*48f0*/  MOV R4, 0x41a00000 ;  /* 0x41a0000000047802 */ /* 0x000fe40000000f00 */
[----:B------:R-:W-:Y:S01]  /*4900*/  FADD R9, R9, R8 ;  /* 0x0000000809097221 */ /* 0x000fe20000000000 */
[----:B------:R-:W-:Y:S01]  /*4910*/  FADD R6, R6, R5 ;  /* 0x0000000506067221 */ /* 0x000fe20000000000 */
[----:B------:R-:W-:Y:S02]  /*4920*/  HFMA2 R5, -RZ, RZ, 1.32421875, -19.203125 ;  /* 0x3d4ccccdff057431 */ /* 0x000fe400000001ff */
[----:B------:R-:W-:Y:S01]  /*4930*/  FADD R10, R10, R9 ;  /* 0x000000090a0a7221 */ /* 0x000fe20000000000 */
[----:B------:R-:W-:-:S03]  /*4940*/  FADD R7, R7, R6 ;  /* 0x0000000607077221 */ /* 0x000fc60000000000 */
[----:B------:R-:W-:Y:S01]  /*4950*/  FADD R11, R11, R10 ;  /* 0x0000000a0b0b7221 */ /* 0x000fe20000000000 */
[----:B------:R-:W-:-:S03]  /*4960*/  FFMA R4, R5, -R4, 1 ;  /* 0x3f80000005047423 */ /* 0x000fc60000000804 */
[----:B0-----:R-:W-:Y:S01]  /*4970*/  FADD R20, R11, R20 ;  /* 0x000000140b147221 */ /* 0x001fe20000000000 */
[----:B----4-:R-:W-:Y:S01]  /*4980*/  FADD R24, R7, R24 ;  /* 0x0000001807187221 */ /* 0x010fe20000000000 */
[----:B------:R-:W-:Y:S02]  /*4990*/  FFMA R5, R4, R5, 0.050000000745058059692 ;  /* 0x3d4ccccd04057423 */ /* 0x000fe40000000005 */
[----:B------:R-:W-:Y:S01]  /*49a0*/  FADD R21, R21, R20 ;  /* 0x0000001415157221 */ /* 0x000fe20000000000 */
[----:B------:R-:W-:Y:S01]  /*49b0*/  FADD R25, R25, R24 ;  /* 0x0000001819197221 */ /* 0x000fe20000000000 */
[----:B------:R-:W-:Y:S02]  /*49c0*/  FFMA R4, R52, R5, RZ ;  /* 0x0000000534047223 */ /* 0x000fe400000000ff */
[----:B------:R-:W-:Y:S01]  /*49d0*/  FADD R22, R22, R21 ;  /* 0x0000001516167221 */ /* 0x000fe20000000000 */
[----:B------:R-:W-:Y:S01]  /*49e0*/  FADD R26, R26, R25 ;  /* 0x000000191a1a7221 */ /* 0x000fe20000000000 */
[----:B------:R-:W-:-:S02]  /*49f0*/  FFMA R6, R4, -20, R52 ;  /* 0xc1a0000004067823 */ /* 0x000fc40000000034 */
[----:B------:R-:W-:Y:S01]  /*4a00*/  FADD R8, R23, R22 ;  /* 0x0000001617087221 */ /* 0x000fe20000000000 */
[----:B------:R-:W-:Y:S01]  /*4a10*/  FADD R27, R27, R26 ;  /* 0x0000001a1b1b7221 */ /* 0x000fe20000000000 */
[----:B------:R-:W-:Y:S02]  /*4a20*/  FFMA R11, R5, R6, R4 ;  /* 0x00000006050b7223 */ /* 0x000fe40000000004 */
[----:B------:R-:W-:Y:S01]  /*4a30*/  FMUL R8, R8, 0.03125 ;  /* 0x3d00000008087820 */ /* 0x000fe20000400000 */
[----:B------:R-:W-:Y:S06]  /*4a40*/  @!P1 BRA `(.L_x_160) ;  /* 0x0000000000149947 */ /* 0x000fec0003800000 */
[----:B------:R-:W-:Y:S01]  /*4a50*/  IMAD.MOV.U32 R4, RZ, RZ, R52 ;  /* 0x000000ffff047224 */ /* 0x000fe200078e0034 */
[----:B------:R-:W-:Y:S02]  /*4a60*/  MOV R11, 0x41a00000 ;  /* 0x41a00000000b7802 */ /* 0x000fe40000000f00 */
[----:B------:R-:W-:-:S07]  /*4a70*/  MOV R10, 0x4a90 ;  /* 0x00004a90000a7802 */ /* 0x000fce0000000f00 */
[----:B-1----:R-:W-:Y:S05]  /*4a80*/  CALL.REL.NOINC `($__internal_5_$__cuda_sm3x_div_rn_noftz_f32_slowpath) ;  /* 0x0000003c00b47944 */ /* 0x002fea0003c00000 */
[----:B------:R-:W-:-:S07]  /*4a90*/  MOV R11, R4 ;  /* 0x00000004000b7202 */ /* 0x000fce0000000f00 */
.L_x_160:
[----:B------:R-:W-:Y:S05]  /*4aa0*/  BSYNC.RECONVERGENT B3 ;  /* 0x0000000000037941 */ /* 0x000fea0003800200 */
.L_x_159:
[----:B------:R-:W0:Y:S01]  /*4ab0*/  LDC R10, c[0x3][R13+0x4] ;  /* 0x00c001000d0a7b82 */ /* 0x000e220000000800 */
[----:B-1----:R-:W-:Y:S01]  /*4ac0*/  FFMA R12, R12, R11, RZ ;  /* 0x0000000b0c0c7223 */ /* 0x002fe200000000ff */
[----:B------:R-:W-:Y:S02]  /*4ad0*/  HFMA2 R11, -RZ, RZ, 3.140625, 0 ;  /* 0x42480000ff0b7431 */ /* 0x000fe400000001ff */
[----:B------:R-:W-:Y:S01]  /*4ae0*/  IMAD.MOV.U32 R14, RZ, RZ, 0x3ca3d70a ;  /* 0x3ca3d70aff0e7424 */ /* 0x000fe200078e00ff */
[----:B------:R-:W1:Y:S01]  /*4af0*/  FCHK P1, R46, 50 ;  /* 0x424800002e007902 */ /* 0x000e620000020000 */
[----:B------:R-:W-:Y:S02]  /*4b00*/  BSSY.RECONVERGENT B3, `(.L_x_161) ;  /* 0x0000013000037945 */ /* 0x000fe40003800200 */
[----:B------:R-:W2:Y:S01]  /*4b10*/  LDC.64 R4, c[0x3][R13+0x8] ;  /* 0x00c002000d047b82 */ /* 0x000ea20000000a00 */
[----:B------:R-:W-:-:S07]  /*4b20*/  FFMA R11, R14, -R11, 1 ;  /* 0x3f8000000e0b7423 */ /* 0x000fce000000080b */
[----:B------:R-:W3:Y:S01]  /*4b30*/  LDC.64 R6, c[0x3][R13+0x10] ;  /* 0x00c004000d067b82 */ /* 0x000ee20000000a00 */
[----:B------:R-:W-:-:S07]  /*4b40*/  FFMA R11, R11, R14, 0.019999999552965164185 ;  /* 0x3ca3d70a0b0b7423 */ /* 0x000fce000000000e */
[----:B------:R4:W4:Y:S01]  /*4b50*/  LDC R9, c[0x3][R13+0x18] ;  /* 0x00c006000d097b82 */ /* 0x0009220000000800 */
[----:B0-----:R-:W-:-:S04]  /*4b60*/  FFMA R10, R51, R10, R12 ;  /* 0x0000000a330a7223 */ /* 0x001fc8000000000c */
[----:B--2---:R-:W-:Y:S01]  /*4b70*/  FFMA R49, R49, R4, R10 ;  /* 0x0000000431317223 */ /* 0x004fe2000000000a */
[----:B------:R-:W-:-:S03]  /*4b80*/  FFMA R4, R46, R11, RZ ;  /* 0x0000000b2e047223 */ /* 0x000fc600000000ff */
[----:B------:R-:W-:Y:S01]  /*4b90*/  FFMA R50, R50, R5, R49 ;  /* 0x0000000532327223 */ /* 0x000fe20000000031 */
[----:B------:R-:W-:-:S03]  /*4ba0*/  FFMA R5, R4, -50, R46 ;  /* 0xc248000004057823 */ /* 0x000fc6000000002e */
[----:B---3--:R-:W-:Y:S01]  /*4bb0*/  FFMA R47, R47, R6, R50 ;  /* 0x000000062f2f7223 */ /* 0x008fe20000000032 */
[----:B------:R-:W-:-:S03]  /*4bc0*/  FFMA R4, R11, R5, R4 ;  /* 0x000000050b047223 */ /* 0x000fc60000000004 */
[----:B------:R-:W-:Y:S01]  /*4bd0*/  FFMA R48, R48, R7, R47 ;  /* 0x0000000730307223 */ /* 0x000fe2000000002f */
[----:B-1----:R-:W-:Y:S06]  /*4be0*/  @!P1 BRA `(.L_x_162) ;  /* 0x0000000000109947 */ /* 0x002fec0003800000 */
[----:B------:R-:W-:Y:S01]  /*4bf0*/  MOV R4, R46 ;  /* 0x0000002e00047202 */ /* 0x000fe20000000f00 */
[----:B------:R-:W-:Y:S01]  /*4c00*/  IMAD.MOV.U32 R11, RZ, RZ, 0x42480000 ;  /* 0x42480000ff0b7424 */ /* 0x000fe200078e00ff */
[----:B------:R-:W-:-:S07]  /*4c10*/  MOV R10, 0x4c30 ;  /* 0x00004c30000a7802 */ /* 0x000fce0000000f00 */
[----:B----4-:R-:W-:Y:S05]  /*4c20*/  CALL.REL.NOINC `($__internal_5_$__cuda_sm3x_div_rn_noftz_f32_slowpath) ;  /* 0x0000003c004c7944 */ /* 0x010fea0003c00000 */
.L_x_162:
[----:B------:R-:W-:Y:S05]  /*4c30*/  BSYNC.RECONVERGENT B3 ;  /* 0x0000000000037941 */ /* 0x000fea0003800200 */
.L_x_161:
[----:B----4-:R-:W0:Y:S01]  /*4c40*/  LDC R13, c[0x3][R13+0x1c] ;  /* 0x00c007000d0d7b82 */ /* 0x010e220000000800 */
[----:B------:R-:W-:Y:S01]  /*4c50*/  I2FP.F32.U32 R5, R2 ;  /* 0x0000000200057245 */ /* 0x000fe20000201000 */
[----:B------:R-:W-:Y:S01]  /*4c60*/  FFMA R4, R9, R4, R48 ;  /* 0x0000000409047223 */ /* 0x000fe20000000030 */
[----:B------:R-:W-:Y:S01]  /*4c70*/  HFMA2 R6, -RZ, RZ, 2.53125, 0 ;  /* 0x41100000ff067431 */ /* 0x000fe200000001ff */
[----:B------:R-:W-:Y:S02]  /*4c80*/  BSSY.RECONVERGENT B3, `(.L_x_163) ;  /* 0x0000012000037945 */ /* 0x000fe40003800200 */
[----:B------:R-:W-:-:S04]  /*4c90*/  FMUL R5, R5, 0.03125 ;  /* 0x3d00000005057820 */ /* 0x000fc80000400000 */
[----:B0-----:R-:W-:-:S04]  /*4ca0*/  FFMA R4, R13, R5, R4 ;  /* 0x000000050d047223 */ /* 0x001fc80000000004 */
[----:B------:R-:W-:-:S04]  /*4cb0*/  FMUL R5, R4, R4 ;  /* 0x0000000404057220 */ /* 0x000fc80000400000 */
[C---:B------:R-:W-:Y:S01]  /*4cc0*/  FFMA R11, R5.reuse, R6, 27 ;  /* 0x41d80000050b7423 */ /* 0x040fe20000000006 */
[----:B------:R-:W-:-:S03]  /*4cd0*/  FADD R5, R5, 27 ;  /* 0x41d8000005057421 */ /* 0x000fc60000000000 */
        /* <DEDUP_REMOVED lines=10> */
[----:B------:R-:W-:Y:S05]  /*4d80*/  CALL.REL.NOINC `($__internal_5_$__cuda_sm3x_div_rn_noftz_f32_slowpath) ;  /* 0x0000003800f47944 */ /* 0x000fea0003c00000 */
[----:B------:R-:W-:-:S07]  /*4d90*/  MOV R5, R4 ;  /* 0x0000000400057202 */ /* 0x000fce0000000f00 */
.L_x_164:
[----:B------:R-:W-:Y:S05]  /*4da0*/  BSYNC.RECONVERGENT B3 ;  /* 0x0000000000037941 */ /* 0x000fea0003800200 */
.L_x_163:
[----:B------:R-:W-:Y:S01]  /*4db0*/  UMOV UR4, 0x2090 ;  /* 0x0000209000047882 */ /* 0x000fe20000000000 */
[----:B------:R-:W-:Y:S01]  /*4dc0*/  IMAD.MOV.U32 R13, RZ, RZ, 0x41100000 ;  /* 0x41100000ff0d7424 */ /* 0x000fe200078e00ff */
[----:B------:R-:W-:Y:S01]  /*4dd0*/  LEA R9, R2, UR4, 0x2 ;  /* 0x0000000402097c11 */ /* 0x000fe2000f8e10ff */
[----:B------:R-:W-:Y:S03]  /*4de0*/  BSSY.RECONVERGENT B3, `(.L_x_165) ;  /* 0x0000016000037945 */ /* 0x000fe60003800200 */
[----:B------:R-:W0:Y:S02]  /*4df0*/  LDC R4, c[0x3][R9+0x400] ;  /* 0x00c1000009047b82 */ /* 0x000e240000000800 */
[----:B0-----:R-:W-:-:S04]  /*4e00*/  FFMA R42, R4, R42, RZ ;  /* 0x0000002a042a7223 */ /* 0x001fc800000000ff */
[----:B------:R-:W-:-:S04]  /*4e10*/  FFMA R43, R4, R43, R42 ;  /* 0x0000002b042b7223 */ /* 0x000fc8000000002a */
[----:B------:R-:W-:-:S04]  /*4e20*/  FFMA R44, R4, R44, R43 ;  /* 0x0000002c042c7223 */ /* 0x000fc8000000002b */
[----:B------:R-:W-:-:S04]  /*4e30*/  FFMA R4, R4, R45, R44 ;  /* 0x0000002d04047223 */ /* 0x000fc8000000002c */
        /* <DEDUP_REMOVED lines=12> */
[----:B------:R-:W-:Y:S02]  /*4f00*/  MOV R11, R13 ;  /* 0x0000000d000b7202 */ /* 0x000fe40000000f00 */
[----:B------:R-:W-:-:S07]  /*4f10*/  MOV R10, 0x4f30 ;  /* 0x00004f30000a7802 */ /* 0x000fce0000000f00 */
[----:B------:R-:W-:Y:S05]  /*4f20*/  CALL.REL.NOINC `($__internal_5_$__cuda_sm3x_div_rn_noftz_f32_slowpath) ;  /* 0x00000038008c7944 */ /* 0x000fea0003c00000 */
[----:B------:R-:W-:-:S07]  /*4f30*/  MOV R6, R4 ;  /* 0x0000000400067202 */ /* 0x000fce0000000f00 */
.L_x_166:
[----:B------:R-:W-:Y:S05]  /*4f40*/  BSYNC.RECONVERGENT B3 ;  /* 0x0000000000037941 */ /* 0x000fea0003800200 */
.L_x_165:
[----:B------:R-:W0:Y:S01]  /*4f50*/  LDC R9, c[0x3][R9+0x800] ;  /* 0x00c2000009097b82 */ /* 0x000e220000000800 */
[----:B------:R-:W-:Y:S01]  /*4f60*/  FMUL.D2 R27, R27, 0.03125 ;  /* 0x3d0000001b1b7820 */ /* 0x000fe20000300000 */
[----:B------:R-:W-:Y:S01]  /*4f70*/  IMAD.MOV.U32 R11, RZ, RZ, 0x41100000 ;  /* 0x41100000ff0b7424 */ /* 0x000fe200078e00ff */
[----:B------:R-:W-:Y:S02]  /*4f80*/  BSSY.RECONVERGENT B3, `(.L_x_167) ;  /* 0x0000012000037945 */ /* 0x000fe40003800200 */
[----:B------:R-:W-:-:S04]  /*4f90*/  FFMA R8, R8, 0.5, R27 ;  /* 0x3f00000008087823 */ /* 0x000fc8000000001b */
[----:B0-----:R-:W-:-:S04]  /*4fa0*/  FMUL R8, R8, R9 ;  /* 0x0000000908087220 */ /* 0x001fc80000400000 */
        /* <DEDUP_REMOVED lines=15> */
.L_x_168:
[----:B------:R-:W-:Y:S05]  /*50a0*/  BSYNC.RECONVERGENT B3 ;  /* 0x0000000000037941 */ /* 0x000fea0003800200 */
.L_x_167:
[----:B------:R-:W0:Y:S01]  /*50b0*/  LDC.64 R8, c[0x0][0x430] ;  /* 0x00010c00ff087b82 */ /* 0x000e220000000a00 */
[----:B------:R-:W1:Y:S04]  /*50c0*/  LDS R13, [R40+0x2500] ;  /* 0x00250000280d7984 */ /* 0x000e680000000800 */
[----:B0-----:R-:W1:Y:S01]  /*50d0*/  LDG.E.128.CONSTANT R8, desc[UR8][R8.64+0x30] ;  /* 0x0000300808087981 */ /* 0x001e62000c1e9d00 */
[----:B------:R-:W-:Y:S01]  /*50e0*/  BSSY.RECONVERGENT B3, `(.L_x_169) ;  /* 0x0000013000037945 */ /* 0x000fe20003800200 */
[----:B-1----:R-:W-:Y:S01]  /*50f0*/  FMUL R10, R13, R10 ;  /* 0x0000000a0d0a7220 */ /* 0x002fe20000400000 */
[----:B------:R-:W-:-:S03]  /*5100*/  HFMA2 R13, -RZ, RZ, 2.53125, 0 ;  /* 0x41100000ff0d7431 */ /* 0x000fc600000001ff */
[----:B------:R-:W-:-:S04]  /*5110*/  FMUL R4, R10, R10 ;  /* 0x0000000a0a047220 */ /* 0x000fc80000400000 */
[C---:B------:R-:W-:Y:S01]  /*5120*/  FADD R11, R4.reuse, 27 ;  /* 0x41d80000040b7421 */ /* 0x040fe20000000000 */
[----:B------:R-:W-:-:S03]  /*5130*/  FFMA R13, R4, R13, 27 ;  /* 0x41d80000040d7423 */ /* 0x000fc6000000000d */
[----:B------:R-:W-:Y:S01]  /*5140*/  FMUL R4, R10, R11 ;  /* 0x0000000b0a047220 */ /* 0x000fe20000400000 */
        /* <DEDUP_REMOVED lines=10> */
[----:B------:R-:W-:Y:S05]  /*51f0*/  CALL.REL.NOINC `($__internal_5_$__cuda_sm3x_div_rn_noftz_f32_slowpath) ;  /* 0x0000003400d87944 */ /* 0x000fea0003c00000 */
[----:B------:R-:W-:-:S07]  /*5200*/  MOV R12, R4 ;  /* 0x00000004000c7202 */ /* 0x000fce0000000f00 */
.L_x_170:
[----:B------:R-:W-:Y:S05]  /*5210*/  BSYNC.RECONVERGENT B3 ;  /* 0x0000000000037941 */ /* 0x000fea0003800200 */
.L_x_169:
[----:B------:R-:W0:Y:S02]  /*5220*/  LDC.64 R10, c[0x0][0x430] ;  /* 0x00010c00ff0a7b82 */ /* 0x000e240000000a00 */
[----:B0-----:R-:W2:Y:S01]  /*5230*/  LDG.E.64.CONSTANT R10, desc[UR8][R10.64+0x28] ;  /* 0x000028080a0a7981 */ /* 0x001ea2000c1e9b00 */
[----:B------:R-:W-:Y:S01]  /*5240*/  BSSY.RECONVERGENT B3, `(.L_x_171) ;  /* 0x0000015000037945 */ /* 0x000fe20003800200 */
[----:B--2---:R-:W-:-:S04]  /*5250*/  FMUL R13, R11, R6 ;  /* 0x000000060b0d7220 */ /* 0x004fc80000400000 */
[----:B------:R-:W-:-:S04]  /*5260*/  FFMA R13, R10, R5, R13 ;  /* 0x000000050a0d7223 */ /* 0x000fc8000000000d */
[----:B------:R-:W-:-:S04]  /*5270*/  FFMA R8, R8, R7, R13 ;  /* 0x0000000708087223 */ /* 0x000fc8000000000d */
[----:B------:R-:W-:Y:S01]  /*5280*/  FFMA R8, R9, R12, R8 ;  /* 0x0000000c09087223 */ /* 0x000fe20000000008 */
[----:B------:R-:W-:-:S03]  /*5290*/  HFMA2 R9, -RZ, RZ, 2.53125, 0 ;  /* 0x41100000ff097431 */ /* 0x000fc600000001ff */
        /* <DEDUP_REMOVED lines=15> */
.L_x_172:
[----:B------:R-:W-:Y:S05]  /*5390*/  BSYNC.RECONVERGENT B3 ;  /* 0x0000000000037941 */ /* 0x000fea0003800200 */
.L_x_171:
[----:B------:R-:W0:Y:S01]  /*53a0*/  LDCU.128 UR4, c[0x3][0x3090] ;  /* 0x00c61200ff0477ac */ /* 0x000e220008000c00 */
[----:B------:R-:W-:Y:S01]  /*53b0*/  HFMA2 R10, -RZ, RZ, 3.7421875, 0 ;  /* 0x437c0000ff0a7431 */ /* 0x000fe200000001ff */
[----:B------:R1:W-:Y:S01]  /*53c0*/  STS.128 [R40+0x2500], R4 ;  /* 0x0025000428007388 */ /* 0x0003e20000000c00 */
[----:B------:R-:W-:Y:S01]  /*53d0*/  BSSY.RECONVERGENT B1, `(.L_x_173) ;  /* 0x000001a000017945 */ /* 0x000fe20003800200 */
[----:B0-----:R-:W-:-:S04]  /*53e0*/  FFMA R8, R4, UR4, RZ ;  /* 0x0000000404087c23 */ /* 0x001fc800080000ff */
[----:B------:R-:W-:-:S04]  /*53f0*/  FFMA R9, R5, UR5, R8 ;  /* 0x0000000505097c23 */ /* 0x000fc80008000008 */
[----:B------:R-:W-:Y:S01]  /*5400*/  FFMA R8, R6, UR6, R9 ;  /* 0x0000000606087c23 */ /* 0x000fe20008000009 */
[----:B------:R-:W-:-:S03]  /*5410*/  MOV R9, 0x3bbb989d ;  /* 0x3bbb989d00097802 */ /* 0x000fc60000000f00 */
[----:B------:R-:W-:-:S04]  /*5420*/  FFMA R8, R7, UR7, R8 ;  /* 0x0000000707087c23 */ /* 0x000fc80008000008 */
[----:B------:R-:W-:-:S04]  /*5430*/  FFMA.SAT R9, R8, -R9, 0.5 ;  /* 0x3f00000008097423 */ /* 0x000fc80000002809 */
[----:B------:R-:W-:-:S04]  /*5440*/  FFMA.RM R9, R9, R10, 12582913 ;  /* 0x4b40000109097423 */ /* 0x000fc8000000400a */
[C---:B------:R-:W-:Y:S01]  /*5450*/  FADD R11, R9.reuse, -12583039 ;  /* 0xcb40007f090b7421 */ /* 0x040fe20000000000 */
[----:B------:R-:W-:-:S03]  /*5460*/  IMAD.SHL.U32 R9, R9, 0x800000, RZ ;  /* 0x0080000009097824 */ /* 0x000fc600078e00ff */
[----:B------:R-:W-:-:S04]  /*5470*/  FFMA R11, R8, -1.4426950216293334961, -R11 ;  /* 0xbfb8aa3b080b7823 */ /* 0x000fc8000000080b */
[----:B------:R-:W-:-:S04]  /*5480*/  FFMA R11, R8, -1.925963033500011079e-08, R11 ;  /* 0xb2a57060080b7823 */ /* 0x000fc8000000000b */
[----:B------:R-:W0:Y:S02]  /*5490*/  MUFU.EX2 R8, R11 ;  /* 0x0000000b00087308 */ /* 0x000e240000000800 */
[----:B0-----:R-:W-:-:S05]  /*54a0*/  FFMA R9, R9, R8, 1 ;  /* 0x3f80000009097423 */ /* 0x001fca0000000008 */
[----:B------:R-:W-:-:S04]  /*54b0*/  IADD3 R8, PT, PT, R9, 0x1800000, RZ ;  /* 0x0180000009087810 */ /* 0x000fc80007ffe0ff */
[----:B------:R-:W-:-:S04]  /*54c0*/  LOP3.LUT R8, R8, 0x7f800000, RZ, 0xc0, !PT ;  /* 0x7f80000008087812 */ /* 0x000fc800078ec0ff */
[----:B------:R-:W-:-:S13]  /*54d0*/  ISETP.GT.U32.AND P1, PT, R8, 0x1ffffff, PT ;  /* 0x01ffffff0800780c */ /* 0x000fda0003f24070 */
[----:B-1----:R-:W-:Y:S05]  /*54e0*/  @P1 BRA `(.L_x_174) ;  /* 0x0000000000101947 */ /* 0x002fea0003800000 */
[----:B------:R-:W-:-:S07]  /*54f0*/  MOV R10, 0x5510 ;  /* 0x00005510000a7802 */ /* 0x000fce0000000f00 */
[----:B------:R-:W-:Y:S05]  /*5500*/  CALL.REL.NOINC `($__internal_3_$__cuda_sm20_rcp_rn_f32_slowpath) ;  /* 0x0000002c00e07944 */ /* 0x000fea0003c00000 */
[----:B------:R-:W-:Y:S01]  /*5510*/  MOV R4, R6 ;  /* 0x0000000600047202 */ /* 0x000fe20000000f00 */
[----:B------:R-:W-:Y:S06]  /*5520*/  BRA `(.L_x_175) ;  /* 0x0000000000107947 */ /* 0x000fec0003800000 */
.L_x_174:
[----:B------:R-:W0:Y:S02]  /*5530*/  MUFU.RCP R4, R9 ;  /* 0x0000000900047308 */ /* 0x000e240000001000 */
[----:B0-----:R-:W-:-:S04]  /*5540*/  FFMA R5, R9, R4, -1 ;  /* 0xbf80000009057423 */ /* 0x001fc80000000004 */
[----:B------:R-:W-:-:S04]  /*5550*/  FADD.FTZ R5, -R5, -RZ ;  /* 0x800000ff05057221 */ /* 0x000fc80000010100 */
[----:B------:R-:W-:-:S07]  /*5560*/  FFMA R4, R4, R5, R4 ;  /* 0x0000000504047223 */ /* 0x000fce0000000004 */
.L_x_175:
[----:B------:R-:W-:Y:S05]  /*5570*/  BSYNC.RECONVERGENT B1 ;  /* 0x0000000000017941 */ /* 0x000fea0003800200 */
.L_x_173:
[----:B------:R0:W-:Y:S02]  /*5580*/  STS [R3+0x2900], R4 ;  /* 0x0029000403007388 */ /* 0x0001e40000000800 */
.L_x_84:
[----:B------:R-:W-:Y:S05]  /*5590*/  BSYNC.RECONVERGENT B0 ;  /* 0x0000000000007941 */ /* 0x000fea0003800200 */
.L_x_83:
[----:B------:R-:W-:Y:S01]  /*55a0*/  BAR.SYNC.DEFER_BLOCKING 0x0 ;  /* 0x0000000000007b1d */ /* 0x000fe20000010000 */
[----:B------:R-:W-:-:S05]  /*55b0*/  ISETP.GT.U32.AND P1, PT, R2, 0x1f, PT ;  /* 0x0000001f0200780c */ /* 0x000fca0003f24070 */
[----:B------:R-:W-:Y:S08]  /*55c0*/  BSSY.RECONVERGENT B0, `(.L_x_176) ;  /* 0x000003e000007945 */ /* 0x000ff00003800200 */
[----:B------:R-:W-:Y:S05]  /*55d0*/  @P1 BRA `(.L_x_177) ;  /* 0x0000000000f01947 */ /* 0x000fea0003800000 */
[----:B-1----:R-:W1:Y:S01]  /*55e0*/  LDC.64 R12, c[0x0][0x430] ;  /* 0x00010c00ff0c7b82 */ /* 0x002e620000000a00 */
[----:B---3--:R-:W3:Y:S04]  /*55f0*/  LDS R14, [R3+0x2180] ;  /* 0x00218000030e7984 */ /* 0x008ee80000000800 */
[----:B------:R-:W5:Y:S04]  /*5600*/  LDS R15, [R3+0x2900] ;  /* 0x00290000030f7984 */ /* 0x000f680000000800 */
[----:B------:R-:W4:Y:S04]  /*5610*/  LDS R20, [R3+0x2380] ;  /* 0x0023800003147984 */ /* 0x000f280000000800 */
[----:B------:R-:W4:Y:S04]  /*5620*/  LDS R21, [R3+0x2200] ;  /* 0x0022000003157984 */ /* 0x000f280000000800 */
[----:B-1----:R-:W3:Y:S04]  /*5630*/  LDG.E.128.CONSTANT R8, desc[UR8][R12.64+0x10] ;  /* 0x000010080c087981 */ /* 0x002ee8000c1e9d00 */
[----:B0-2---:R-:W2:Y:S04]  /*5640*/  LDG.E.128.CONSTANT R4, desc[UR8][R12.64+0x40] ;  /* 0x000040080c047981 */ /* 0x005ea8000c1e9d00 */
[----:B------:R-:W2:Y:S01]  /*5650*/  LDG.E.CONSTANT R22, desc[UR8][R12.64+0x3c] ;  /* 0x00003c080c167981 */ /* 0x000ea2000c1e9900 */
[----:B------:R-:W-:Y:S01]  /*5660*/  BSSY.RECONVERGENT B1, `(.L_x_178) ;  /* 0x0000019000017945 */ /* 0x000fe20003800200 */
[----:B---3--:R-:W-:-:S02]  /*5670*/  FSETP.GT.AND P3, PT, R14, R9, PT ;  /* 0x000000090e00720b */ /* 0x008fc40003f64000 */
[----:B-----5:R-:W-:Y:S02]  /*5680*/  FSETP.GT.AND P2, PT, R15, R8, PT ;  /* 0x000000080f00720b */ /* 0x020fe40003f44000 */
[----:B----4-:R-:W-:Y:S01]  /*5690*/  FSETP.GT.AND P4, PT, R20, R10, PT ;  /* 0x0000000a1400720b */ /* 0x010fe20003f84000 */
[----:B--2---:R-:W-:Y:S01]  /*56a0*/  FMUL R4, R14, R4 ;  /* 0x000000040e047220 */ /* 0x004fe20000400000 */
[----:B------:R-:W-:Y:S02]  /*56b0*/  SEL R8, RZ, 0x1, !P2 ;  /* 0x00000001ff087807 */ /* 0x000fe40005000000 */
[----:B------:R-:W-:Y:S01]  /*56c0*/  FSETP.GT.AND P5, PT, R21, R11, PT ;  /* 0x0000000b1500720b */ /* 0x000fe20003fa4000 */
[----:B------:R-:W-:-:S04]  /*56d0*/  FFMA R15, R15, R22, R4 ;  /* 0x000000160f0f7223 */ /* 0x000fc80000000004 */
[----:B------:R-:W-:Y:S02]  /*56e0*/  @P3 VIADD R8, R8, 0x2 ;  /* 0x0000000208083836 */ /* 0x000fe40000000000 */
[----:B------:R-:W-:-:S03]  /*56f0*/  FFMA R20, R20, R5, R15 ;  /* 0x0000000514147223 */ /* 0x000fc6000000000f */
[----:B------:R-:W-:Y:S01]  /*5700*/  @P4 IADD3 R8, PT, PT, R8, 0x4, RZ ;  /* 0x0000000408084810 */ /* 0x000fe20007ffe0ff */
[----:B------:R-:W-:-:S03]  /*5710*/  FFMA R6, R21, R6, R20 ;  /* 0x0000000615067223 */ /* 0x000fc60000000014 */
[----:B------:R-:W-:-:S04]  /*5720*/  @P5 IADD3 R8, PT, PT, R8, 0x8, RZ ;  /* 0x0000000808085810 */ /* 0x000fc80007ffe0ff */
[----:B------:R-:W0:Y:S01]  /*5730*/  POPC R9, R8 ;  /* 0x0000000800097309 */ /* 0x000e220000000000 */
[----:B------:R1:W-:Y:S01]  /*5740*/  STS [R3+0x2a00], R8 ;  /* 0x002a000803007388 */ /* 0x0003e20000000800 */
[----:B0-----:R-:W-:-:S04]  /*5750*/  VIMNMX.U32 R10, PT, PT, R9, 0x3, PT ;  /* 0x00000003090a7848 */ /* 0x001fc80003fe0000 */
[----:B------:R-:W-:-:S13]  /*5760*/  ISETP.GT.AND P2, PT, R10, 0x1, PT ;  /* 0x000000010a00780c */ /* 0x000fda0003f44270 */
[----:B-1----:R-:W-:Y:S05]  /*5770*/  @P2 BRA `(.L_x_179) ;  /* 0x0000000000102947 */ /* 0x002fea0003800000 */
[----:B------:R-:W-:-:S13]  /*5780*/  ISETP.NE.AND P2, PT, R10, RZ, PT ;  /* 0x000000ff0a00720c */ /* 0x000fda0003f45270 */
[----:B------:R-:W-:Y:S05]  /*5790*/  @!P2 BRA `(.L_x_180) ;  /* 0x000000000014a947 */ /* 0x000fea0003800000 */
[----:B------:R1:W5:Y:S01]  /*57a0*/  LDG.E.CONSTANT R7, desc[UR8][R12.64+0x50] ;  /* 0x000050080c077981 */ /* 0x000362000c1e9900 */
[----:B------:R-:W-:Y:S05]  /*57b0*/  BRA `(.L_x_180) ;  /* 0x00000000000c7947 */ /* 0x000fea0003800000 */
.L_x_179:
[----:B------:R-:W-:-:S13]  /*57c0*/  ISETP.NE.AND P2, PT, R10, 0x2, PT ;  /* 0x000000020a00780c */ /* 0x000fda0003f45270 */
[----:B------:R0:W5:Y:S04]  /*57d0*/  @P2 LDG.E.CONSTANT R7, desc[UR8][R12.64+0x58] ;  /* 0x000058080c072981 */ /* 0x000168000c1e9900 */
[----:B------:R0:W5:Y:S02]  /*57e0*/  @!P2 LDG.E.CONSTANT R7, desc[UR8][R12.64+0x54] ;  /* 0x000054080c07a981 */ /* 0x000164000c1e9900 */
.L_x_180:
[----:B------:R-:W-:Y:S05]  /*57f0*/  BSYNC.RECONVERGENT B1 ;  /* 0x0000000000017941 */ /* 0x000fea0003800200 */
.L_x_178:
[----:B------:R-:W2:Y:S01]  /*5800*/  LDG.E.CONSTANT R4, desc[UR8][R12.64+0x5c] ;  /* 0x00005c080c047981 */ /* 0x000ea2000c1e9900 */
[----:B-----5:R-:W-:Y:S01]  /*5810*/  FMUL R6, R6, R7 ;  /* 0x0000000706067220 */ /* 0x020fe20000400000 */
[----:B------:R-:W-:Y:S04]  /*5820*/  BSSY.RECONVERGENT B1, `(.L_x_181) ;  /* 0x0000012000017945 */ /* 0x000fe80003800200 */
[----:B------:R-:W-:Y:S01]  /*5830*/  BSSY.RELIABLE B2, `(.L_x_182) ;  /* 0x000000a000027945 */ /* 0x000fe20003800100 */
[----:B------:R-:W-:-:S05]  /*5840*/  FMNMX R5, R6, 1, PT ;  /* 0x3f80000006057809 */ /* 0x000fca0003800000 */
[----:B------:R3:W-:Y:S01]  /*5850*/  STS [R3+0x2980], R5 ;  /* 0x0029800503007388 */ /* 0x0007e20000000800 */
[----:B--2---:R-:W-:-:S13]  /*5860*/  FSETP.GE.AND P2, PT, R5, R4, PT ;  /* 0x000000040500720b */ /* 0x004fda0003f46000 */
[----:B---3--:R-:W-:Y:S05]  /*5870*/  @!P2 BRA `(.L_x_183) ;  /* 0x000000000014a947 */ /* 0x008fea0003800000 */
[----:B------:R-:W2:Y:S02]  /*5880*/  LDG.E.CONSTANT R4, desc[UR8][R12.64+0x64] ;  /* 0x000064080c047981 */ /* 0x000ea4000c1e9900 */
[----:B--2---:R-:W-:Y:S01]  /*5890*/  ISETP.GE.AND P2, PT, R9, R4, PT ;  /* 0x000000040900720c */ /* 0x004fe20003f46270 */
[----:B------:R-:W-:-:S12]  /*58a0*/  IMAD.MOV.U32 R4, RZ, RZ, 0x2 ;  /* 0x00000002ff047424 */ /* 0x000fd800078e00ff */
[----:B------:R-:W-:Y:S05]  /*58b0*/  @P2 BREAK.RELIABLE B2 ;  /* 0x0000000000022942 */ /* 0x000fea0003800100 */
[----:B------:R-:W-:Y:S05]  /*58c0*/  @P2 BRA `(.L_x_184) ;  /* 0x00000000001c2947 */ /* 0x000fea0003800000 */
.L_x_183:
[----:B------:R-:W-:Y:S05]  /*58d0*/  BSYNC.RELIABLE B2 ;  /* 0x0000000000027941 */ /* 0x000fea0003800100 */
.L_x_182:
[----:B------:R-:W2:Y:S02]  /*58e0*/  LDG.E.CONSTANT R4, desc[UR8][R12.64+0x60] ;  /* 0x000060080c047981 */ /* 0x000ea4000c1e9900 */
[----:B--2---:R-:W-:-:S13]  /*58f0*/  FSETP.GE.AND P3, PT, R5, R4, PT ;  /* 0x000000040500720b */ /* 0x004fda0003f66000 */
[----:B------:R-:W2:Y:S02]  /*5900*/  @P3 LDG.E.CONSTANT R4, desc[UR8][R12.64+0x68] ;  /* 0x000068080c043981 */ /* 0x000ea4000c1e9900 */
[----:B--2---:R-:W-:Y:S01]  /*5910*/  @P3 ISETP.GE.AND P2, PT, R9, R4, PT ;  /* 0x000000040900320c */ /* 0x004fe20003f46270 */
[----:B------:R-:W-:-:S03]  /*5920*/  HFMA2 R4, -RZ, RZ, 0, 0 ;  /* 0x00000000ff047431 */ /* 0x000fc600000001ff */
[----:B------:R-:W-:-:S09]  /*5930*/  @P3 SEL R4, RZ, 0x1, !P2 ;  /* 0x00000001ff043807 */ /* 0x000fd20005000000 */
.L_x_184:
[----:B------:R-:W-:Y:S05]  /*5940*/  BSYNC.RECONVERGENT B1 ;  /* 0x0000000000017941 */ /* 0x000fea0003800200 */
.L_x_181:
[----:B01----:R-:W2:Y:S04]  /*5950*/  LDG.E.CONSTANT R12, desc[UR8][R12.64+0x24] ;  /* 0x000024080c0c7981 */ /* 0x003ea8000c1e9900 */
[----:B------:R0:W-:Y:S01]  /*5960*/  STS [R3+0x2a80], R4 ;  /* 0x002a800403007388 */ /* 0x0001e20000000800 */
[----:B--2---:R-:W-:-:S04]  /*5970*/  FSETP.GT.AND P2, PT, R5, R12, PT ;  /* 0x0000000c0500720b */ /* 0x004fc80003f44000 */
[----:B------:R-:W-:-:S05]  /*5980*/  SEL R6, RZ, 0x1, !P2 ;  /* 0x00000001ff067807 */ /* 0x000fca0005000000 */
[----:B------:R0:W-:Y:S04]  /*5990*/  STS [R3+0x2b00], R6 ;  /* 0x002b000603007388 */ /* 0x0001e80000000800 */
.L_x_177:
[----:B------:R-:W-:Y:S05]  /*59a0*/  BSYNC.RECONVERGENT B0 ;  /* 0x0000000000007941 */ /* 0x000fea0003800200 */
.L_x_176:
[----:B------:R-:W-:Y:S05]  /*59b0*/  WARPSYNC.ALL ;  /* 0x0000000000007948 */ /* 0x000fea0003800000 */
[----:B------:R-:W-:Y:S01]  /*59c0*/  BAR.SYNC.DEFER_BLOCKING 0x0 ;  /* 0x0000000000007b1d */ /* 0x000fe20000010000 */
[----:B------:R-:W-:-:S05]  /*59d0*/  MOV R32, RZ ;  /* 0x000000ff00207202 */ /* 0x000fca0000000f00 */
[----:B------:R-:W-:Y:S04]  /*59e0*/  BSSY.RECONVERGENT B0, `(.L_x_185) ;  /* 0x000007f000007945 */ /* 0x000fe80003800200 */
[----:B------:R-:W-:Y:S05]  /*59f0*/  @P1 BRA `(.L_x_186) ;  /* 0x0000000400f41947 */ /* 0x000fea0003800000 */
[----:B------:R0:W0:Y:S01]  /*5a00*/  LDS R32, [R3+0x2b00] ;  /* 0x002b000003207984 */ /* 0x0000220000000800 */
[----:B------:R-:W-:Y:S01]  /*5a10*/  ISETP.NE.AND P1, PT, R2, RZ, PT ;  /* 0x000000ff0200720c */ /* 0x000fe20003f25270 */
[----:B------:R-:W-:Y:S01]  /*5a20*/  BSSY.RECONVERGENT B1, `(.L_x_187) ;  /* 0x0000079000017945 */ /* 0x000fe20003800200 */
[----:B-1----:R-:W-:-:S11]  /*5a30*/  IMAD.MOV.U32 R12, RZ, RZ, RZ ;  /* 0x000000ffff0c7224 */ /* 0x002fd600078e00ff */
[----:B------:R-:W-:Y:S05]  /*5a40*/  @!P1 BRA `(.L_x_188) ;  /* 0x0000000400d89947 */ /* 0x000fea0003800000 */
[----:B---3--:R-:W1:Y:S02]  /*5a50*/  LDC.64 R14, c[0x0][0x430] ;  /* 0x00010c00ff0e7b82 */ /* 0x008e640000000a00 */
[----:B-1----:R1:W5:Y:S01]  /*5a60*/  LDG.E.CONSTANT R14, desc[UR8][R14.64+0x6c] ;  /* 0x00006c080e0e7981 */ /* 0x002362000c1e9900 */
[C---:B------:R-:W-:Y:S01]  /*5a70*/  ISETP.GE.U32.AND P2, PT, R2.reuse, 0x8, PT ;  /* 0x000000080200780c */ /* 0x040fe20003f46070 */
[----:B------:R-:W-:Y:S01]  /*5a80*/  BSSY.RECONVERGENT B2, `(.L_x_189) ;  /* 0x0000037000027945 */ /* 0x000fe20003800200 */
[----:B------:R-:W-:Y:S01]  /*5a90*/  LOP3.LUT R20, R2, 0x7, RZ, 0xc0, !PT ;  /* 0x0000000702147812 */ /* 0x000fe200078ec0ff */
[----:B------:R-:W-:Y:S01]  /*5aa0*/  HFMA2 R13, -RZ, RZ, 0, 0 ;  /* 0x00000000ff0d7431 */ /* 0x000fe200000001ff */
[----:B------:R-:W-:Y:S02]  /*5ab0*/  MOV R12, R2 ;  /* 0x00000002000c7202 */ /* 0x000fe40000000f00 */
[----:B------:R-:W-:-:S07]  /*5ac0*/  ISETP.NE.AND P1, PT, R20, RZ, PT ;  /* 0x000000ff1400720c */ /* 0x000fce0003f25270 */
[----:B-1----:R-:W-:Y:S06]  /*5ad0*/  @!P2 BRA `(.L_x_190) ;  /* 0x0000000000c4a947 */ /* 0x002fec0003800000 */
[----:B------:R-:W-:Y:S01]  /*5ae0*/  LOP3.LUT R13, R2, 0x18, RZ, 0xc0, !PT ;  /* 0x00000018020d7812 */ /* 0x000fe200078ec0ff */
[----:B------:R-:W-:Y:S01]  /*5af0*/  IMAD.MOV.U32 R15, RZ, RZ, RZ ;  /* 0x000000ffff0f7224 */ /* 0x000fe200078e00ff */
[----:B------:R-:W-:-:S07]  /*5b00*/  MOV R12, R2 ;  /* 0x00000002000c7202 */ /* 0x000fce0000000f00 */
.L_x_191:
[----:B------:R-:W-:-:S05]  /*5b10*/  LEA R22, R15, R17, 0x2 ;  /* 0x000000110f167211 */ /* 0x000fca00078e10ff */
[----:B0-2---:R-:W0:Y:S04]  /*5b20*/  LDS.128 R4, [R22+0x1000] ;  /* 0x0010000016047984 */ /* 0x005e280000000c00 */
[----:B------:R-:W-:Y:S01]  /*5b30*/  LDS.128 R8, [R22+0x1010] ;  /* 0x0010100016087984 */ /* 0x000fe20000000c00 */
[-C--:B0----5:R-:W-:Y:S01]  /*5b40*/  FSETP.GT.AND P2, PT, R4, R14.reuse, PT ;  /* 0x0000000e0400720b */ /* 0x0a1fe20003f44000 */
[----:B------:R-:W-:Y:S01]  /*5b50*/  IMAD R4, R15, 0x4, R41 ;  /* 0x000000040f047824 */ /* 0x000fe200078e0229 */
[-C--:B------:R-:W-:Y:S02]  /*5b60*/  FSETP.GT.AND P4, PT, R5, R14.reuse, PT ;  /* 0x0000000e0500720b */ /* 0x080fe40003f84000 */
[-C--:B------:R-:W-:Y:S02]  /*5b70*/  FSETP.GT.AND P5, PT, R6, R14.reuse, PT ;  /* 0x0000000e0600720b */ /* 0x080fe40003fa4000 */
[----:B------:R-:W-:-:S07]  /*5b80*/  FSETP.GT.AND P3, PT, R7, R14, PT ;  /* 0x0000000e0700720b */ /* 0x000fce0003f64000 */
[----:B------:R-:W0:Y:S04]  /*5b90*/  @P2 LDS R21, [R4+0x2b00] ;  /* 0x002b000004152984 */ /* 0x000e280000000800 */
[----:B------:R-:W1:Y:S04]  /*5ba0*/  @P4 LDS R5, [R4+0x2b04] ;  /* 0x002b040004054984 */ /* 0x000e680000000800 */
[----:B------:R-:W2:Y:S01]  /*5bb0*/  @P5 LDS R7, [R4+0x2b08] ;  /* 0x002b080004075984 */ /* 0x000ea20000000800 */
[----:B0-----:R-:W-:-:S03]  /*5bc0*/  ISETP.NE.OR P6, PT, R21, R32, !P2 ;  /* 0x000000201500720c */ /* 0x001fc600057c5670 */
[----:B------:R-:W0:Y:S01]  /*5bd0*/  @P3 LDS R21, [R4+0x2b0c] ;  /* 0x002b0c0004153984 */ /* 0x000e220000000800 */
[----:B------:R-:W-:-:S09]  /*5be0*/  FSETP.GT.AND P2, PT, R8, R14, PT ;  /* 0x0000000e0800720b */ /* 0x000fd20003f44000 */
[----:B------:R-:W-:Y:S02]  /*5bf0*/  @!P6 VIMNMX R12, PT, PT, R12, R15, PT ;  /* 0x0000000f0c0ce248 */ /* 0x000fe40003fe0100 */
[----:B-1----:R-:W-:Y:S02]  /*5c00*/  @P4 ISETP.NE.AND P6, PT, R5, R32, PT ;  /* 0x000000200500420c */ /* 0x002fe40003fc5270 */
[----:B------:R-:W-:-:S04]  /*5c10*/  @P4 VIADDMNMX R5, R15, 0x1, R12, PT ;  /* 0x000000010f054846 */ /* 0x000fc8000380010c */
[----:B------:R-:W-:Y:S02]  /*5c20*/  @P4 SEL R12, R5, R12, !P6 ;  /* 0x0000000c050c4207 */ /* 0x000fe40007000000 */
[----:B------:R-:W-:Y:S02]  /*5c30*/  FSETP.GT.AND P4, PT, R9, R14, PT ;  /* 0x0000000e0900720b */ /* 0x000fe40003f84000 */
[----:B--2---:R-:W-:Y:S02]  /*5c40*/  @P5 ISETP.NE.AND P6, PT, R7, R32, PT ;  /* 0x000000200700520c */ /* 0x004fe40003fc5270 */
[----:B------:R-:W-:Y:S01]  /*5c50*/  @P5 VIADDMNMX R5, R15, 0x2, R12, PT ;  /* 0x000000020f055846 */ /* 0x000fe2000380010c */
[----:B------:R-:W1:Y:S03]  /*5c60*/  @P2 LDS R7, [R4+0x2b10] ;  /* 0x002b100004072984 */ /* 0x000e660000000800 */
[----:B------:R-:W-:-:S02]  /*5c70*/  @P5 SEL R12, R5, R12, !P6 ;  /* 0x0000000c050c5207 */ /* 0x000fc40007000000 */
[----:B------:R-:W-:Y:S02]  /*5c80*/  FSETP.GT.AND P5, PT, R10, R14, PT ;  /* 0x0000000e0a00720b */ /* 0x000fe40003fa4000 */
[----:B------:R-:W-:Y:S01]  /*5c90*/  @P3 VIADDMNMX R5, R15, 0x3, R12, PT ;  /* 0x000000030f053846 */ /* 0x000fe2000380010c */
[----:B------:R-:W2:Y:S01]  /*5ca0*/  @P4 LDS R9, [R4+0x2b14] ;  /* 0x002b140004094984 */ /* 0x000ea20000000800 */
[----:B0-----:R-:W-:-:S04]  /*5cb0*/  @P3 ISETP.NE.AND P6, PT, R21, R32, PT ;  /* 0x000000201500320c */ /* 0x001fc80003fc5270 */
[----:B------:R-:W-:Y:S02]  /*5cc0*/  @P3 SEL R12, R5, R12, !P6 ;  /* 0x0000000c050c3207 */ /* 0x000fe40007000000 */
[----:B------:R-:W-:-:S03]  /*5cd0*/  FSETP.GT.AND P3, PT, R11, R14, PT ;  /* 0x0000000e0b00720b */ /* 0x000fc60003f64000 */
[----:B------:R-:W0:Y:S01]  /*5ce0*/  @P5 LDS R11, [R4+0x2b18] ;  /* 0x002b1800040b5984 */ /* 0x000e220000000800 */
[----:B------:R-:W-:-:S09]  /*5cf0*/  @P2 VIADDMNMX R5, R15, 0x4, R12, PT ;  /* 0x000000040f052846 */ /* 0x000fd2000380010c */
[----:B------:R-:W3:Y:S01]  /*5d00*/  @P3 LDS R21, [R4+0x2b1c] ;  /* 0x002b1c0004153984 */ /* 0x000ee20000000800 */
[----:B-1----:R-:W-:-:S04]  /*5d10*/  @P2 ISETP.NE.AND P6, PT, R7, R32, PT ;  /* 0x000000200700220c */ /* 0x002fc80003fc5270 */
[----:B------:R-:W-:Y:S02]  /*5d20*/  @P2 SEL R12, R5, R12, !P6 ;  /* 0x0000000c050c2207 */ /* 0x000fe40007000000 */
[----:B--2---:R-:W-:Y:S02]  /*5d30*/  @P4 ISETP.NE.AND P2, PT, R9, R32, PT ;  /* 0x000000200900420c */ /* 0x004fe40003f45270 */
[----:B------:R-:W-:-:S04]  /*5d40*/  @P4 VIADDMNMX R5, R15, 0x5, R12, PT ;  /* 0x000000050f054846 */ /* 0x000fc8000380010c */
[----:B------:R-:W-:-:S04]  /*5d50*/  @P4 SEL R12, R5, R12, !P2 ;  /* 0x0000000c050c4207 */ /* 0x000fc80005000000 */
[----:B------:R-:W-:Y:S02]  /*5d60*/  @P5 VIADDMNMX R5, R15, 0x6, R12, PT ;  /* 0x000000060f055846 */ /* 0x000fe4000380010c */
[----:B0-----:R-:W-:-:S04]  /*5d70*/  @P5 ISETP.NE.AND P2, PT, R11, R32, PT ;  /* 0x000000200b00520c */ /* 0x001fc80003f45270 */
[----:B------:R-:W-:-:S04]  /*5d80*/  @P5 SEL R12, R5, R12, !P2 ;  /* 0x0000000c050c5207 */ /* 0x000fc80005000000 */
[C---:B------:R-:W-:Y:S02]  /*5d90*/  @P3 VIADDMNMX R5, R15.reuse, 0x7, R12, PT ;  /* 0x000000070f053846 */ /* 0x040fe4000380010c */
[----:B------:R-:W-:Y:S02]  /*5da0*/  IADD3 R15, PT, PT, R15, 0x8, RZ ;  /* 0x000000080f0f7810 */ /* 0x000fe40007ffe0ff */
[----:B---3--:R-:W-:Y:S02]  /*5db0*/  @P3 ISETP.NE.AND P2, PT, R21, R32, PT ;  /* 0x000000201500320c */ /* 0x008fe40003f45270 */
[----:B------:R-:W-:Y:S02]  /*5dc0*/  ISETP.NE.AND P4, PT, R15, R13, PT ;  /* 0x0000000d0f00720c */ /* 0x000fe40003f85270 */
[----:B------:R-:W-:-:S11]  /*5dd0*/  @P3 SEL R12, R5, R12, !P2 ;  /* 0x0000000c050c3207 */ /* 0x000fd60005000000 */
[----:B------:R-:W-:Y:S05]  /*5de0*/  @P4 BRA `(.L_x_191) ;  /* 0xfffffffc00484947 */ /* 0x000fea000383ffff */
.L_x_190:
[----:B------:R-:W-:Y:S05]  /*5df0*/  BSYNC.RECONVERGENT B2 ;  /* 0x0000000000027941 */ /* 0x000fea0003800200 */
.L_x_189:
[----:B------:R-:W-:Y:S05]  /*5e00*/  @!P1 BRA `(.L_x_188) ;  /* 0x0000000000e89947 */ /* 0x000fea0003800000 */
[----:B------:R-:W-:Y:S01]  /*5e10*/  ISETP.GE.U32.AND P2, PT, R20, 0x4, PT ;  /* 0x000000041400780c */ /* 0x000fe20003f46070 */
[----:B------:R-:W-:Y:S01]  /*5e20*/  BSSY.RECONVERGENT B2, `(.L_x_192) ;  /* 0x000001c000027945 */ /* 0x000fe20003800200 */
[----:B------:R-:W-:-:S04]  /*5e30*/  LOP3.LUT R10, R2, 0x3, RZ, 0xc0, !PT ;  /* 0x00000003020a7812 */ /* 0x000fc800078ec0ff */
[----:B------:R-:W-:-:S07]  /*5e40*/  ISETP.NE.AND P1, PT, R10, RZ, PT ;  /* 0x000000ff0a00720c */ /* 0x000fce0003f25270 */
[----:B------:R-:W-:Y:S06]  /*5e50*/  @!P2 BRA `(.L_x_193) ;  /* 0x000000000060a947 */ /* 0x000fec0003800000 */
[----:B0-2---:R-:W-:-:S05]  /*5e60*/  LEA R6, R13, R17, 0x2 ;  /* 0x000000110d067211 */ /* 0x005fca00078e10ff */
[----:B------:R-:W0:Y:S04]  /*5e70*/  LDS.64 R4, [R6+0x1000] ;  /* 0x0010000006047984 */ /* 0x000e280000000a00 */
[----:B------:R-:W1:Y:S01]  /*5e80*/  LDS.64 R8, [R6+0x1008] ;  /* 0x0010080006087984 */ /* 0x000e620000000a00 */
[-C--:B0----5:R-:W-:Y:S01]  /*5e90*/  FSETP.GT.AND P5, PT, R4, R14.reuse, PT ;  /* 0x0000000e0400720b */ /* 0x0a1fe20003fa4000 */
[----:B------:R-:W-:Y:S01]  /*5ea0*/  IMAD R4, R13, 0x4, R41 ;  /* 0x000000040d047824 */ /* 0x000fe200078e0229 */
[-C--:B------:R-:W-:Y:S02]  /*5eb0*/  FSETP.GT.AND P4, PT, R5, R14.reuse, PT ;  /* 0x0000000e0500720b */ /* 0x080fe40003f84000 */
[-C--:B-1----:R-:W-:Y:S02]  /*5ec0*/  FSETP.GT.AND P3, PT, R8, R14.reuse, PT ;  /* 0x0000000e0800720b */ /* 0x082fe40003f64000 */
[----:B------:R-:W-:-:S07]  /*5ed0*/  FSETP.GT.AND P2, PT, R9, R14, PT ;  /* 0x0000000e0900720b */ /* 0x000fce0003f44000 */
[----:B------:R-:W0:Y:S04]  /*5ee0*/  @P5 LDS R7, [R4+0x2b00] ;  /* 0x002b000004075984 */ /* 0x000e280000000800 */
[----:B------:R-:W1:Y:S04]  /*5ef0*/  @P4 LDS R5, [R4+0x2b04] ;  /* 0x002b040004054984 */ /* 0x000e680000000800 */
[----:B------:R-:W2:Y:S04]  /*5f00*/  @P3 LDS R9, [R4+0x2b08] ;  /* 0x002b080004093984 */ /* 0x000ea80000000800 */
[----:B------:R-:W3:Y:S01]  /*5f10*/  @P2 LDS R11, [R4+0x2b0c] ;  /* 0x002b0c00040b2984 */ /* 0x000ee20000000800 */
[----:B0-----:R-:W-:-:S02]  /*5f20*/  ISETP.NE.OR P6, PT, R7, R32, !P5 ;  /* 0x000000200700720c */ /* 0x001fc40006fc5670 */
[----:B-1----:R-:W-:-:S11]  /*5f30*/  @P4 ISETP.NE.AND P5, PT, R5, R32, PT ;  /* 0x000000200500420c */ /* 0x002fd60003fa5270 */
[----:B------:R-:W-:-:S04]  /*5f40*/  @!P6 VIMNMX R12, PT, PT, R12, R13, PT ;  /* 0x0000000d0c0ce248 */ /* 0x000fc80003fe0100 */
[----:B------:R-:W-:-:S04]  /*5f50*/  @P4 VIADDMNMX R5, R13, 0x1, R12, PT ;  /* 0x000000010d054846 */ /* 0x000fc8000380010c */
[----:B------:R-:W-:Y:S02]  /*5f60*/  @P4 SEL R12, R5, R12, !P5 ;  /* 0x0000000c050c4207 */ /* 0x000fe40006800000 */
[----:B--2---:R-:W-:Y:S02]  /*5f70*/  @P3 ISETP.NE.AND P4, PT, R9, R32, PT ;  /* 0x000000200900320c */ /* 0x004fe40003f85270 */
[----:B------:R-:W-:-:S04]  /*5f80*/  @P3 VIADDMNMX R5, R13, 0x2, R12, PT ;  /* 0x000000020d053846 */ /* 0x000fc8000380010c */
[----:B------:R-:W-:Y:S02]  /*5f90*/  @P3 SEL R12, R5, R12, !P4 ;  /* 0x0000000c050c3207 */ /* 0x000fe40006000000 */
[----:B---3--:R-:W-:Y:S02]  /*5fa0*/  @P2 ISETP.NE.AND P3, PT, R11, R32, PT ;  /* 0x000000200b00220c */ /* 0x008fe40003f65270 */
[C---:B------:R-:W-:Y:S02]  /*5fb0*/  @P2 VIADDMNMX R5, R13.reuse, 0x3, R12, PT ;  /* 0x000000030d052846 */ /* 0x040fe4000380010c */
[----:B------:R-:W-:Y:S02]  /*5fc0*/  IADD3 R13, PT, PT, R13, 0x4, RZ ;  /* 0x000000040d0d7810 */ /* 0x000fe40007ffe0ff */
[----:B------:R-:W-:-:S07]  /*5fd0*/  @P2 SEL R12, R5, R12, !P3 ;  /* 0x0000000c050c2207 */ /* 0x000fce0005800000 */
.L_x_193:
[----:B------:R-:W-:Y:S05]  /*5fe0*/  BSYNC.RECONVERGENT B2 ;  /* 0x0000000000027941 */ /* 0x000fea0003800200 */
.L_x_192:
[----:B------:R-:W-:Y:S05]  /*5ff0*/  @!P1 BRA `(.L_x_188) ;  /* 0x00000000006c9947 */ /* 0x000fea0003800000 */
[----:B------:R-:W-:Y:S01]  /*6000*/  ISETP.NE.AND P1, PT, R10, 0x1, PT ;  /* 0x000000010a00780c */ /* 0x000fe20003f25270 */
[----:B------:R-:W-:Y:S01]  /*6010*/  BSSY.RECONVERGENT B2, `(.L_x_194) ;  /* 0x0000011000027945 */ /* 0x000fe20003800200 */
[----:B0-----:R-:W-:-:S04]  /*6020*/  LOP3.LUT R4, R2, 0x1, RZ, 0xc0, !PT ;  /* 0x0000000102047812 */ /* 0x001fc800078ec0ff */
[----:B------:R-:W-:-:S07]  /*6030*/  ISETP.NE.U32.AND P3, PT, R4, 0x1, PT ;  /* 0x000000010400780c */ /* 0x000fce0003f65070 */
[----:B------:R-:W-:Y:S06]  /*6040*/  @!P1 BRA `(.L_x_195) ;  /* 0x0000000000349947 */ /* 0x000fec0003800000 */
[C---:B------:R-:W-:Y:S01]  /*6050*/  LEA R4, R13.reuse, R17, 0x2 ;  /* 0x000000110d047211 */ /* 0x040fe200078e10ff */
[----:B--2---:R-:W-:-:S05]  /*6060*/  IMAD R6, R13, 0x4, R41 ;  /* 0x000000040d067824 */ /* 0x004fca00078e0229 */
[----:B------:R-:W0:Y:S02]  /*6070*/  LDS.64 R4, [R4+0x1000] ;  /* 0x0010000004047984 */ /* 0x000e240000000a00 */
[-C--:B0----5:R-:W-:Y:S02]  /*6080*/  FSETP.GT.AND P1, PT, R4, R14.reuse, PT ;  /* 0x0000000e0400720b */ /* 0x0a1fe40003f24000 */
[----:B------:R-:W-:-:S11]  /*6090*/  FSETP.GT.AND P2, PT, R5, R14, PT ;  /* 0x0000000e0500720b */ /* 0x000fd60003f44000 */
[----:B------:R-:W0:Y:S04]  /*60a0*/  @P1 LDS R7, [R6+0x2b00] ;  /* 0x002b000006071984 */ /* 0x000e280000000800 */
[----:B------:R-:W1:Y:S01]  /*60b0*/  @P2 LDS R5, [R6+0x2b04] ;  /* 0x002b040006052984 */ /* 0x000e620000000800 */
[-C--:B0-----:R-:W-:Y:S02]  /*60c0*/  ISETP.NE.OR P4, PT, R7, R32.reuse, !P1 ;  /* 0x000000200700720c */ /* 0x081fe40004f85670 */
[----:B-1----:R-:W-:-:S11]  /*60d0*/  @P2 ISETP.NE.AND P1, PT, R5, R32, PT ;  /* 0x000000200500220c */ /* 0x002fd60003f25270 */
[----:B------:R-:W-:-:S04]  /*60e0*/  @!P4 VIMNMX R12, PT, PT, R12, R13, PT ;  /* 0x0000000d0c0cc248 */ /* 0x000fc80003fe0100 */
[C---:B------:R-:W-:Y:S02]  /*60f0*/  @P2 VIADDMNMX R5, R13.reuse, 0x1, R12, PT ;  /* 0x000000010d052846 */ /* 0x040fe4000380010c */
[----:B------:R-:W-:Y:S02]  /*6100*/  IADD3 R13, PT, PT, R13, 0x2, RZ ;  /* 0x000000020d0d7810 */ /* 0x000fe40007ffe0ff */
[----:B------:R-:W-:-:S07]  /*6110*/  @P2 SEL R12, R5, R12, !P1 ;  /* 0x0000000c050c2207 */ /* 0x000fce0004800000 */
.L_x_195:
[----:B------:R-:W-:Y:S05]  /*6120*/  BSYNC.RECONVERGENT B2 ;  /* 0x0000000000027941 */ /* 0x000fea0003800200 */
.L_x_194:
[----:B------:R-:W-:Y:S05]  /*6130*/  @P3 BRA `(.L_x_188) ;  /* 0x00000000001c3947 */ /* 0x000fea0003800000 */
[----:B------:R-:W-:-:S06]  /*6140*/  LEA R5, R13, R17, 0x2 ;  /* 0x000000110d057211 */ /* 0x000fcc00078e10ff */
[----:B------:R-:W0:Y:S02]  /*6150*/  LDS R5, [R5+0x1000] ;  /* 0x0010000005057984 */ /* 0x000e240000000800 */
[----:B0----5:R-:W-:-:S13]  /*6160*/  FSETP.GT.AND P1, PT, R5, R14, PT ;  /* 0x0000000e0500720b */ /* 0x021fda0003f24000 */
[----:B------:R-:W-:-:S06]  /*6170*/  @P1 IMAD R41, R13, 0x4, R41 ;  /* 0x000000040d291824 */ /* 0x000fcc00078e0229 */
[----:B------:R-:W0:Y:S02]  /*6180*/  @P1 LDS R41, [R41+0x2b00] ;  /* 0x002b000029291984 */ /* 0x000e240000000800 */
[----:B0-----:R-:W-:-:S13]  /*6190*/  ISETP.NE.OR P2, PT, R41, R32, !P1 ;  /* 0x000000202900720c */ /* 0x001fda0004f45670 */
[----:B------:R-:W-:-:S07]  /*61a0*/  @!P2 VIMNMX R12, PT, PT, R12, R13, PT ;  /* 0x0000000d0c0ca248 */ /* 0x000fce0003fe0100 */
.L_x_188:
[----:B------:R-:W-:Y:S05]  /*61b0*/  BSYNC.RECONVERGENT B1 ;  /* 0x0000000000017941 */ /* 0x000fea0003800200 */
.L_x_187:
[----:B------:R1:W-:Y:S02]  /*61c0*/  STS [R3+0x2b80], R12 ;  /* 0x002b800c03007388 */ /* 0x0003e40000000800 */
.L_x_186:
[----:B------:R-:W-:Y:S05]  /*61d0*/  BSYNC.RECONVERGENT B0 ;  /* 0x0000000000007941 */ /* 0x000fea0003800200 */
.L_x_185:
[----:B0-----:R-:W0:Y:S08]  /*61e0*/  LDC.64 R4, c[0x0][0x430] ;  /* 0x00010c00ff047b82 */ /* 0x001e300000000a00 */
[----:B------:R-:W-:Y:S06]  /*61f0*/  BAR.SYNC.DEFER_BLOCKING 0x0 ;  /* 0x0000000000007b1d */ /* 0x000fec0000010000 */
[----:B0-----:R-:W2:Y:S02]  /*6200*/  LDG.E.CONSTANT R33, desc[UR8][R4.64+0xc] ;  /* 0x00000c0804217981 */ /* 0x001ea4000c1e9900 */
[----:B--2---:R-:W-:-:S13]  /*6210*/  ISETP.GE.AND P1, PT, R33, 0x1, PT ;  /* 0x000000012100780c */ /* 0x004fda0003f26270 */
[----:B------:R-:W-:Y:S05]  /*6220*/  @!P1 BRA `(.L_x_196) ;  /* 0x0000001000c09947 */ /* 0x000fea0003800000 */
[----:B------:R-:W-:Y:S01]  /*6230*/  ISETP.GT.U32.AND P2, PT, R2, 0x1f, PT ;  /* 0x0000001f0200780c */ /* 0x000fe20003f44070 */
[----:B------:R-:W-:-:S12]  /*6240*/  UMOV UR4, URZ ;  /* 0x000000ff00047c82 */ /* 0x000fd80008000000 */
.L_x_201:
[----:B------:R-:W-:Y:S01]  /*6250*/  UIADD3 UR4, UPT, UPT, UR4, 0x1, URZ ;  /* 0x0000000104047890 */ /* 0x000fe2000fffe0ff */
[----:B------:R-:W-:Y:S05]  /*6260*/  BSSY.RECONVERGENT B0, `(.L_x_197) ;  /* 0x0000129000007945 */ /* 0x000fea0003800200 */
[----:B------:R-:W-:Y:S01]  /*6270*/  ISETP.LE.AND P3, PT, R33, UR4, PT ;  /* 0x0000000421007c0c */ /* 0x000fe2000bf63270 */
[----:B0-----:R-:W-:-:S12]  /*6280*/  @P2 BRA `(.L_x_198) ;  /* 0x0000001000982947 */ /* 0x001fd80003800000 */
[----:B------:R-:W0:Y:S02]  /*6290*/  LDC.64 R38, c[0x0][0x430] ;  /* 0x00010c00ff267b82 */ /* 0x000e240000000a00 */
[----:B0-----:R-:W2:Y:S01]  /*62a0*/  LDG.E.CONSTANT R20, desc[UR8][R38.64+0x6c] ;  /* 0x00006c0826147981 */ /* 0x001ea2000c1e9900 */
[----:B------:R-:W-:Y:S01]  /*62b0*/  MOV R34, 0x400 ;  /* 0x0000040000227802 */ /* 0x000fe20000000f00 */
[----:B------:R-:W-:Y:S01]  /*62c0*/  BSSY.RELIABLE B1, `(.L_x_199) ;  /* 0x000008d000017945 */ /* 0x000fe20003800100 */
[----:B------:R-:W0:Y:S02]  /*62d0*/  S2R R5, SR_CgaCtaId ;  /* 0x0000000000057919 */ /* 0x000e240000008800 */
[----:B0-----:R-:W-:Y:S02]  /*62e0*/  LEA R34, R5, R34, 0x18 ;  /* 0x0000002205227211 */ /* 0x001fe400078ec0ff */
[----:B------:R-:W-:Y:S04]  /*62f0*/  LDS.128 R4, [R17+0x1000] ;  /* 0x0010000011047984 */ /* 0x000fe80000000c00 */
[----:B------:R-:W0:Y:S02]  /*6300*/  LDS.128 R28, [R34+0x2b00] ;  /* 0x002b0000221c7984 */ /* 0x000e240000000c00 */
[----:B0-----:R-:W-:-:S04]  /*6310*/  ISETP.NE.AND P4, PT, R28, R32, PT ;  /* 0x000000201c00720c */ /* 0x001fc80003f85270 */
[----:B--2---:R-:W-:-:S13]  /*6320*/  FSETP.LEU.OR P1, PT, R4, R20, !P4 ;  /* 0x000000140400720b */ /* 0x004fda000672b400 */
[----:B------:R-:W-:Y:S01]  /*6330*/  @!P1 MOV R8, R28 ;  /* 0x0000001c00089202 */ /* 0x000fe20000000f00 */
[----:B------:R-:W-:Y:S06]  /*6340*/  @!P1 BRA `(.L_x_200) ;  /* 0x0000000800109947 */ /* 0x000fec0003800000 */
[----:B------:R-:W-:Y:S02]  /*6350*/  ISETP.NE.AND P1, PT, R29, R32, PT ;  /* 0x000000201d00720c */ /* 0x000fe40003f25270 */
[----:B------:R-:W-:Y:S02]  /*6360*/  FSETP.GT.AND P5, PT, R5, R20, PT ;  /* 0x000000140500720b */ /* 0x000fe40003fa4000 */
[----:B------:R-:W-:-:S11]  /*6370*/  MOV R8, R29 ;  /* 0x0000001d00087202 */ /* 0x000fd60000000f00 */
[----:B------:R-:W-:Y:S05]  /*6380*/  @P1 BRA P5, `(.L_x_200) ;  /* 0x0000000800001947 */ /* 0x000fea0002800000 */
[----:B------:R-:W-:Y:S01]  /*6390*/  ISETP.NE.AND P1, PT, R30, R32, PT ;  /* 0x000000201e00720c */ /* 0x000fe20003f25270 */
[----:B------:R-:W-:Y:S01]  /*63a0*/  IMAD.MOV.U32 R8, RZ, RZ, R30 ;  /* 0x000000ffff087224 */ /* 0x000fe200078e001e */
[----:B------:R-:W-:-:S13]  /*63b0*/  FSETP.GT.AND P5, PT, R6, R20, PT ;  /* 0x000000140600720b */ /* 0x000fda0003fa4000 */
[----:B------:R-:W-:Y:S05]  /*63c0*/  @P1 BRA P5, `(.L_x_200) ;  /* 0x0000000400f01947 */ /* 0x000fea0002800000 */
[----:B------:R-:W-:Y:S02]  /*63d0*/  ISETP.NE.AND P1, PT, R31, R32, PT ;  /* 0x000000201f00720c */ /* 0x000fe40003f25270 */
[----:B------:R-:W-:Y:S02]  /*63e0*/  FSETP.GT.AND P5, PT, R7, R20, PT ;  /* 0x000000140700720b */ /* 0x000fe40003fa4000 */
[----:B------:R-:W-:-:S11]  /*63f0*/  MOV R8, R31 ;  /* 0x0000001f00087202 */ /* 0x000fd60000000f00 */
[----:B------:R-:W-:Y:S05]  /*6400*/  @P1 BRA P5, `(.L_x_200) ;  /* 0x0000000400e01947 */ /* 0x000fea0002800000 */
[----:B-1-3-5:R-:W0:Y:S04]  /*6410*/  LDS.128 R12, [R17+0x1010] ;  /* 0x00101000110c7984 */ /* 0x02ae280000000c00 */
[----:B------:R-:W1:Y:S01]  /*6420*/  LDS.128 R8, [R34+0x2b10] ;  /* 0x002b100022087984 */ /* 0x000e620000000c00 */
[----:B0-----:R-:W-:Y:S02]  /*6430*/  FSETP.GT.AND P5, PT, R12, R20, PT ;  /* 0x000000140c00720b */ /* 0x001fe40003fa4000 */
[----:B-1----:R-:W-:-:S13]  /*6440*/  ISETP.NE.AND P1, PT, R8, R32, PT ;  /* 0x000000200800720c */ /* 0x002fda0003f25270 */
[----:B------:R-:W-:Y:S05]  /*6450*/  @P1 BRA P5, `(.L_x_200) ;  /* 0x0000000400cc1947 */ /* 0x000fea0002800000 */
[----:B------:R-:W-:Y:S02]  /*6460*/  FSETP.GT.AND P5, PT, R13, R20, PT ;  /* 0x000000140d00720b */ /* 0x000fe40003fa4000 */
[----:B------:R-:W-:Y:S02]  /*6470*/  ISETP.NE.AND P1, PT, R9, R32, PT ;  /* 0x000000200900720c */ /* 0x000fe40003f25270 */
[----:B------:R-:W-:-:S11]  /*6480*/  MOV R8, R9 ;  /* 0x0000000900087202 */ /* 0x000fd60000000f00 */
[----:B------:R-:W-:Y:S05]  /*6490*/  @P1 BRA P5, `(.L_x_200) ;  /* 0x0000000400bc1947 */ /* 0x000fea0002800000 */
[----:B------:R-:W-:Y:S01]  /*64a0*/  FSETP.GT.AND P5, PT, R14, R20, PT ;  /* 0x000000140e00720b */ /* 0x000fe20003fa4000 */
[----:B------:R-:W-:Y:S01]  /*64b0*/  IMAD.MOV.U32 R8, RZ, RZ, R10 ;  /* 0x000000ffff087224 */ /* 0x000fe200078e000a */
[----:B------:R-:W-:-:S13]  /*64c0*/  ISETP.NE.AND P1, PT, R10, R32, PT ;  /* 0x000000200a00720c */ /* 0x000fda0003f25270 */
[----:B------:R-:W-:Y:S05]  /*64d0*/  @P1 BRA P5, `(.L_x_200) ;  /* 0x0000000400ac1947 */ /* 0x000fea0002800000 */
[----:B------:R-:W-:Y:S02]  /*64e0*/  FSETP.GT.AND P5, PT, R15, R20, PT ;  /* 0x000000140f00720b */ /* 0x000fe40003fa4000 */
[----:B------:R-:W-:Y:S02]  /*64f0*/  ISETP.NE.AND P1, PT, R11, R32, PT ;  /* 0x000000200b00720c */ /* 0x000fe40003f25270 */
[----:B------:R-:W-:-:S11]  /*6500*/  MOV R8, R11 ;  /* 0x0000000b00087202 */ /* 0x000fd60000000f00 */
[----:B------:R-:W-:Y:S05]  /*6510*/  @P1 BRA P5, `(.L_x_200) ;  /* 0x00000004009c1947 */ /* 0x000fea0002800000 */
[----:B------:R-:W0:Y:S04]  /*6520*/  LDS.128 R8, [R34+0x2b20] ;  /* 0x002b200022087984 */ /* 0x000e280000000c00 */
[----:B------:R-:W1:Y:S01]  /*6530*/  LDS.128 R12, [R17+0x1020] ;  /* 0x00102000110c7984 */ /* 0x000e620000000c00 */
[----:B0-----:R-:W-:Y:S02]  /*6540*/  ISETP.NE.AND P1, PT, R8, R32, PT ;  /* 0x000000200800720c */ /* 0x001fe40003f25270 */
[----:B-1----:R-:W-:-:S13]  /*6550*/  FSETP.GT.AND P5, PT, R12, R20, PT ;  /* 0x000000140c00720b */ /* 0x002fda0003fa4000 */
        /* <DEDUP_REMOVED lines=94> */
[----:B------:R-:W-:-:S04]  /*6b40*/  ISETP.NE.AND P1, PT, R11, R32, PT ;  /* 0x000000200b00720c */ /* 0x000fc80003f25270 */
[----:B------:R-:W-:-:S13]  /*6b50*/  FSETP.LEU.OR P1, PT, R15, R20, !P1 ;  /* 0x000000140f00720b */ /* 0x000fda0004f2b400 */
[----:B------:R-:W-:Y:S05]  /*6b60*/  @P1 BREAK.RELIABLE B1 ;  /* 0x0000000000011942 */ /* 0x000fea0003800100 */
[----:B------:R-:W-:Y:S05]  /*6b70*/  @P1 BRA `(.L_x_198) ;  /* 0x00000008005c1947 */ /* 0x000fea0003800000 */
[----:B------:R-:W-:-:S07]  /*6b80*/  IMAD.MOV.U32 R8, RZ, RZ, R11 ;  /* 0x000000ffff087224 */ /* 0x000fce00078e000b */
.L_x_200:
[----:B------:R-:W-:Y:S05]  /*6b90*/  BSYNC.RELIABLE B1 ;  /* 0x0000000000017941 */ /* 0x000fea0003800100 */
.L_x_199:
[----:B-1----:R-:W2:Y:S01]  /*6ba0*/  LDG.E.CONSTANT R9, desc[UR8][R38.64+0x70] ;  /* 0x0000700826097981 */ /* 0x002ea2000c1e9900 */
[C---:B------:R-:W-:Y:S01]  /*6bb0*/  ISETP.NE.AND P5, PT, R29.reuse, R32, PT ;  /* 0x000000201d00720c */ /* 0x040fe20003fa5270 */
[----:B------:R-:W-:Y:S01]  /*6bc0*/  FADD R4, RZ, R4 ;  /* 0x00000004ff047221 */ /* 0x000fe20000000000 */
[-C--:B------:R-:W-:Y:S01]  /*6bd0*/  ISETP.NE.AND P1, PT, R29, R8.reuse, PT ;  /* 0x000000081d00720c */ /* 0x080fe20003f25270 */
[----:B----4-:R-:W0:Y:S01]  /*6be0*/  LDS.128 R24, [R34+0x2b10] ;  /* 0x002b100022187984 */ /* 0x010e220000000c00 */
[----:B------:R-:W-:Y:S02]  /*6bf0*/  ISETP.NE.AND P6, PT, R28, R8, PT ;  /* 0x000000081c00720c */ /* 0x000fe40003fc5270 */
[----:B------:R-:W-:Y:S01]  /*6c00*/  FSEL R36, R4, RZ, !P4 ;  /* 0x000000ff04247208 */ /* 0x000fe20006000000 */
[----:B------:R-:W1:Y:S01]  /*6c10*/  LDS.128 R20, [R17+0x1010] ;  /* 0x0010100011147984 */ /* 0x000e620000000c00 */
[----:B------:R-:W-:Y:S02]  /*6c20*/  ISETP.NE.AND P4, PT, R30, R32, PT ;  /* 0x000000201e00720c */ /* 0x000fe40003f85270 */
[----:B------:R-:W-:Y:S01]  /*6c30*/  FSEL R10, R4, RZ, !P6 ;  /* 0x000000ff040a7208 */ /* 0x000fe20007000000 */
[----:B---3-5:R-:W3:Y:S01]  /*6c40*/  LDS.128 R12, [R34+0x2b20] ;  /* 0x002b2000220c7984 */ /* 0x028ee20000000c00 */
[----:B------:R-:W-:Y:S01]  /*6c50*/  ISETP.NE.AND P6, PT, R30, R8, PT ;  /* 0x000000081e00720c */ /* 0x000fe20003fc5270 */
[--C-:B------:R-:W-:Y:S01]  /*6c60*/  @!P5 FADD R36, R36, R5.reuse ;  /* 0x000000052424d221 */ /* 0x100fe20000000000 */
[C---:B------:R-:W-:Y:S01]  /*6c70*/  ISETP.NE.AND P5, PT, R31.reuse, R32, PT ;  /* 0x000000201f00720c */ /* 0x040fe20003fa5270 */
[----:B------:R-:W-:Y:S01]  /*6c80*/  @!P1 FADD R10, R10, R5 ;  /* 0x000000050a0a9221 */ /* 0x000fe20000000000 */
[----:B------:R-:W-:-:S02]  /*6c90*/  ISETP.NE.AND P1, PT, R31, R8, PT ;  /* 0x000000081f00720c */ /* 0x000fc40003f25270 */
[----:B------:R-:W4:Y:S03]  /*6ca0*/  LDS.128 R28, [R17+0x1020] ;  /* 0x00102000111c7984 */ /* 0x000f260000000c00 */
[----:B------:R-:W-:-:S04]  /*6cb0*/  @!P4 FADD R36, R36, R6 ;  /* 0x000000062424c221 */ /* 0x000fc80000000000 */
[----:B------:R-:W-:Y:S02]  /*6cc0*/  @!P6 FADD R10, R10, R6 ;  /* 0x000000060a0ae221 */ /* 0x000fe40000000000 */
[--C-:B------:R-:W-:Y:S02]  /*6cd0*/  @!P5 FADD R36, R36, R7.reuse ;  /* 0x000000072424d221 */ /* 0x100fe40000000000 */
[----:B------:R-:W-:Y:S02]  /*6ce0*/  @!P1 FADD R10, R10, R7 ;  /* 0x000000070a0a9221 */ /* 0x000fe40000000000 */
[----:B------:R-:W4:Y:S01]  /*6cf0*/  LDS.128 R4, [R34+0x2b30] ;  /* 0x002b300022047984 */ /* 0x000f220000000c00 */
[C---:B0-----:R-:W-:Y:S02]  /*6d00*/  ISETP.NE.AND P4, PT, R24.reuse, R32, PT ;  /* 0x000000201800720c */ /* 0x041fe40003f85270 */
[----:B------:R-:W-:Y:S02]  /*6d10*/  ISETP.NE.AND P6, PT, R24, R8, PT ;  /* 0x000000081800720c */ /* 0x000fe40003fc5270 */
[----:B------:R-:W-:-:S02]  /*6d20*/  ISETP.NE.AND P5, PT, R25, R32, PT ;  /* 0x000000201900720c */ /* 0x000fc40003fa5270 */
[----:B------:R-:W-:-:S07]  /*6d30*/  ISETP.NE.AND P1, PT, R25, R8, PT ;  /* 0x000000081900720c */ /* 0x000fce0003f25270 */
[----:B-1----:R-:W-:Y:S01]  /*6d40*/  @!P4 FADD R36, R20, R36 ;  /* 0x000000241424c221 */ /* 0x002fe20000000000 */
[----:B------:R-:W-:Y:S01]  /*6d50*/  ISETP.NE.AND P4, PT, R26, R32, PT ;  /* 0x000000201a00720c */ /* 0x000fe20003f85270 */
[----:B------:R-:W-:Y:S01]  /*6d60*/  @!P6 FADD R10, R20, R10 ;  /* 0x0000000a140ae221 */ /* 0x000fe20000000000 */
[----:B------:R-:W-:Y:S01]  /*6d70*/  ISETP.NE.AND P6, PT, R26, R8, PT ;  /* 0x000000081a00720c */ /* 0x000fe20003fc5270 */
[--C-:B------:R-:W-:Y:S01]  /*6d80*/  @!P5 FADD R36, R36, R21.reuse ;  /* 0x000000152424d221 */ /* 0x100fe20000000000 */
[C---:B------:R-:W-:Y:S01]  /*6d90*/  ISETP.NE.AND P5, PT, R27.reuse, R32, PT ;  /* 0x000000201b00720c */ /* 0x040fe20003fa5270 */
[----:B------:R-:W-:Y:S01]  /*6da0*/  @!P1 FADD R10, R10, R21 ;  /* 0x000000150a0a9221 */ /* 0x000fe20000000000 */
[----:B------:R-:W-:Y:S02]  /*6db0*/  ISETP.NE.AND P1, PT, R27, R8, PT ;  /* 0x000000081b00720c */ /* 0x000fe40003f25270 */
[----:B------:R-:W0:Y:S05]  /*6dc0*/  LDS.128 R24, [R17+0x1030] ;  /* 0x0010300011187984 */ /* 0x000e2a0000000c00 */
[--C-:B------:R-:W-:Y:S01]  /*6dd0*/  @!P4 FADD R36, R36, R22.reuse ;  /* 0x000000162424c221 */ /* 0x100fe20000000000 */
[----:B---3--:R-:W-:Y:S01]  /*6de0*/  ISETP.NE.AND P4, PT, R12, R32, PT ;  /* 0x000000200c00720c */ /* 0x008fe20003f85270 */
[----:B------:R-:W-:Y:S01]  /*6df0*/  @!P6 FADD R10, R10, R22 ;  /* 0x000000160a0ae221 */ /* 0x000fe20000000000 */
[----:B------:R-:W-:Y:S01]  /*6e00*/  ISETP.NE.AND P6, PT, R12, R8, PT ;  /* 0x000000080c00720c */ /* 0x000fe20003fc5270 */
[--C-:B------:R-:W-:Y:S01]  /*6e10*/  @!P5 FADD R36, R36, R23.reuse ;  /* 0x000000172424d221 */ /* 0x100fe20000000000 */
[C---:B------:R-:W-:Y:S01]  /*6e20*/  ISETP.NE.AND P5, PT, R13.reuse, R32, PT ;  /* 0x000000200d00720c */ /* 0x040fe20003fa5270 */
[----:B------:R-:W-:Y:S01]  /*6e30*/  @!P1 FADD R10, R10, R23 ;  /* 0x000000170a0a9221 */ /* 0x000fe20000000000 */
[----:B------:R-:W-:Y:S01]  /*6e40*/  ISETP.NE.AND P1, PT, R13, R8, PT ;  /* 0x000000080d00720c */ /* 0x000fe20003f25270 */
[----:B------:R-:W1:Y:S06]  /*6e50*/  LDS.128 R20, [R34+0x2b40] ;  /* 0x002b400022147984 */ /* 0x000e6c0000000c00 */
[----:B----4-:R-:W-:Y:S01]  /*6e60*/  @!P4 FADD R36, R28, R36 ;  /* 0x000000241c24c221 */ /* 0x010fe20000000000 */
[----:B------:R-:W-:Y:S01]  /*6e70*/  ISETP.NE.AND P4, PT, R14, R32, PT ;  /* 0x000000200e00720c */ /* 0x000fe20003f85270 */
[----:B------:R-:W-:Y:S01]  /*6e80*/  @!P6 FADD R10, R28, R10 ;  /* 0x0000000a1c0ae221 */ /* 0x000fe20000000000 */
[----:B------:R-:W-:Y:S01]  /*6e90*/  ISETP.NE.AND P6, PT, R14, R8, PT ;  /* 0x000000080e00720c */ /* 0x000fe20003fc5270 */
[--C-:B------:R-:W-:Y:S01]  /*6ea0*/  @!P5 FADD R36, R36, R29.reuse ;  /* 0x0000001d2424d221 */ /* 0x100fe20000000000 */
[C---:B------:R-:W-:Y:S01]  /*6eb0*/  ISETP.NE.AND P5, PT, R15.reuse, R32, PT ;  /* 0x000000200f00720c */ /* 0x040fe20003fa5270 */
[----:B------:R-:W-:Y:S01]  /*6ec0*/  @!P1 FADD R10, R10, R29 ;  /* 0x0000001d0a0a9221 */ /* 0x000fe20000000000 */
[----:B------:R-:W-:-:S02]  /*6ed0*/  ISETP.NE.AND P1, PT, R15, R8, PT ;  /* 0x000000080f00720c */ /* 0x000fc40003f25270 */
[----:B------:R-:W3:Y:S05]  /*6ee0*/  LDS.128 R12, [R17+0x1040] ;  /* 0x00104000110c7984 */ /* 0x000eea0000000c00 */
[--C-:B------:R-:W-:Y:S01]  /*6ef0*/  @!P4 FADD R36, R36, R30.reuse ;  /* 0x0000001e2424c221 */ /* 0x100fe20000000000 */
[----:B------:R-:W-:Y:S01]  /*6f00*/  ISETP.NE.AND P4, PT, R4, R32, PT ;  /* 0x000000200400720c */ /* 0x000fe20003f85270 */
[----:B------:R-:W-:Y:S01]  /*6f10*/  @!P6 FADD R10, R10, R30 ;  /* 0x0000001e0a0ae221 */ /* 0x000fe20000000000 */
[----:B------:R-:W-:Y:S01]  /*6f20*/  ISETP.NE.AND P6, PT, R4, R8, PT ;  /* 0x000000080400720c */ /* 0x000fe20003fc5270 */
[--C-:B------:R-:W-:Y:S01]  /*6f30*/  @!P5 FADD R36, R36, R31.reuse ;  /* 0x0000001f2424d221 */ /* 0x100fe20000000000 */
[C---:B------:R-:W-:Y:S01]  /*6f40*/  ISETP.NE.AND P5, PT, R5.reuse, R32, PT ;  /* 0x000000200500720c */ /* 0x040fe20003fa5270 */
[----:B------:R-:W-:Y:S01]  /*6f50*/  @!P1 FADD R10, R10, R31 ;  /* 0x0000001f0a0a9221 */ /* 0x000fe20000000000 */
[----:B------:R-:W-:Y:S01]  /*6f60*/  ISETP.NE.AND P1, PT, R5, R8, PT ;  /* 0x000000080500720c */ /* 0x000fe20003f25270 */
[----:B------:R-:W4:Y:S06]  /*6f70*/  LDS.128 R28, [R34+0x2b50] ;  /* 0x002b5000221c7984 */ /* 0x000f2c0000000c00 */
[----:B0-----:R-:W-:Y:S01]  /*6f80*/  @!P4 FADD R36, R24, R36 ;  /* 0x000000241824c221 */ /* 0x001fe20000000000 */
[----:B------:R-:W-:Y:S01]  /*6f90*/  ISETP.NE.AND P4, PT, R6, R32, PT ;  /* 0x000000200600720c */ /* 0x000fe20003f85270 */
[----:B------:R-:W-:Y:S01]  /*6fa0*/  @!P6 FADD R10, R24, R10 ;  /* 0x0000000a180ae221 */ /* 0x000fe20000000000 */
[----:B------:R-:W-:Y:S01]  /*6fb0*/  ISETP.NE.AND P6, PT, R6, R8, PT ;  /* 0x000000080600720c */ /* 0x000fe20003fc5270 */
[--C-:B------:R-:W-:Y:S01]  /*6fc0*/  @!P5 FADD R36, R36, R25.reuse ;  /* 0x000000192424d221 */ /* 0x100fe20000000000 */
[C---:B------:R-:W-:Y:S01]  /*6fd0*/  ISETP.NE.AND P5, PT, R7.reuse, R32, PT ;  /* 0x000000200700720c */ /* 0x040fe20003fa5270 */
[----:B------:R-:W-:Y:S01]  /*6fe0*/  @!P1 FADD R10, R10, R25 ;  /* 0x000000190a0a9221 */ /* 0x000fe20000000000 */
[----:B------:R-:W-:-:S02]  /*6ff0*/  ISETP.NE.AND P1, PT, R7, R8, PT ;  /* 0x000000080700720c */ /* 0x000fc40003f25270 */
[----:B------:R-:W0:Y:S05]  /*7000*/  LDS.128 R4, [R17+0x1050] ;  /* 0x0010500011047984 */ /* 0x000e2a0000000c00 */
[--C-:B------:R-:W-:Y:S01]  /*7010*/  @!P4 FADD R36, R36, R26.reuse ;  /* 0x0000001a2424c221 */ /* 0x100fe20000000000 */
[----:B-1----:R-:W-:Y:S01]  /*7020*/  ISETP.NE.AND P4, PT, R20, R32, PT ;  /* 0x000000201400720c */ /* 0x002fe20003f85270 */
[----:B------:R-:W-:Y:S01]  /*7030*/  @!P6 FADD R10, R10, R26 ;  /* 0x0000001a0a0ae221 */ /* 0x000fe20000000000 */
[----:B------:R-:W-:Y:S01]  /*7040*/  ISETP.NE.AND P6, PT, R20, R8, PT ;  /* 0x000000081400720c */ /* 0x000fe20003fc5270 */
[--C-:B------:R-:W-:Y:S01]  /*7050*/  @!P5 FADD R36, R36, R27.reuse ;  /* 0x0000001b2424d221 */ /* 0x100fe20000000000 */
[C---:B------:R-:W-:Y:S01]  /*7060*/  ISETP.NE.AND P5, PT, R21.reuse, R32, PT ;  /* 0x000000201500720c */ /* 0x040fe20003fa5270 */
[----:B------:R-:W-:Y:S01]  /*7070*/  @!P1 FADD R10, R10, R27 ;  /* 0x0000001b0a0a9221 */ /* 0x000fe20000000000 */
[----:B------:R-:W-:Y:S01]  /*7080*/  ISETP.NE.AND P1, PT, R21, R8, PT ;  /* 0x000000081500720c */ /* 0x000fe20003f25270 */
[----:B------:R-:W1:Y:S06]  /*7090*/  LDS.128 R24, [R34+0x2b60] ;  /* 0x002b600022187984 */ /* 0x000e6c0000000c00 */
[----:B---3--:R-:W-:Y:S01]  /*70a0*/  @!P4 FADD R36, R12, R36 ;  /* 0x000000240c24c221 */ /* 0x008fe20000000000 */
        /* <DEDUP_REMOVED lines=9> */
[----:B----4-:R-:W-:Y:S01]  /*7140*/  ISETP.NE.AND P4, PT, R28, R32, PT ;  /* 0x000000201c00720c */ /* 0x010fe20003f85270 */
        /* <DEDUP_REMOVED lines=14> */
[----:B------:R-:W-:Y:S01]  /*7230*/  ISETP.NE.AND P1, PT, R31, R8, PT ;  /* 0x000000081f00720c */ /* 0x000fe20003f25270 */
[----:B------:R-:W-:Y:S04]  /*7240*/  LDS R5, [R3+0x2980] ;  /* 0x0029800003057984 */ /* 0x000fe80000000800 */
[----:B------:R-:W0:Y:S02]  /*7250*/  LDS.128 R28, [R17+0x1070] ;  /* 0x00107000111c7984 */ /* 0x000e240000000c00 */
[--C-:B------:R-:W-:Y:S01]  /*7260*/  @!P4 FADD R36, R36, R6.reuse ;  /* 0x000000062424c221 */ /* 0x100fe20000000000 */
[----:B-1----:R-:W-:Y:S01]  /*7270*/  ISETP.NE.AND P4, PT, R24, R32, PT ;  /* 0x000000201800720c */ /* 0x002fe20003f85270 */
[----:B------:R-:W-:Y:S01]  /*7280*/  @!P6 FADD R10, R10, R6 ;  /* 0x000000060a0ae221 */ /* 0x000fe20000000000 */
[----:B------:R-:W-:Y:S01]  /*7290*/  ISETP.NE.AND P6, PT, R24, R8, PT ;  /* 0x000000081800720c */ /* 0x000fe20003fc5270 */
[--C-:B------:R-:W-:Y:S01]  /*72a0*/  @!P5 FADD R36, R36, R7.reuse ;  /* 0x000000072424d221 */ /* 0x100fe20000000000 */
[C---:B------:R-:W-:Y:S01]  /*72b0*/  ISETP.NE.AND P5, PT, R25.reuse, R32, PT ;  /* 0x000000201900720c */ /* 0x040fe20003fa5270 */
[----:B------:R-:W-:Y:S01]  /*72c0*/  @!P1 FADD R10, R10, R7 ;  /* 0x000000070a0a9221 */ /* 0x000fe20000000000 */
[----:B------:R-:W-:-:S07]  /*72d0*/  ISETP.NE.AND P1, PT, R25, R8, PT ;  /* 0x000000081900720c */ /* 0x000fce0003f25270 */
[----:B---3--:R-:W-:Y:S01]  /*72e0*/  @!P4 FADD R36, R20, R36 ;  /* 0x000000241424c221 */ /* 0x008fe20000000000 */
[----:B------:R-:W-:Y:S01]  /*72f0*/  ISETP.NE.AND P4, PT, R26, R32, PT ;  /* 0x000000201a00720c */ /* 0x000fe20003f85270 */
[----:B------:R-:W-:Y:S01]  /*7300*/  @!P6 FADD R10, R20, R10 ;  /* 0x0000000a140ae221 */ /* 0x000fe20000000000 */
[----:B------:R-:W-:Y:S01]  /*7310*/  ISETP.NE.AND P6, PT, R26, R8, PT ;  /* 0x000000081a00720c */ /* 0x000fe20003fc5270 */
[--C-:B------:R-:W-:Y:S01]  /*7320*/  @!P5 FADD R36, R36, R21.reuse ;  /* 0x000000152424d221 */ /* 0x100fe20000000000 */
[C---:B------:R-:W-:Y:S01]  /*7330*/  ISETP.NE.AND P5, PT, R27.reuse, R32, PT ;  /* 0x000000201b00720c */ /* 0x040fe20003fa5270 */
[----:B------:R-:W-:Y:S01]  /*7340*/  @!P1 FADD R10, R10, R21 ;  /* 0x000000150a0a9221 */ /* 0x000fe20000000000 */
[----:B------:R-:W-:-:S07]  /*7350*/  ISETP.NE.AND P1, PT, R27, R8, PT ;  /* 0x000000081b00720c */ /* 0x000fce0003f25270 */
[--C-:B------:R-:W-:Y:S01]  /*7360*/  @!P4 FADD R36, R36, R22.reuse ;  /* 0x000000162424c221 */ /* 0x100fe20000000000 */
[----:B----4-:R-:W-:Y:S01]  /*7370*/  ISETP.NE.AND P4, PT, R12, R32, PT ;  /* 0x000000200c00720c */ /* 0x010fe20003f85270 */
[----:B------:R-:W-:Y:S01]  /*7380*/  @!P6 FADD R10, R10, R22 ;  /* 0x000000160a0ae221 */ /* 0x000fe20000000000 */
[----:B------:R-:W-:Y:S01]  /*7390*/  ISETP.NE.AND P6, PT, R12, R8, PT ;  /* 0x000000080c00720c */ /* 0x000fe20003fc5270 */
[--C-:B------:R-:W-:Y:S01]  /*73a0*/  @!P5 FADD R36, R36, R23.reuse ;  /* 0x000000172424d221 */ /* 0x100fe20000000000 */
[C---:B------:R-:W-:Y:S01]  /*73b0*/  ISETP.NE.AND P5, PT, R13.reuse, R32, PT ;  /* 0x000000200d00720c */ /* 0x040fe20003fa5270 */
[----:B------:R-:W-:Y:S01]  /*73c0*/  @!P1 FADD R10, R10, R23 ;  /* 0x000000170a0a9221 */ /* 0x000fe20000000000 */
[----:B------:R-:W-:-:S07]  /*73d0*/  ISETP.NE.AND P1, PT, R13, R8, PT ;  /* 0x000000080d00720c */ /* 0x000fce0003f25270 */
[----:B0-----:R-:W-:Y:S01]  /*73e0*/  @!P4 FADD R36, R28, R36 ;  /* 0x000000241c24c221 */ /* 0x001fe20000000000 */
[-C--:B------:R-:W-:Y:S01]  /*73f0*/  ISETP.NE.AND P4, PT, R14, R32.reuse, PT ;  /* 0x000000200e00720c */ /* 0x080fe20003f85270 */
[----:B------:R-:W-:Y:S01]  /*7400*/  @!P6 FADD R10, R28, R10 ;  /* 0x0000000a1c0ae221 */ /* 0x000fe20000000000 */
[C---:B------:R-:W-:Y:S01]  /*7410*/  ISETP.NE.AND P6, PT, R15.reuse, R32, PT ;  /* 0x000000200f00720c */ /* 0x040fe20003fc5270 */
[--C-:B------:R-:W-:Y:S01]  /*7420*/  @!P5 FADD R36, R36, R29.reuse ;  /* 0x0000001d2424d221 */ /* 0x100fe20000000000 */
[-C--:B------:R-:W-:Y:S01]  /*7430*/  ISETP.NE.AND P5, PT, R14, R8.reuse, PT ;  /* 0x000000080e00720c */ /* 0x080fe20003fa5270 */
[----:B------:R-:W-:Y:S01]  /*7440*/  @!P1 FADD R10, R10, R29 ;  /* 0x0000001d0a0a9221 */ /* 0x000fe20000000000 */
[----:B------:R-:W-:-:S07]  /*7450*/  ISETP.NE.AND P1, PT, R15, R8, PT ;  /* 0x000000080f00720c */ /* 0x000fce0003f25270 */
[----:B------:R-:W-:-:S04]  /*7460*/  @!P4 FADD R36, R36, R30 ;  /* 0x0000001e2424c221 */ /* 0x000fc80000000000 */
[----:B------:R-:W-:Y:S01]  /*7470*/  @!P6 FADD R36, R36, R31 ;  /* 0x0000001f2424e221 */ /* 0x000fe20000000000 */
[----:B------:R-:W-:-:S03]  /*7480*/  @!P5 FADD R10, R10, R30 ;  /* 0x0000001e0a0ad221 */ /* 0x000fc60000000000 */
[----:B------:R-:W-:Y:S01]  /*7490*/  FFMA R36, R5, 2, R36 ;  /* 0x4000000005247823 */ /* 0x000fe20000000024 */
[----:B------:R-:W-:-:S03]  /*74a0*/  @!P1 FADD R10, R10, R31 ;  /* 0x0000001f0a0a9221 */ /* 0x000fc60000000000 */
[----:B--2---:R-:W-:-:S05]  /*74b0*/  FMUL R9, R36, R9 ;  /* 0x0000000924097220 */ /* 0x004fca0000400000 */
[----:B------:R-:W-:-:S13]  /*74c0*/  FSETP.GT.AND P1, PT, R10, R9, PT ;  /* 0x000000090a00720b */ /* 0x000fda0003f24000 */
[----:B------:R0:W-:Y:S01]  /*74d0*/  @P1 STS [R3+0x2b00], R8 ;  /* 0x002b000803001388 */ /* 0x0001e20000000800 */
[----:B------:R-:W-:-:S07]  /*74e0*/  @P1 MOV R32, R8 ;  /* 0x0000000800201202 */ /* 0x000fce0000000f00 */
.L_x_198:
[----:B------:R-:W-:Y:S05]  /*74f0*/  BSYNC.RECONVERGENT B0 ;  /* 0x0000000000007941 */ /* 0x000fea0003800200 */
.L_x_197:
[----:B------:R-:W-:Y:S05]  /*7500*/  WARPSYNC.ALL ;  /* 0x0000000000007948 */ /* 0x000fea0003800000 */
[----:B------:R-:W-:Y:S06]  /*7510*/  BAR.SYNC.DEFER_BLOCKING 0x0 ;  /* 0x0000000000007b1d */ /* 0x000fec0000010000 */
[----:B------:R-:W-:Y:S05]  /*7520*/  @!P3 BRA `(.L_x_201) ;  /* 0xffffffec0048b947 */ /* 0x000fea000383ffff */
.L_x_196:
[----:B------:R-:W-:Y:S01]  /*7530*/  ISETP.GT.U32.AND P1, PT, R2, 0x1f, PT ;  /* 0x0000001f0200780c */ /* 0x000fe20003f24070 */
[----:B------:R-:W-:-:S12]  /*7540*/  BSSY.RECONVERGENT B0, `(.L_x_202) ;  /* 0x0000070000007945 */ /* 0x000fd80003800200 */
[----:B------:R-:W-:Y:S05]  /*7550*/  @P1 BRA `(.L_x_203) ;  /* 0x0000000400b81947 */ /* 0x000fea0003800000 */
[----:B------:R-:W2:Y:S01]  /*7560*/  S2UR UR5, SR_CgaCtaId ;  /* 0x00000000000579c3 */ /* 0x000ea20000008800 */
[----:B------:R-:W-:Y:S01]  /*7570*/  UMOV UR4, 0x400 ;  /* 0x0000040000047882 */ /* 0x000fe20000000000 */
[----:B------:R-:W-:Y:S01]  /*7580*/  LDS R2, [R3+0x2b00] ;  /* 0x002b000003027984 */ /* 0x000fe20000000800 */
[----:B-1----:R-:W-:Y:S01]  /*7590*/  HFMA2 R12, -RZ, RZ, 0, 0 ;  /* 0x00000000ff0c7431 */ /* 0x002fe200000001ff */
[----:B--2---:R-:W-:-:S09]  /*75a0*/  ULEA UR4, UR5, UR4, 0x18 ;  /* 0x0000000405047291 */ /* 0x004fd2000f8ec0ff */
[----:B------:R-:W1:Y:S04]  /*75b0*/  LDS.128 R4, [UR4+0x2b00] ;  /* 0x002b0004ff047984 */ /* 0x000e680008000c00 */
[----:B0-----:R-:W0:Y:S01]  /*75c0*/  LDS.128 R8, [UR4+0x2b10] ;  /* 0x002b1004ff087984 */ /* 0x001e220008000c00 */
[-C--:B-1----:R-:W-:Y:S02]  /*75d0*/  ISETP.NE.AND P6, PT, R4, R2.reuse, PT ;  /* 0x000000020400720c */ /* 0x082fe40003fc5270 */
[-C--:B------:R-:W-:Y:S02]  /*75e0*/  ISETP.NE.AND P1, PT, R5, R2.reuse, PT ;  /* 0x000000020500720c */ /* 0x080fe40003f25270 */
[-C--:B------:R-:W-:Y:S02]  /*75f0*/  ISETP.NE.AND P2, PT, R6, R2.reuse, PT ;  /* 0x000000020600720c */ /* 0x080fe40003f45270 */
[----:B------:R-:W-:-:S02]  /*7600*/  ISETP.NE.AND P3, PT, R7, R2, PT ;  /* 0x000000020700720c */ /* 0x000fc40003f65270 */
[-C--:B0-----:R-:W-:Y:S01]  /*7610*/  ISETP.NE.AND P4, PT, R8, R2.reuse, PT ;  /* 0x000000020800720c */ /* 0x081fe20003f85270 */
[----:B------:R-:W-:Y:S01]  /*7620*/  LDS.128 R4, [UR4+0x2b20] ;  /* 0x002b2004ff047984 */ /* 0x000fe20008000c00 */
[----:B------:R-:W-:-:S03]  /*7630*/  ISETP.NE.AND P5, PT, R9, R2, PT ;  /* 0x000000020900720c */ /* 0x000fc60003fa5270 */
[----:B------:R-:W0:Y:S04]  /*7640*/  @!P6 LDS R13, [R17+0x1000] ;  /* 0x00100000110de984 */ /* 0x000e280000000800 */
[----:B------:R-:W1:Y:S04]  /*7650*/  @!P1 LDS R15, [R17+0x1004] ;  /* 0x00100400110f9984 */ /* 0x000e680000000800 */
[----:B------:R-:W2:Y:S04]  /*7660*/  @!P2 LDS R21, [R17+0x1008] ;  /* 0x001008001115a984 */ /* 0x000ea80000000800 */
[----:B------:R-:W3:Y:S01]  /*7670*/  @!P3 LDS R23, [R17+0x100c] ;  /* 0x00100c001117b984 */ /* 0x000ee20000000800 */
[----:B0-----:R-:W-:Y:S01]  /*7680*/  @!P6 FADD R12, RZ, R13 ;  /* 0x0000000dff0ce221 */ /* 0x001fe20000000000 */
[----:B------:R-:W-:-:S02]  /*7690*/  ISETP.NE.AND P6, PT, R10, R2, PT ;  /* 0x000000020a00720c */ /* 0x000fc40003fc5270 */
[----:B------:R-:W0:Y:S01]  /*76a0*/  @!P4 LDS R13, [R17+0x1010] ;  /* 0x00101000110dc984 */ /* 0x000e220000000800 */
[----:B-1----:R-:W-:Y:S01]  /*76b0*/  @!P1 FADD R12, R12, R15 ;  /* 0x0000000f0c0c9221 */ /* 0x002fe20000000000 */
[-C--:B------:R-:W-:Y:S02]  /*76c0*/  ISETP.NE.AND P1, PT, R11, R2.reuse, PT ;  /* 0x000000020b00720c */ /* 0x080fe40003f25270 */
[----:B------:R-:W1:Y:S01]  /*76d0*/  @!P5 LDS R15, [R17+0x1014] ;  /* 0x00101400110fd984 */ /* 0x000e620000000800 */
[----:B--2---:R-:W-:Y:S01]  /*76e0*/  @!P2 FADD R12, R12, R21 ;  /* 0x000000150c0ca221 */ /* 0x004fe20000000000 */
[-C--:B------:R-:W-:Y:S02]  /*76f0*/  ISETP.NE.AND P2, PT, R4, R2.reuse, PT ;  /* 0x000000020400720c */ /* 0x080fe40003f45270 */
[----:B------:R-:W-:Y:S01]  /*7700*/  LDS.128 R8, [UR4+0x2b30] ;  /* 0x002b3004ff087984 */ /* 0x000fe20008000c00 */
[----:B---3--:R-:W-:Y:S01]  /*7710*/  @!P3 FADD R12, R12, R23 ;  /* 0x000000170c0cb221 */ /* 0x008fe20000000000 */
[----:B------:R-:W-:-:S02]  /*7720*/  ISETP.NE.AND P3, PT, R5, R2, PT ;  /* 0x000000020500720c */ /* 0x000fc40003f65270 */
[----:B------:R-:W2:Y:S04]  /*7730*/  @!P6 LDS R25, [R17+0x1018] ;  /* 0x001018001119e984 */ /* 0x000ea80000000800 */
[----:B------:R-:W3:Y:S07]  /*7740*/  @!P1 LDS R27, [R17+0x101c] ;  /* 0x00101c00111b9984 */ /* 0x000eee0000000800 */
[----:B------:R-:W-:Y:S01]  /*7750*/  @!P3 LDS R21, [R17+0x1024] ;  /* 0x001024001115b984 */ /* 0x000fe20000000800 */
[----:B0-----:R-:W-:Y:S01]  /*7760*/  @!P4 FADD R12, R12, R13 ;  /* 0x0000000d0c0cc221 */ /* 0x001fe20000000000 */
[----:B------:R-:W-:-:S02]  /*7770*/  ISETP.NE.AND P4, PT, R6, R2, PT ;  /* 0x000000020600720c */ /* 0x000fc40003f85270 */
[----:B------:R-:W0:Y:S01]  /*7780*/  @!P2 LDS R13, [R17+0x1020] ;  /* 0x00102000110da984 */ /* 0x000e220000000800 */
[----:B-1----:R-:W-:Y:S01]  /*7790*/  @!P5 FADD R12, R12, R15 ;  /* 0x0000000f0c0cd221 */ /* 0x002fe20000000000 */
[-C--:B------:R-:W-:Y:S02]  /*77a0*/  ISETP.NE.AND P5, PT, R7, R2.reuse, PT ;  /* 0x000000020700720c */ /* 0x080fe40003fa5270 */
[----:B------:R-:W-:Y:S01]  /*77b0*/  LDS.128 R4, [UR4+0x2b40] ;  /* 0x002b4004ff047984 */ /* 0x000fe20008000c00 */
[----:B--2---:R-:W-:Y:S01]  /*77c0*/  @!P6 FADD R12, R12, R25 ;  /* 0x000000190c0ce221 */ /* 0x004fe20000000000 */
[----:B------:R-:W-:-:S03]  /*77d0*/  ISETP.NE.AND P6, PT, R8, R2, PT ;  /* 0x000000020800720c */ /* 0x000fc60003fc5270 */
[----:B---3--:R-:W-:Y:S01]  /*77e0*/  @!P1 FADD R12, R12, R27 ;  /* 0x0000001b0c0c9221 */ /* 0x008fe20000000000 */
[----:B------:R-:W-:-:S05]  /*77f0*/  ISETP.NE.AND P1, PT, R9, R2, PT ;  /* 0x000000020900720c */ /* 0x000fca0003f25270 */
[----:B------:R-:W-:Y:S04]  /*7800*/  @!P5 LDS R23, [R17+0x102c] ;  /* 0x00102c001117d984 */ /* 0x000fe80000000800 */
[----:B------:R-:W1:Y:S04]  /*7810*/  @!P4 LDS R9, [R17+0x1028] ;  /* 0x001028001109c984 */ /* 0x000e680000000800 */
[----:B------:R-:W2:Y:S04]  /*7820*/  @!P6 LDS R15, [R17+0x1030] ;  /* 0x00103000110fe984 */ /* 0x000ea80000000800 */
[----:B------:R-:W3:Y:S01]  /*7830*/  @!P1 LDS R25, [R17+0x1034] ;  /* 0x0010340011199984 */ /* 0x000ee20000000800 */
[----:B0-----:R-:W-:Y:S01]  /*7840*/  @!P2 FADD R12, R12, R13 ;  /* 0x0000000d0c0ca221 */ /* 0x001fe20000000000 */
[----:B------:R-:W-:-:S03]  /*7850*/  ISETP.NE.AND P2, PT, R10, R2, PT ;  /* 0x000000020a00720c */ /* 0x000fc60003f45270 */
[----:B------:R-:W-:Y:S01]  /*7860*/  @!P3 FADD R12, R12, R21 ;  /* 0x000000150c0cb221 */ /* 0x000fe20000000000 */
[----:B------:R-:W-:-:S09]  /*7870*/  ISETP.NE.AND P3, PT, R11, R2, PT ;  /* 0x000000020b00720c */ /* 0x000fd20003f65270 */
[----:B------:R-:W0:Y:S01]  /*7880*/  @!P2 LDS R21, [R17+0x1038] ;  /* 0x001038001115a984 */ /* 0x000e220000000800 */
[----:B-1----:R-:W-:Y:S01]  /*7890*/  @!P4 FADD R12, R12, R9 ;  /* 0x000000090c0cc221 */ /* 0x002fe20000000000 */
[-C--:B------:R-:W-:Y:S02]  /*78a0*/  ISETP.NE.AND P4, PT, R4, R2.reuse, PT ;  /* 0x000000020400720c */ /* 0x080fe40003f85270 */
[----:B------:R-:W1:Y:S01]  /*78b0*/  LDS.128 R8, [UR4+0x2b50] ;  /* 0x002b5004ff087984 */ /* 0x000e620008000c00 */
[----:B------:R-:W-:Y:S01]  /*78c0*/  @!P5 FADD R12, R12, R23 ;  /* 0x000000170c0cd221 */ /* 0x000fe20000000000 */
[----:B------:R-:W-:-:S03]  /*78d0*/  ISETP.NE.AND P5, PT, R5, R2, PT ;  /* 0x000000020500720c */ /* 0x000fc60003fa5270 */
[----:B--2---:R-:W-:Y:S01]  /*78e0*/  @!P6 FADD R12, R12, R15 ;  /* 0x0000000f0c0ce221 */ /* 0x004fe20000000000 */
[-C--:B------:R-:W-:Y:S01]  /*78f0*/  ISETP.NE.AND P6, PT, R6, R2.reuse, PT ;  /* 0x000000020600720c */ /* 0x080fe20003fc5270 */
[----:B------:R-:W2:Y:S02]  /*7900*/  @!P3 LDS R15, [R17+0x103c] ;  /* 0x00103c00110fb984 */ /* 0x000ea40000000800 */
[----:B---3--:R-:W-:Y:S01]  /*7910*/  @!P1 FADD R12, R12, R25 ;  /* 0x000000190c0c9221 */ /* 0x008fe20000000000 */
[-C--:B------:R-:W-:Y:S01]  /*7920*/  ISETP.NE.AND P1, PT, R7, R2.reuse, PT ;  /* 0x000000020700720c */ /* 0x080fe20003f25270 */
[----:B------:R-:W3:Y:S04]  /*7930*/  @!P4 LDS R13, [R17+0x1040] ;  /* 0x00104000110dc984 */ /* 0x000ee80000000800 */
[----:B------:R-:W4:Y:S04]  /*7940*/  @!P5 LDS R23, [R17+0x1044] ;  /* 0x001044001117d984 */ /* 0x000f280000000800 */
[----:B------:R-:W4:Y:S04]  /*7950*/  @!P6 LDS R25, [R17+0x1048] ;  /* 0x001048001119e984 */ /* 0x000f280000000800 */
[----:B------:R-:W4:Y:S04]  /*7960*/  LDS.128 R4, [UR4+0x2b60] ;  /* 0x002b6004ff047984 */ /* 0x000f280008000c00 */
[----:B------:R-:W4:Y:S01]  /*7970*/  @!P1 LDS R27, [R17+0x104c] ;  /* 0x00104c00111b9984 */ /* 0x000f220000000800 */
[----:B0-----:R-:W-:Y:S01]  /*7980*/  @!P2 FADD R12, R12, R21 ;  /* 0x000000150c0ca221 */ /* 0x001fe20000000000 */
[----:B-1----:R-:W-:-:S03]  /*7990*/  ISETP.NE.AND P2, PT, R8, R2, PT ;  /* 0x000000020800720c */ /* 0x002fc60003f45270 */
[----:B--2---:R-:W-:Y:S01]  /*79a0*/  @!P3 FADD R12, R12, R15 ;  /* 0x0000000f0c0cb221 */ /* 0x004fe20000000000 */
[----:B------:R-:W-:-:S03]  /*79b0*/  ISETP.NE.AND P3, PT, R9, R2, PT ;  /* 0x000000020900720c */ /* 0x000fc60003f65270 */
[----:B---3--:R-:W-:Y:S01]  /*79c0*/  @!P4 FADD R12, R12, R13 ;  /* 0x0000000d0c0cc221 */ /* 0x008fe20000000000 */
[----:B------:R-:W-:-:S05]  /*79d0*/  ISETP.NE.AND P4, PT, R10, R2, PT ;  /* 0x000000020a00720c */ /* 0x000fca0003f85270 */
[----:B------:R-:W0:Y:S01]  /*79e0*/  @!P2 LDS R13, [R17+0x1050] ;  /* 0x00105000110da984 */ /* 0x000e220000000800 */
[----:B----4-:R-:W-:Y:S01]  /*79f0*/  @!P5 FADD R12, R12, R23 ;  /* 0x000000170c0cd221 */ /* 0x010fe20000000000 */
[----:B------:R-:W-:Y:S02]  /*7a00*/  ISETP.NE.AND P5, PT, R11, R2, PT ;  /* 0x000000020b00720c */ /* 0x000fe40003fa5270 */
[----:B------:R-:W-:Y:S01]  /*7a10*/  LDS.128 R8, [UR4+0x2b70] ;  /* 0x002b7004ff087984 */ /* 0x000fe20008000c00 */
[----:B------:R-:W-:-:S03]  /*7a20*/  @!P6 FADD R12, R12, R25 ;  /* 0x000000190c0ce221 */ /* 0x000fc60000000000 */
[----:B------:R-:W1:Y:S01]  /*7a30*/  @!P3 LDS R15, [R17+0x1054] ;  /* 0x00105400110fb984 */ /* 0x000e620000000800 */
[----:B------:R-:W-:-:S03]  /*7a40*/  ISETP.NE.AND P6, PT, R4, R2, PT ;  /* 0x000000020400720c */ /* 0x000fc60003fc5270 */
[----:B------:R-:W2:Y:S01]  /*7a50*/  @!P4 LDS R21, [R17+0x1058] ;  /* 0x001058001115c984 */ /* 0x000ea20000000800 */
[----:B------:R-:W-:Y:S01]  /*7a60*/  @!P1 FADD R12, R12, R27 ;  /* 0x0000001b0c0c9221 */ /* 0x000fe20000000000 */
[-C--:B------:R-:W-:Y:S02]  /*7a70*/  ISETP.NE.AND P1, PT, R5, R2.reuse, PT ;  /* 0x000000020500720c */ /* 0x080fe40003f25270 */
[----:B------:R-:W3:Y:S06]  /*7a80*/  @!P5 LDS R23, [R17+0x105c] ;  /* 0x00105c001117d984 */ /* 0x000eec0000000800 */
[----:B------:R-:W4:Y:S05]  /*7a90*/  @!P6 LDS R5, [R17+0x1060] ;  /* 0x001060001105e984 */ /* 0x000f2a0000000800 */
[----:B------:R-:W4:Y:S01]  /*7aa0*/  @!P1 LDS R25, [R17+0x1064] ;  /* 0x0010640011199984 */ /* 0x000f220000000800 */
[----:B0-----:R-:W-:Y:S01]  /*7ab0*/  @!P2 FADD R12, R12, R13 ;  /* 0x0000000d0c0ca221 */ /* 0x001fe20000000000 */
[----:B------:R-:W-:-:S03]  /*7ac0*/  ISETP.NE.AND P2, PT, R6, R2, PT ;  /* 0x000000020600720c */ /* 0x000fc60003f45270 */
[----:B-1----:R-:W-:Y:S01]  /*7ad0*/  @!P3 FADD R12, R12, R15 ;  /* 0x0000000f0c0cb221 */ /* 0x002fe20000000000 */
[----:B------:R-:W-:-:S03]  /*7ae0*/  ISETP.NE.AND P3, PT, R7, R2, PT ;  /* 0x000000020700720c */ /* 0x000fc60003f65270 */
[----:B--2---:R-:W-:Y:S01]  /*7af0*/  @!P4 FADD R12, R12, R21 ;  /* 0x000000150c0cc221 */ /* 0x004fe20000000000 */
[----:B------:R-:W-:-:S05]  /*7b00*/  ISETP.NE.AND P4, PT, R8, R2, PT ;  /* 0x000000020800720c */ /* 0x000fca0003f85270 */
[----:B------:R-:W0:Y:S01]  /*7b10*/  @!P2 LDS R7, [R17+0x1068] ;  /* 0x001068001107a984 */ /* 0x000e220000000800 */
[----:B---3--:R-:W-:Y:S01]  /*7b20*/  @!P5 FADD R12, R12, R23 ;  /* 0x000000170c0cd221 */ /* 0x008fe20000000000 */
[----:B------:R-:W-:-:S03]  /*7b30*/  ISETP.NE.AND P5, PT, R9, R2, PT ;  /* 0x000000020900720c */ /* 0x000fc60003fa5270 */
[----:B----4-:R-:W-:Y:S01]  /*7b40*/  @!P6 FADD R12, R12, R5 ;  /* 0x000000050c0ce221 */ /* 0x010fe20000000000 */
[-C--:B------:R-:W-:Y:S01]  /*7b50*/  ISETP.NE.AND P6, PT, R10, R2.reuse, PT ;  /* 0x000000020a00720c */ /* 0x080fe20003fc5270 */
[----:B------:R-:W1:Y:S02]  /*7b60*/  @!P3 LDS R9, [R17+0x106c] ;  /* 0x00106c001109b984 */ /* 0x000e640000000800 */
[----:B------:R-:W-:Y:S01]  /*7b70*/  @!P1 FADD R12, R12, R25 ;  /* 0x000000190c0c9221 */ /* 0x000fe20000000000 */
[----:B------:R-:W-:Y:S01]  /*7b80*/  ISETP.NE.AND P1, PT, R11, R2, PT ;  /* 0x000000020b00720c */ /* 0x000fe20003f25270 */
[----:B------:R-:W2:Y:S04]  /*7b90*/  @!P4 LDS R5, [R17+0x1070] ;  /* 0x001070001105c984 */ /* 0x000ea80000000800 */
[----:B------:R-:W3:Y:S04]  /*7ba0*/  @!P5 LDS R11, [R17+0x1074] ;  /* 0x00107400110bd984 */ /* 0x000ee80000000800 */
[----:B------:R-:W4:Y:S04]  /*7bb0*/  @!P6 LDS R13, [R17+0x1078] ;  /* 0x00107800110de984 */ /* 0x000f280000000800 */
[----:B------:R-:W4:Y:S01]  /*7bc0*/  @!P1 LDS R15, [R17+0x107c] ;  /* 0x00107c00110f9984 */ /* 0x000f220000000800 */
[----:B0-----:R-:W-:-:S04]  /*7bd0*/  @!P2 FADD R12, R12, R7 ;  /* 0x000000070c0ca221 */ /* 0x001fc80000000000 */
[----:B-1----:R-:W-:-:S04]  /*7be0*/  @!P3 FADD R12, R12, R9 ;  /* 0x000000090c0cb221 */ /* 0x002fc80000000000 */
[----:B--2---:R-:W-:-:S04]  /*7bf0*/  @!P4 FADD R12, R12, R5 ;  /* 0x000000050c0cc221 */ /* 0x004fc80000000000 */
[----:B---3--:R-:W-:-:S04]  /*7c00*/  @!P5 FADD R12, R12, R11 ;  /* 0x0000000b0c0cd221 */ /* 0x008fc80000000000 */
[----:B----4-:R-:W-:-:S04]  /*7c10*/  @!P6 FADD R12, R12, R13 ;  /* 0x0000000d0c0ce221 */ /* 0x010fc80000000000 */
[----:B------:R-:W-:-:S05]  /*7c20*/  @!P1 FADD R12, R12, R15 ;  /* 0x0000000f0c0c9221 */ /* 0x000fca0000000000 */
[----:B------:R2:W-:Y:S02]  /*7c30*/  STS [R3+0x2c00], R12 ;  /* 0x002c000c03007388 */ /* 0x0005e40000000800 */
.L_x_203:
[----:B------:R-:W-:Y:S05]  /*7c40*/  BSYNC.RECONVERGENT B0 ;  /* 0x0000000000007941 */ /* 0x000fea0003800200 */
.L_x_202:
[----:B------:R-:W-:Y:S06]  /*7c50*/  BAR.SYNC.DEFER_BLOCKING 0x0 ;  /* 0x0000000000007b1d */ /* 0x000fec0000010000 */
[----:B------:R-:W-:Y:S04]  /*7c60*/  BSSY.RECONVERGENT B0, `(.L_x_204) ;  /* 0x0000063000007945 */ /* 0x000fe80003800200 */
[----:B------:R-:W-:Y:S05]  /*7c70*/  @!P0 BRA `(.L_x_205) ;  /* 0x0000000400848947 */ /* 0x000fea0003800000 */
[----:B------:R-:W2:Y:S01]  /*7c80*/  LDCU.64 UR4, c[0x0][0x3a8] ;  /* 0x00007500ff0477ac */ /* 0x000ea20008000a00 */
[----:B------:R-:W-:Y:S01]  /*7c90*/  SHF.R.S32.HI R5, RZ, 0x1f, R19 ;  /* 0x0000001fff057819 */ /* 0x000fe20000011413 */
[----:B------:R-:W4:Y:S01]  /*7ca0*/  LDS R2, [R3+0x2b00] ;  /* 0x002b000003027984 */ /* 0x000f220000000800 */
[----:B01----:R-:W0:Y:S03]  /*7cb0*/  LDC.64 R8, c[0x0][0x3f8] ;  /* 0x0000fe00ff087b82 */ /* 0x003e260000000a00 */
[----:B------:R1:W0:Y:S05]  /*7cc0*/  LDS R17, [R3+0x2980] ;  /* 0x0029800003117984 */ /* 0x00022a0000000800 */
[----:B------:R-:W1:Y:S01]  /*7cd0*/  LDC.64 R10, c[0x0][0x400] ;  /* 0x00010000ff0a7b82 */ /* 0x000e620000000a00 */
[----:B--2---:R-:W-:-:S07]  /*7ce0*/  IADD3 R4, P1, P2, R19, UR4, R16 ;  /* 0x0000000413047c10 */ /* 0x004fce000fa3e010 */
[----:B------:R-:W2:Y:S01]  /*7cf0*/  LDC.64 R12, c[0x0][0x408] ;  /* 0x00010200ff0c7b82 */ /* 0x000ea20000000a00 */
[----:B------:R-:W-:-:S05]  /*7d00*/  IADD3.X R5, PT, PT, R5, UR5, R18, P1, P2 ;  /* 0x0000000505057c10 */ /* 0x000fca0008fe4412 */
[----:B------:R-:W4:Y:S02]  /*7d10*/  LDG.E.U8.CONSTANT R4, desc[UR8][R4.64] ;  /* 0x0000000804047981 */ /* 0x000f24000c1e9100 */
[----:B---3-5:R-:W3:Y:S01]  /*7d20*/  LDC.64 R14, c[0x0][0x410] ;  /* 0x00010400ff0e7b82 */ /* 0x028ee20000000a00 */
[C---:B------:R-:W-:Y:S01]  /*7d30*/  IMAD R23, R0.reuse, 0x64, RZ ;  /* 0x0000006400177824 */ /* 0x040fe200078e02ff */
[----:B------:R-:W-:Y:S04]  /*7d40*/  BSSY.RECONVERGENT B1, `(.L_x_206) ;  /* 0x000003e000017945 */ /* 0x000fe80003800200 */
[----:B------:R-:W-:Y:S01]  /*7d50*/  BSSY.RELIABLE B2, `(.L_x_207) ;  /* 0x0000035000027945 */ /* 0x000fe20003800100 */
[C---:B0-----:R-:W-:Y:S01]  /*7d60*/  IMAD.WIDE R8, R0.reuse, 0x4, R8 ;  /* 0x0000000400087825 */ /* 0x041fe200078e0208 */
[----:B------:R-:W-:Y:S01]  /*7d70*/  SHF.R.S32.HI R22, RZ, 0x1f, R23 ;  /* 0x0000001fff167819 */ /* 0x000fe20000011417 */
[----:B------:R-:W0:Y:S02]  /*7d80*/  LDC.64 R20, c[0x0][0x418] ;  /* 0x00010600ff147b82 */ /* 0x000e240000000a00 */
[----:B-1----:R-:W-:-:S04]  /*7d90*/  IMAD.WIDE R10, R0, 0x4, R10 ;  /* 0x00000004000a7825 */ /* 0x002fc800078e020a */
[C---:B--2---:R-:W-:Y:S02]  /*7da0*/  IMAD.WIDE R12, R0.reuse, 0x4, R12 ;  /* 0x00000004000c7825 */ /* 0x044fe400078e020c */
[----:B------:R-:W1:Y:S02]  /*7db0*/  LDC.64 R6, c[0x0][0x3f0] ;  /* 0x0000fc00ff067b82 */ /* 0x000e640000000a00 */
[----:B---3--:R-:W-:-:S04]  /*7dc0*/  IMAD.WIDE R14, R0, 0x4, R14 ;  /* 0x00000004000e7825 */ /* 0x008fc800078e020e */
[----:B0-----:R-:W-:Y:S01]  /*7dd0*/  IMAD.WIDE R20, R0, 0x4, R20 ;  /* 0x0000000400147825 */ /* 0x001fe200078e0214 */
[----:B----4-:R-:W-:-:S04]  /*7de0*/  ISETP.NE.AND P2, PT, R4, 0x1, PT ;  /* 0x000000010400780c */ /* 0x010fc80003f45270 */
[----:B------:R-:W-:-:S13]  /*7df0*/  ISETP.NE.OR P1, PT, R2, 0x1, P2 ;  /* 0x000000010200780c */ /* 0x000fda0001725670 */
[----:B-1----:R-:W-:Y:S05]  /*7e00*/  @P1 BRA `(.L_x_208) ;  /* 0x0000000000201947 */ /* 0x002fea0003800000 */
[----:B------:R-:W0:Y:S01]  /*7e10*/  S2R R2, SR_LANEID ;  /* 0x0000000000027919 */ /* 0x000e220000000000 */
[----:B------:R-:W-:Y:S01]  /*7e20*/  VOTEU.ANY UR4, UPT, PT ;  /* 0x0000000000047886 */ /* 0x000fe200038e0100 */
[----:B------:R-:W-:Y:S01]  /*7e30*/  IMAD.WIDE R6, R0, 0x4, R6 ;  /* 0x0000000400067825 */ /* 0x000fe200078e0206 */
[----:B------:R-:W-:Y:S02]  /*7e40*/  UFLO.U32 UR5, UR4 ;  /* 0x00000004000572bd */ /* 0x000fe400080e0000 */
[----:B------:R-:W1:Y:S04]  /*7e50*/  POPC R5, UR4 ;  /* 0x0000000400057d09 */ /* 0x000e680008000000 */
[----:B0-----:R-:W-:-:S13]  /*7e60*/  ISETP.EQ.U32.AND P1, PT, R2, UR5, PT ;  /* 0x0000000502007c0c */ /* 0x001fda000bf22070 */
[----:B-1----:R0:W-:Y:S01]  /*7e70*/  @P1 REDG.E.ADD.STRONG.GPU desc[UR8][R6.64], R5 ;  /* 0x000000050600198e */ /* 0x0021e2000c12e108 */
[----:B------:R-:W-:Y:S05]  /*7e80*/  BRA `(.L_x_209) ;  /* 0x0000000000847947 */ /* 0x000fea0003800000 */
.L_x_208:
[----:B------:R-:W-:-:S04]  /*7e90*/  ISETP.NE.AND P1, PT, R4, RZ, PT ;  /* 0x000000ff0400720c */ /* 0x000fc80003f25270 */
[----:B------:R-:W-:-:S13]  /*7ea0*/  ISETP.NE.OR P3, PT, R2, 0x1, P1 ;  /* 0x000000010200780c */ /* 0x000fda0000f65670 */
[----:B------:R-:W-:Y:S05]  /*7eb0*/  @P3 BRA `(.L_x_210) ;  /* 0x00000000001c3947 */ /* 0x000fea0003800000 */
[----:B------:R-:W0:Y:S01]  /*7ec0*/  S2R R0, SR_LANEID ;  /* 0x0000000000007919 */ /* 0x000e220000000000 */
[----:B------:R-:W-:Y:S02]  /*7ed0*/  VOTEU.ANY UR4, UPT, PT ;  /* 0x0000000000047886 */ /* 0x000fe400038e0100 */
[----:B------:R-:W-:Y:S02]  /*7ee0*/  UFLO.U32 UR5, UR4 ;  /* 0x00000004000572bd */ /* 0x000fe400080e0000 */
[----:B------:R-:W1:Y:S04]  /*7ef0*/  POPC R5, UR4 ;  /* 0x0000000400057d09 */ /* 0x000e680008000000 */
[----:B0-----:R-:W-:-:S13]  /*7f00*/  ISETP.EQ.U32.AND P1, PT, R0, UR5, PT ;  /* 0x0000000500007c0c */ /* 0x001fda000bf22070 */
[----:B-1----:R1:W-:Y:S01]  /*7f10*/  @P1 REDG.E.ADD.STRONG.GPU desc[UR8][R8.64], R5 ;  /* 0x000000050800198e */ /* 0x0023e2000c12e108 */
[----:B------:R-:W-:Y:S05]  /*7f20*/  BRA `(.L_x_209) ;  /* 0x00000000005c7947 */ /* 0x000fea0003800000 */
.L_x_210:
[----:B------:R-:W-:-:S13]  /*7f30*/  ISETP.NE.OR P1, PT, R2, RZ, P1 ;  /* 0x000000ff0200720c */ /* 0x000fda0000f25670 */
[----:B------:R-:W-:Y:S05]  /*7f40*/  @!P1 BREAK.RELIABLE B2 ;  /* 0x0000000000029942 */ /* 0x000fea0003800100 */
        /* <DEDUP_REMOVED lines=8> */
.L_x_211:
        /* <DEDUP_REMOVED lines=10> */
.L_x_213:
[----:B------:R-:W-:-:S13]  /*8070*/  ISETP.NE.AND P1, PT, R2, 0x1, PT ;  /* 0x000000010200780c */ /* 0x000fda0003f25270 */
[----:B------:R-:W-:Y:S05]  /*8080*/  @P1 BREAK.RELIABLE B2 ;  /* 0x0000000000021942 */ /* 0x000fea0003800100 */
[----:B------:R-:W-:Y:S05]  /*8090*/  @P1 BRA `(.L_x_212) ;  /* 0x0000000000201947 */ /* 0x000fea0003800000 */
.L_x_209:
[----:B------:R-:W-:Y:S05]  /*80a0*/  BSYNC.RELIABLE B2 ;  /* 0x0000000000027941 */ /* 0x000fea0003800100 */
.L_x_207:
[----:B------:R-:W2:Y:S01]  /*80b0*/  S2R R0, SR_LANEID ;  /* 0x0000000000007919 */ /* 0x000ea20000000000 */
[----:B------:R-:W-:Y:S02]  /*80c0*/  VOTEU.ANY UR4, UPT, PT ;  /* 0x0000000000047886 */ /* 0x000fe400038e0100 */
[----:B------:R-:W-:Y:S02]  /*80d0*/  UFLO.U32 UR5, UR4 ;  /* 0x00000004000572bd */ /* 0x000fe400080e0000 */
[----:B01----:R-:W0:Y:S01]  /*80e0*/  POPC R5, UR4 ;  /* 0x0000000400057d09 */ /* 0x003e220008000000 */
[----:B------:R3:W-:Y:S03]  /*80f0*/  REDG.E.ADD.F32.FTZ.RN.STRONG.GPU desc[UR8][R14.64], R17 ;  /* 0x000000110e0079a6 */ /* 0x0007e6000c12f308 */
[----:B--2---:R-:W-:-:S13]  /*8100*/  ISETP.EQ.U32.AND P1, PT, R0, UR5, PT ;  /* 0x0000000500007c0c */ /* 0x004fda000bf22070 */
[----:B0-----:R3:W-:Y:S02]  /*8110*/  @P1 REDG.E.ADD.STRONG.GPU desc[UR8][R20.64], R5 ;  /* 0x000000051400198e */ /* 0x0017e4000c12e108 */
.L_x_212:
[----:B------:R-:W-:Y:S05]  /*8120*/  BSYNC.RECONVERGENT B1 ;  /* 0x0000000000017941 */ /* 0x000fea0003800200 */
.L_x_206:
[----:B---3--:R-:W-:-:S06]  /*8130*/  FMUL R17, R17, 100 ;  /* 0x42c8000011117820 */ /* 0x008fcc0000400000 */
[----:B------:R-:W2:Y:S02]  /*8140*/  F2I.TRUNC.NTZ R17, R17 ;  /* 0x0000001100117305 */ /* 0x000ea4000020f100 */
[----:B--2---:R-:W-:-:S04]  /*8150*/  VIMNMX R0, PT, PT, RZ, R17, !PT ;  /* 0x00000011ff007248 */ /* 0x004fc80007fe0100 */
[----:B------:R-:W-:Y:S01]  /*8160*/  VIMNMX R0, PT, PT, R0, 0x63, PT ;  /* 0x0000006300007848 */ /* 0x000fe20003fe0100 */
[----:B------:R-:W-:Y:S06]  /*8170*/  @P2 BRA `(.L_x_214) ;  /* 0x0000000000242947 */ /* 0x000fec0003800000 */
[----:B------:R-:W2:Y:S01]  /*8180*/  LDCU.64 UR4, c[0x0][0x420] ;  /* 0x00008400ff0477ac */ /* 0x000ea20008000a00 */
[----:B------:R-:W-:Y:S01]  /*8190*/  IADD3 R0, P1, PT, R23, R0, RZ ;  /* 0x0000000017007210 */ /* 0x000fe20007f3e0ff */
[----:B------:R-:W-:Y:S01]  /*81a0*/  IMAD.MOV.U32 R6, RZ, RZ, 0x1 ;  /* 0x00000001ff067424 */ /* 0x000fe200078e00ff */
[----:B------:R-:W-:Y:S02]  /*81b0*/  MOV R7, 0x0 ;  /* 0x0000000000077802 */ /* 0x000fe40000000f00 */
[----:B01----:R-:W-:Y:S02]  /*81c0*/  IADD3.X R5, PT, PT, RZ, R22, RZ, P1, !PT ;  /* 0x00000016ff057210 */ /* 0x003fe40000ffe4ff */
[----:B--2---:R-:W-:-:S04]  /*81d0*/  LEA R4, P1, R0, UR4, 0x3 ;  /* 0x0000000400047c11 */ /* 0x004fc8000f8218ff */
[----:B------:R-:W-:-:S05]  /*81e0*/  LEA.HI.X R5, R0, UR5, R5, 0x3, P1 ;  /* 0x0000000500057c11 */ /* 0x000fca00088f1c05 */
[----:B------:R0:W-:Y:S01]  /*81f0*/  REDG.E.ADD.64.STRONG.GPU desc[UR8][R4.64], R6 ;  /* 0x000000060400798e */ /* 0x0001e2000c12e508 */
[----:B------:R-:W-:Y:S05]  /*8200*/  BRA `(.L_x_205) ;  /* 0x0000000000207947 */ /* 0x000fea0003800000 */
.L_x_214:
[----:B------:R-:W2:Y:S01]  /*8210*/  LDCU.64 UR4, c[0x0][0x428] ;  /* 0x00008500ff0477ac */ /* 0x000ea20008000a00 */
[----:B------:R-:W-:Y:S01]  /*8220*/  IADD3 R0, P1, PT, R23, R0, RZ ;  /* 0x0000000017007210 */ /* 0x000fe20007f3e0ff */
[----:B------:R-:W-:Y:S02]  /*8230*/  HFMA2 R6, -RZ, RZ, 0, 5.9604644775390625e-08 ;  /* 0x00000001ff067431 */ /* 0x000fe400000001ff */
[----:B------:R-:W-:Y:S01]  /*8240*/  IMAD.MOV.U32 R7, RZ, RZ, 0x0 ;  /* 0x00000000ff077424 */ /* 0x000fe200078e00ff */
[----:B01----:R-:W-:Y:S02]  /*8250*/  IADD3.X R5, PT, PT, RZ, R22, RZ, P1, !PT ;  /* 0x00000016ff057210 */ /* 0x003fe40000ffe4ff */
[----:B--2---:R-:W-:-:S04]  /*8260*/  LEA R4, P1, R0, UR4, 0x3 ;  /* 0x0000000400047c11 */ /* 0x004fc8000f8218ff */
[----:B------:R-:W-:-:S05]  /*8270*/  LEA.HI.X R5, R0, UR5, R5, 0x3, P1 ;  /* 0x0000000500057c11 */ /* 0x000fca00088f1c05 */
[----:B------:R0:W-:Y:S04]  /*8280*/  REDG.E.ADD.64.STRONG.GPU desc[UR8][R4.64], R6 ;  /* 0x000000060400798e */ /* 0x0001e8000c12e508 */
.L_x_205:
[----:B------:R-:W-:Y:S05]  /*8290*/  BSYNC.RECONVERGENT B0 ;  /* 0x0000000000007941 */ /* 0x000fea0003800200 */
.L_x_204:
[----:B------:R-:W-:Y:S05]  /*82a0*/  WARPSYNC.ALL ;  /* 0x0000000000007948 */ /* 0x000fea0003800000 */
[----:B------:R-:W-:Y:S06]  /*82b0*/  BAR.SYNC.DEFER_BLOCKING 0x0 ;  /* 0x0000000000007b1d */ /* 0x000fec0000010000 */
[----:B------:R-:W-:Y:S05]  /*82c0*/  @!P0 EXIT ;  /* 0x000000000000894d */ /* 0x000fea0003800000 */
[----:B------:R-:W2:Y:S01]  /*82d0*/  LDS R13, [R3+0x2980] ;  /* 0x00298000030d7984 */ /* 0x000ea20000000800 */
[----:B------:R-:W0:Y:S01]  /*82e0*/  LDCU.64 UR4, c[0x0][0x3c8] ;  /* 0x00007900ff0477ac */ /* 0x000e220008000a00 */
[----:B------:R-:W-:Y:S02]  /*82f0*/  IADD3 R16, P0, PT, R16, R19, RZ ;  /* 0x0000001310107210 */ /* 0x000fe40007f1e0ff */
[----:B------:R-:W2:Y:S01]  /*8300*/  LDS R15, [R3+0x2a80] ;  /* 0x002a8000030f7984 */ /* 0x000ea20000000800 */
[----:B------:R-:W3:Y:S01]  /*8310*/  LDCU.128 UR12, c[0x0][0x3d0] ;  /* 0x00007a00ff0c77ac */ /* 0x000ee20008000c00 */
[----:B------:R-:W-:Y:S02]  /*8320*/  LEA.HI.X.SX32 R19, R19, R18, 0x1, P0 ;  /* 0x0000001213137211 */ /* 0x000fe400000f0eff */
[----:B------:R-:W2:Y:S01]  /*8330*/  LDS R17, [R3+0x2a00] ;  /* 0x002a000003117984 */ /* 0x000ea20000000800 */
[----:B------:R-:W4:Y:S01]  /*8340*/  LDCU.128 UR16, c[0x0][0x3e0] ;  /* 0x00007c00ff1077ac */ /* 0x000f220008000c00 */
[----:B-1----:R-:W-:-:S02]  /*8350*/  SHF.L.U32 R10, R16, 0x2, RZ ;  /* 0x00000002100a7819 */ /* 0x002fc400000006ff */
[----:B------:R-:W1:Y:S01]  /*8360*/  LDS R21, [R3+0x2b00] ;  /* 0x002b000003157984 */ /* 0x000e620000000800 */
[----:B------:R-:W-:-:S03]  /*8370*/  SHF.L.U64.HI R19, R16, 0x2, R19 ;  /* 0x0000000210137819 */ /* 0x000fc60000010213 */
[----:B------:R2:W1:Y:S01]  /*8380*/  LDS R23, [R3+0x2380] ;  /* 0x0023800003177984 */ /* 0x0004620000000800 */
[----:B0-----:R-:W-:-:S04]  /*8390*/  IADD3 R4, P0, PT, R10, UR4, RZ ;  /* 0x000000040a047c10 */ /* 0x001fc8000ff1e0ff */
[C---:B------:R-:W-:Y:S02]  /*83a0*/  IADD3.X R5, PT, PT, R19.reuse, UR5, RZ, P0, !PT ;  /* 0x0000000513057c10 */ /* 0x040fe400087fe4ff */
[C---:B---3--:R-:W-:Y:S02]  /*83b0*/  IADD3 R6, P0, PT, R10.reuse, UR12, RZ ;  /* 0x0000000c0a067c10 */ /* 0x048fe4000ff1e0ff */
[C---:B------:R-:W-:Y:S02]  /*83c0*/  IADD3 R2, P1, PT, R10.reuse, UR14, RZ ;  /* 0x0000000e0a027c10 */ /* 0x040fe4000ff3e0ff */
[C---:B----4-:R-:W-:Y:S02]  /*83d0*/  IADD3 R8, P2, PT, R10.reuse, UR16, RZ ;  /* 0x000000100a087c10 */ /* 0x050fe4000ff5e0ff */
[----:B------:R-:W-:Y:S02]  /*83e0*/  IADD3 R10, P3, PT, R10, UR18, RZ ;  /* 0x000000120a0a7c10 */ /* 0x000fe4000ff7e0ff */
[----:B------:R-:W-:-:S02]  /*83f0*/  IADD3.X R7, PT, PT, R19, UR13, RZ, P0, !PT ;  /* 0x0000000d13077c10 */ /* 0x000fc400087fe4ff */
[C---:B--2---:R-:W-:Y:S02]  /*8400*/  IADD3.X R3, PT, PT, R19.reuse, UR15, RZ, P1, !PT ;  /* 0x0000000f13037c10 */ /* 0x044fe40008ffe4ff */
[C---:B------:R-:W-:Y:S02]  /*8410*/  IADD3.X R9, PT, PT, R19.reuse, UR17, RZ, P2, !PT ;  /* 0x0000001113097c10 */ /* 0x040fe400097fe4ff */
[----:B------:R-:W-:Y:S01]  /*8420*/  IADD3.X R11, PT, PT, R19, UR19, RZ, P3, !PT ;  /* 0x00000013130b7c10 */ /* 0x000fe20009ffe4ff */
[----:B------:R-:W-:Y:S04]  /*8430*/  STG.E desc[UR8][R4.64], R13 ;  /* 0x0000000d04007986 */ /* 0x000fe8000c101908 */
[----:B------:R-:W-:Y:S04]  /*8440*/  STG.E desc[UR8][R6.64], R15 ;  /* 0x0000000f06007986 */ /* 0x000fe8000c101908 */
[----:B------:R-:W-:Y:S04]  /*8450*/  STG.E desc[UR8][R2.64], R17 ;  /* 0x0000001102007986 */ /* 0x000fe8000c101908 */
[----:B-1----:R-:W-:Y:S04]  /*8460*/  STG.E desc[UR8][R8.64], R21 ;  /* 0x0000001508007986 */ /* 0x002fe8000c101908 */
[----:B------:R-:W-:Y:S01]  /*8470*/  STG.E desc[UR8][R10.64], R23 ;  /* 0x000000170a007986 */ /* 0x000fe2000c101908 */
[----:B------:R-:W-:Y:S05]  /*8480*/  EXIT ;  /* 0x000000000000794d */ /* 0x000fea0003800000 */
        .weak           $__internal_3_$__cuda_sm20_rcp_rn_f32_slowpath
        .type           $__internal_3_$__cuda_sm20_rcp_rn_f32_slowpath,@function
        .size           $__internal_3_$__cuda_sm20_rcp_rn_f32_slowpath,($__internal_4_$__cuda_sm20_sqrt_rn_f32_slowpath - $__internal_3_$__cuda_sm20_rcp_rn_f32_slowpath)
$__internal_3_$__cuda_sm20_rcp_rn_f32_slowpath:
[----:B------:R-:W-:Y:S01]  /*8490*/  SHF.L.U32 R4, R9, 0x1, RZ ;  /* 0x0000000109047819 */ /* 0x000fe200000006ff */
[----:B------:R-:W-:Y:S03]  /*84a0*/  BSSY.RECONVERGENT B2, `(.L_x_215) ;  /* 0x0000031000027945 */ /* 0x000fe60003800200 */
[----:B------:R-:W-:Y:S02]  /*84b0*/  SHF.R.U32.HI R11, RZ, 0x18, R4 ;  /* 0x00000018ff0b7819 */ /* 0x000fe40000011604 */
[----:B------:R-:W-:Y:S02]  /*84c0*/  MOV R4, R9 ;  /* 0x0000000900047202 */ /* 0x000fe40000000f00 */
        /* <DEDUP_REMOVED lines=12> */
.L_x_216:
[----:B------:R-:W-:-:S04]  /*8590*/  IADD3 R12, PT, PT, R11, -0xfd, RZ ;  /* 0xffffff030b0c7810 */ /* 0x000fc80007ffe0ff */
[----:B------:R-:W-:-:S13]  /*85a0*/  ISETP.GT.U32.AND P1, PT, R12, 0x1, PT ;  /* 0x000000010c00780c */ /* 0x000fda0003f24070 */
[----:B------:R-:W-:Y:S05]  /*85b0*/  @P1 BRA `(.L_x_218) ;  /* 0x0000000000781947 */ /* 0x000fea0003800000 */
[----:B------:R-:W-:Y:S01]  /*85c0*/  LOP3.LUT R5, R4, 0x7fffff, RZ, 0xc0, !PT ;  /* 0x007fffff04057812 */ /* 0x000fe200078ec0ff */
[----:B------:R-:W-:-:S03]  /*85d0*/  HFMA2 R9, -RZ, RZ, 0, 1.78813934326171875e-07 ;  /* 0x00000003ff097431 */ /* 0x000fc600000001ff */
[----:B------:R-:W-:-:S04]  /*85e0*/  LOP3.LUT R5, R5, 0x3f800000, RZ, 0xfc, !PT ;  /* 0x3f80000005057812 */ /* 0x000fc800078efcff */
[----:B------:R-:W0:Y:S01]  /*85f0*/  MUFU.RCP R6, R5 ;  /* 0x0000000500067308 */ /* 0x000e220000001000 */
[----:B------:R-:W-:Y:S01]  /*8600*/  SHF.L.U32 R9, R9, R12, RZ ;  /* 0x0000000c09097219 */ /* 0x000fe200000006ff */
        /* <DEDUP_REMOVED lines=11> */
[----:B------:R-:W-:Y:S02]  /*86c0*/  LOP3.LUT P2, RZ, R7, R12, R6, 0xf8, !PT ;  /* 0x0000000c07ff7212 */ /* 0x000fe4000784f806 */
[C---:B------:R-:W-:Y:S02]  /*86d0*/  LOP3.LUT P1, RZ, R9.reuse, 0x1, RZ, 0xc0, !PT ;  /* 0x0000000109ff7812 */ /* 0x040fe4000782c0ff */
[----:B------:R-:W-:-:S04]  /*86e0*/  LOP3.LUT P3, RZ, R9, 0x2, RZ, 0xc0, !PT ;  /* 0x0000000209ff7812 */ /* 0x000fc8000786c0ff */
[----:B------:R-:W-:Y:S02]  /*86f0*/  PLOP3.LUT P1, PT, P1, P2, P3, 0xe0, 0x0 ;  /* 0x000000000000781c */ /* 0x000fe40000f25c30 */
[----:B------:R-:W-:Y:S02]  /*8700*/  LOP3.LUT P2, RZ, R4, 0x7fffff, RZ, 0xc0, !PT ;  /* 0x007fffff04ff7812 */ /* 0x000fe4000784c0ff */
[----:B------:R-:W-:-:S05]  /*8710*/  SEL R5, RZ, 0x1, !P1 ;  /* 0x00000001ff057807 */ /* 0x000fca0004800000 */
[----:B------:R-:W-:-:S05]  /*8720*/  IMAD.MOV R5, RZ, RZ, -R5 ;  /* 0x000000ffff057224 */ /* 0x000fca00078e0a05 */
[----:B------:R-:W-:Y:S02]  /*8730*/  ISETP.GE.AND P1, PT, R5, RZ, PT ;  /* 0x000000ff0500720c */ /* 0x000fe40003f26270 */
[----:B------:R-:W-:-:S04]  /*8740*/  IADD3 R5, PT, PT, R11, -0xfc, RZ ;  /* 0xffffff040b057810 */ /* 0x000fc80007ffe0ff */
[----:B------:R-:W-:-:S07]  /*8750*/  SHF.R.U32.HI R5, RZ, R5, R6 ;  /* 0x00000005ff057219 */ /* 0x000fce0000011606 */
[----:B------:R-:W-:-:S04]  /*8760*/  @!P1 IADD3 R5, PT, PT, R5, 0x1, RZ ;  /* 0x0000000105059810 */ /* 0x000fc80007ffe0ff */
[----:B------:R-:W-:-:S04]  /*8770*/  @!P2 SHF.L.U32 R5, R5, 0x1, RZ ;  /* 0x000000010505a819 */ /* 0x000fc800000006ff */
[----:B------:R-:W-:Y:S01]  /*8780*/  LOP3.LUT R6, R5, 0x80000000, R4, 0xf8, !PT ;  /* 0x8000000005067812 */ /* 0x000fe200078ef804 */
[----:B------:R-:W-:Y:S06]  /*8790*/  BRA `(.L_x_217) ;  /* 0x0000000000047947 */ /* 0x000fec0003800000 */
.L_x_218:
[----:B------:R0:W1:Y:S02]  /*87a0*/  MUFU.RCP R6, R4 ;  /* 0x0000000400067308 */ /* 0x0000640000001000 */
.L_x_217:
[----:B------:R-:W-:Y:S05]  /*87b0*/  BSYNC.RECONVERGENT B2 ;  /* 0x0000000000027941 */ /* 0x000fea0003800200 */
.L_x_215:
[----:B0-----:R-:W-:Y:S01]  /*87c0*/  IMAD.MOV.U32 R4, RZ, RZ, R10 ;  /* 0x000000ffff047224 */ /* 0x001fe200078e000a */
[----:B------:R-:W-:-:S04]  /*87d0*/  MOV R5, 0x0 ;  /* 0x0000000000057802 */ /* 0x000fc80000000f00 */
[----:B-1----:R-:W-:Y:S05]  /*87e0*/  RET.REL.NODEC R4 `(mega_fused_pocket_detection_batch_with_metrics) ;  /* 0xffffff7804047950 */ /* 0x002fea0003c3ffff */
        .weak           $__internal_4_$__cuda_sm20_sqrt_rn_f32_slowpath
        .type           $__internal_4_$__cuda_sm20_sqrt_rn_f32_slowpath,@function
        .size           $__internal_4_$__cuda_sm20_sqrt_rn_f32_slowpath,($__internal_5_$__cuda_sm3x_div_rn_noftz_f32_slowpath - $__internal_4_$__cuda_sm20_sqrt_rn_f32_slowpath)
$__internal_4_$__cuda_sm20_sqrt_rn_f32_slowpath:
[----:B------:R-:W-:-:S13]  /*87f0*/  LOP3.LUT P0, RZ, R4, 0x7fffffff, RZ, 0xc0, !PT ;  /* 0x7fffffff04ff7812 */ /* 0x000fda000780c0ff */
[----:B------:R-:W-:Y:S01]  /*8800*/  @!P0 MOV R5, R4 ;  /* 0x0000000400058202 */ /* 0x000fe20000000f00 */
[----:B------:R-:W-:Y:S06]  /*8810*/  @!P0 BRA `(.L_x_219) ;  /* 0x0000000000408947 */ /* 0x000fec0003800000 */
[----:B------:R-:W-:-:S13]  /*8820*/  FSETP.GEU.FTZ.AND P0, PT, R4, RZ, PT ;  /* 0x000000ff0400720b */ /* 0x000fda0003f1e000 */
[----:B------:R-:W-:Y:S01]  /*8830*/  @!P0 MOV R5, 0x7fffffff ;  /* 0x7fffffff00058802 */ /* 0x000fe20000000f00 */
        /* <DEDUP_REMOVED lines=14> */
.L_x_219:
[----:B------:R-:W-:Y:S01]  /*8920*/  MOV R9, R5 ;  /* 0x0000000500097202 */ /* 0x000fe20000000f00 */
[----:B------:R-:W-:Y:S01]  /*8930*/  HFMA2 R5, -RZ, RZ, 0, 0 ;  /* 0x00000000ff057431 */ /* 0x000fe200000001ff */
[----:B------:R-:W-:-:S04]  /*8940*/  MOV R4, R13 ;  /* 0x0000000d00047202 */ /* 0x000fc80000000f00 */
[----:B------:R-:W-:Y:S05]  /*8950*/  RET.REL.NODEC R4 `(mega_fused_pocket_detection_batch_with_metrics) ;  /* 0xffffff7404a87950 */ /* 0x000fea0003c3ffff */
        .weak           $__internal_5_$__cuda_sm3x_div_rn_noftz_f32_slowpath
        .type           $__internal_5_$__cuda_sm3x_div_rn_noftz_f32_slowpath,@function
        .size           $__internal_5_$__cuda_sm3x_div_rn_noftz_f32_slowpath,(.L_x_399 - $__internal_5_$__cuda_sm3x_div_rn_noftz_f32_slowpath)
$__internal_5_$__cuda_sm3x_div_rn_noftz_f32_slowpath:
[----:B------:R-:W-:Y:S01]  /*8960*/  SHF.R.U32.HI R14, RZ, 0x17, R11 ;  /* 0x00000017ff0e7819 */ /* 0x000fe2000001160b */
[----:B------:R-:W-:Y:S01]  /*8970*/  BSSY.RECONVERGENT B1, `(.L_x_220) ;  /* 0x0000062000017945 */ /* 0x000fe20003800200 */
[----:B------:R-:W-:Y:S02]  /*8980*/  SHF.R.U32.HI R15, RZ, 0x17, R4 ;  /* 0x00000017ff0f7819 */ /* 0x000fe40000011604 */
[----:B------:R-:W-:Y:S02]  /*8990*/  LOP3.LUT R14, R14, 0xff, RZ, 0xc0, !PT ;  /* 0x000000ff0e0e7812 */ /* 0x000fe400078ec0ff */
[----:B------:R-:W-:-:S03]  /*89a0*/  LOP3.LUT R21, R15, 0xff, RZ, 0xc0, !PT ;  /* 0x000000ff0f157812 */ /* 0x000fc600078ec0ff */
[----:B------:R-:W-:Y:S01]  /*89b0*/  VIADD R22, R14, 0xffffffff ;  /* 0xffffffff0e167836 */ /* 0x000fe20000000000 */
[----:B------:R-:W-:-:S04]  /*89c0*/  IADD3 R20, PT, PT, R21, -0x1, RZ ;  /* 0xffffffff15147810 */ /* 0x000fc80007ffe0ff */
[----:B------:R-:W-:-:S04]  /*89d0*/  ISETP.GT.U32.AND P1, PT, R22, 0xfd, PT ;  /* 0x000000fd1600780c */ /* 0x000fc80003f24070 */
[----:B------:R-:W-:-:S13]  /*89e0*/  ISETP.GT.U32.OR P1, PT, R20, 0xfd, P1 ;  /* 0x000000fd1400780c */ /* 0x000fda0000f24470 */
[----:B------:R-:W-:Y:S01]  /*89f0*/  @!P1 MOV R15, RZ ;  /* 0x000000ff000f9202 */ /* 0x000fe20000000f00 */
        /* <DEDUP_REMOVED lines=19> */
[----:B------:R-:W-:Y:S01]  /*8b30*/  @P1 MOV R15, RZ ;  /* 0x000000ff000f1202 */ /* 0x000fe20000000f00 */
[----:B------:R-:W-:Y:S02]  /*8b40*/  @!P1 IMAD.MOV.U32 R15, RZ, RZ, -0x40 ;  /* 0xffffffc0ff0f9424 */ /* 0x000fe400078e00ff */
[----:B------:R-:W-:Y:S01]  /*8b50*/  @!P1 FFMA R4, R4, 1.84467440737095516160e+19, RZ ;  /* 0x5f80000004049823 */ /* 0x000fe200000000ff */
[----:B------:R-:W-:Y:S02]  /*8b60*/  @!P2 FFMA R11, R11, 1.84467440737095516160e+19, RZ ;  /* 0x5f8000000b0ba823 */ /* 0x000fe400000000ff */
[----:B------:R-:W-:-:S07]  /*8b70*/  @!P2 IADD3 R15, PT, PT, R15, 0x40, RZ ;  /* 0x000000400f0fa810 */ /* 0x000fce0007ffe0ff */
.L_x_221:
[----:B------:R-:W-:Y:S01]  /*8b80*/  LEA R20, R14, 0xc0800000, 0x17 ;  /* 0xc08000000e147811 */ /* 0x000fe200078eb8ff */
[----:B------:R-:W-:Y:S01]  /*8b90*/  BSSY.RECONVERGENT B2, `(.L_x_226) ;  /* 0x0000036000027945 */ /* 0x000fe20003800200 */
[----:B------:R-:W-:Y:S02]  /*8ba0*/  IADD3 R21, PT, PT, R21, -0x7f, RZ ;  /* 0xffffff8115157810 */ /* 0x000fe40007ffe0ff */
[----:B------:R-:W-:-:S03]  /*8bb0*/  IADD3 R22, PT, PT, -R20, R11, RZ ;  /* 0x0000000b14167210 */ /* 0x000fc60007ffe1ff */
[C---:B------:R-:W-:Y:S01]  /*8bc0*/  IMAD R4, R21.reuse, -0x800000, R4 ;  /* 0xff80000015047824 */ /* 0x040fe200078e0204 */
[----:B------:R0:W1:Y:S01]  /*8bd0*/  MUFU.RCP R11, R22 ;  /* 0x00000016000b7308 */ /* 0x0000620000001000 */
[----:B------:R-:W-:Y:S01]  /*8be0*/  FADD.FTZ R23, -R22, -RZ ;  /* 0x800000ff16177221 */ /* 0x000fe20000010100 */
[----:B0-----:R-:W-:-:S05]  /*8bf0*/  IADD3 R22, PT, PT, R21, 0x7f, -R14 ;  /* 0x0000007f15167810 */ /* 0x001fca0007ffe80e */
[----:B------:R-:W-:Y:S02]  /*8c00*/  IMAD.IADD R15, R22, 0x1, R15 ;  /* 0x00000001160f7824 */ /* 0x000fe400078e020f */
        /* <DEDUP_REMOVED lines=9> */
[----:B------:R-:W-:-:S04]  /*8ca0*/  IADD3 R21, PT, PT, R14, R15, RZ ;  /* 0x0000000f0e157210 */ /* 0x000fc80007ffe0ff */
[----:B------:R-:W-:-:S04]  /*8cb0*/  IADD3 R14, PT, PT, R21, -0x1, RZ ;  /* 0xffffffff150e7810 */ /* 0x000fc80007ffe0ff */
        /* <DEDUP_REMOVED lines=9> */
[-CC-:B------:R-:W-:Y:S01]  /*8d50*/  FFMA.RZ R14, R11, R23.reuse, R20.reuse ;  /* 0x000000170b0e7223 */ /* 0x180fe2000000c014 */
[C---:B------:R-:W-:Y:S02]  /*8d60*/  ISETP.NE.AND P3, PT, R21.reuse, RZ, PT ;  /* 0x000000ff1500720c */ /* 0x040fe40003f65270 */
[----:B------:R-:W-:Y:S02]  /*8d70*/  ISETP.NE.AND P2, PT, R21, RZ, PT ;  /* 0x000000ff1500720c */ /* 0x000fe40003f45270 */
[----:B------:R-:W-:Y:S01]  /*8d80*/  LOP3.LUT R15, R14, 0x7fffff, RZ, 0xc0, !PT ;  /* 0x007fffff0e0f7812 */ /* 0x000fe200078ec0ff */
[CCC-:B------:R-:W-:Y:S01]  /*8d90*/  FFMA.RP R14, R11.reuse, R23.reuse, R20.reuse ;  /* 0x000000170b0e7223 */ /* 0x1c0fe20000008014 */
[----:B------:R-:W-:Y:S01]  /*8da0*/  FFMA.RM R11, R11, R23, R20 ;  /* 0x000000170b0b7223 */ /* 0x000fe20000004014 */
[----:B------:R-:W-:Y:S01]  /*8db0*/  IADD3 R20, PT, PT, R21, 0x20, RZ ;  /* 0x0000002015147810 */ /* 0x000fe20007ffe0ff */
        /* <DEDUP_REMOVED lines=11> */
[----:B------:R-:W-:-:S04]  /*8e70*/  LOP3.LUT R11, R11, R14, RZ, 0xc0, !PT ;  /* 0x0000000e0b0b7212 */ /* 0x000fc800078ec0ff */
[----:B------:R-:W-:-:S04]  /*8e80*/  IADD3 R11, PT, PT, R20, R11, RZ ;  /* 0x0000000b140b7210 */ /* 0x000fc80007ffe0ff */
[----:B------:R-:W-:Y:S01]  /*8e90*/  LOP3.LUT R4, R11, R4, RZ, 0xfc, !PT ;  /* 0x000000040b047212 */ /* 0x000fe200078efcff */
[----:B------:R-:W-:Y:S06]  /*8ea0*/  BRA `(.L_x_229) ;  /* 0x0000000000107947 */ /* 0x000fec0003800000 */
.L_x_228:
[----:B------:R-:W-:-:S04]  /*8eb0*/  LOP3.LUT R4, R4, 0x80000000, RZ, 0xc0, !PT ;  /* 0x8000000004047812 */ /* 0x000fc800078ec0ff */
[----:B------:R-:W-:Y:S01]  /*8ec0*/  LOP3.LUT R4, R4, 0x7f800000, RZ, 0xfc, !PT ;  /* 0x7f80000004047812 */ /* 0x000fe200078efcff */
[----:B------:R-:W-:Y:S06]  /*8ed0*/  BRA `(.L_x_229) ;  /* 0x0000000000047947 */ /* 0x000fec0003800000 */
.L_x_227:
[----:B------:R-:W-:-:S07]  /*8ee0*/  LEA R4, R15, R4, 0x17 ;  /* 0x000000040f047211 */ /* 0x000fce00078eb8ff */
.L_x_229:
[----:B------:R-:W-:Y:S05]  /*8ef0*/  BSYNC.RECONVERGENT B2 ;  /* 0x0000000000027941 */ /* 0x000fea0003800200 */
.L_x_226:
[----:B------:R-:W-:Y:S05]  /*8f00*/  BRA `(.L_x_230) ;  /* 0x0000000000207947 */ /* 0x000fea0003800000 */
.L_x_225:
[----:B------:R-:W-:-:S04]  /*8f10*/  LOP3.LUT R4, R11, 0x80000000, R4, 0x48, !PT ;  /* 0x800000000b047812 */ /* 0x000fc800078e4804 */
[----:B------:R-:W-:Y:S01]  /*8f20*/  LOP3.LUT R4, R4, 0x7f800000, RZ, 0xfc, !PT ;  /* 0x7f80000004047812 */ /* 0x000fe200078efcff */
[----:B------:R-:W-:Y:S06]  /*8f30*/  BRA `(.L_x_230) ;  /* 0x0000000000147947 */ /* 0x000fec0003800000 */
.L_x_224:
[----:B------:R-:W-:Y:S01]  /*8f40*/  LOP3.LUT R4, R11, 0x80000000, R4, 0x48, !PT ;  /* 0x800000000b047812 */ /* 0x000fe200078e4804 */
[----:B------:R-:W-:Y:S06]  /*8f50*/  BRA `(.L_x_230) ;  /* 0x00000000000c7947 */ /* 0x000fec0003800000 */
.L_x_223:
[----:B------:R-:W0:Y:S01]  /*8f60*/  MUFU.RSQ R4, -QNAN ;  /* 0xffc0000000047908 */ /* 0x000e220000001400 */
[----:B------:R-:W-:Y:S05]  /*8f70*/  BRA `(.L_x_230) ;  /* 0x0000000000047947 */ /* 0x000fea0003800000 */
.L_x_222:
[----:B------:R-:W-:-:S07]  /*8f80*/  FADD.FTZ R4, R4, R11 ;  /* 0x0000000b04047221 */ /* 0x000fce0000010000 */
.L_x_230:
[----:B------:R-:W-:Y:S05]  /*8f90*/  BSYNC.RECONVERGENT B1 ;  /* 0x0000000000017941 */ /* 0x000fea0003800200 */
.L_x_220:
[----:B------:R-:W-:-:S04]  /*8fa0*/  HFMA2 R11, -RZ, RZ, 0, 0 ;  /* 0x00000000ff0b7431 */ /* 0x000fc800000001ff */
[----:B0-----:R-:W-:Y:S05]  /*8fb0*/  RET.REL.NODEC R10 `(mega_fused_pocket_detection_batch_with_metrics) ;  /* 0xffffff700a107950 */ /* 0x001fea0003c3ffff */
.L_x_231:
        /* <DEDUP_REMOVED lines=12> */
.L_x_399:


//--------------------- .text.mega_fused_pocket_detection --------------------------
	.section	.text.mega_fused_pocket_detection,"ax",@progbits
	.align	128
        .global         mega_fused_pocket_detection
        .type           mega_fused_pocket_detection,@function
        .size           mega_fused_pocket_detection,(.L_x_402 - mega_fused_pocket_detection)
        .other          mega_fused_pocket_detection,@"STO_CUDA_ENTRY STV_DEFAULT"
mega_fused_pocket_detection:
.text.mega_fused_pocket_detection:
[----:B------:R-:W-:Y:S01]  /*0000*/  LDC R1, c[0x0][0x37c] ;  /* 0x0000df00ff017b82 */ /* 0x000fe20000000800 */
[----:B------:R-:W0:Y:S07]  /*0010*/  S2R R0, SR_TID.X ;  /* 0x0000000000007919 */ /* 0x000e2e0000002100 */
[----:B------:R-:W1:Y:S01]  /*0020*/  S2UR UR5, SR_CgaCtaId ;  /* 0x00000000000579c3 */ /* 0x000e620000008800 */
[----:B------:R-:W-:Y:S01]  /*0030*/  UMOV UR4, 0x400 ;  /* 0x0000040000047882 */ /* 0x000fe20000000000 */
[----:B------:R-:W2:Y:S01]  /*0040*/  LDCU.64 UR8, c[0x0][0x358] ;  /* 0x00006b00ff0877ac */ /* 0x000ea20008000a00 */
[----:B------:R-:W3:Y:S01]  /*0050*/  S2R R13, SR_CTAID.X ;  /* 0x00000000000d7919 */ /* 0x000ee20000002500 */
[----:B------:R-:W-:Y:S01]  /*0060*/  BSSY.RECONVERGENT B0, `(.L_x_232) ;  /* 0x0000025000007945 */ /* 0x000fe20003800200 */
[----:B-1----:R-:W-:Y:S01]  /*0070*/  ULEA UR4, UR5, UR4, 0x18 ;  /* 0x0000000405047291 */ /* 0x002fe2000f8ec0ff */
[----:B------:R-:W1:Y:S05]  /*0080*/  LDCU UR5, c[0x0][0x3ac] ;  /* 0x00007580ff0577ac */ /* 0x000e6a0008000800 */
[----:B------:R-:W-:-:S02]  /*0090*/  MOV R37, UR4 ;  /* 0x0000000400257c02 */ /* 0x000fc40008000f00 */
[C---:B0-----:R-:W-:Y:S02]  /*00a0*/  ISETP.GT.U32.AND P0, PT, R0.reuse, 0x1f, PT ;  /* 0x0000001f0000780c */ /* 0x041fe40003f04070 */
[C---:B------:R-:W-:Y:S02]  /*00b0*/  LOP3.LUT R4, R0.reuse, 0x1f, RZ, 0xc0, !PT ;  /* 0x0000001f00047812 */ /* 0x040fe400078ec0ff */
[CC--:B------:R-:W-:Y:S02]  /*00c0*/  LEA R36, R0.reuse, R37.reuse, 0x5 ;  /* 0x0000002500247211 */ /* 0x0c0fe400078e28ff */
[----:B------:R-:W-:Y:S02]  /*00d0*/  LEA R3, R0, R37, 0x2 ;  /* 0x0000002500037211 */ /* 0x000fe400078e10ff */
[C---:B---3--:R-:W-:Y:S02]  /*00e0*/  LEA R5, R13.reuse, R4, 0x5 ;  /* 0x000000040d057211 */ /* 0x048fe400078e28ff */
[----:B------:R-:W-:-:S02]  /*00f0*/  LEA R38, R13, R0, 0x5 ;  /* 0x000000000d267211 */ /* 0x000fc400078e28ff */
[----:B------:R-:W-:Y:S01]  /*0100*/  SHF.R.U32.HI R6, RZ, 0x5, R0 ;  /* 0x00000005ff067819 */ /* 0x000fe20000011600 */
[----:B------:R0:W-:Y:S04]  /*0110*/  @!P0 STS [R36+0x2500], RZ ;  /* 0x002500ff24008388 */ /* 0x0001e80000000800 */
[----:B------:R0:W-:Y:S01]  /*0120*/  @!P0 STS [R3+0x2b00], RZ ;  /* 0x002b00ff03008388 */ /* 0x0001e20000000800 */
[----:B------:R-:W-:Y:S01]  /*0130*/  BAR.SYNC.DEFER_BLOCKING 0x0 ;  /* 0x0000000000007b1d */ /* 0x000fe20000010000 */
[----:B-1----:R-:W-:-:S04]  /*0140*/  ISETP.GE.AND P0, PT, R5, UR5, PT ;  /* 0x0000000505007c0c */ /* 0x002fc8000bf06270 */
[----:B------:R-:W-:-:S13]  /*0150*/  ISETP.GT.U32.OR P0, PT, R0, 0x1f, P0 ;  /* 0x0000001f0000780c */ /* 0x000fda0000704470 */
[----:B0-2---:R-:W-:Y:S05]  /*0160*/  @P0 BRA `(.L_x_233) ;  /* 0x0000000000500947 */ /* 0x005fea0003800000 */
[----:B------:R-:W0:Y:S02]  /*0170*/  LDC.64 R8, c[0x0][0x388] ;  /* 0x0000e200ff087b82 */ /* 0x000e240000000a00 */
[----:B0-----:R-:W-:-:S05]  /*0180*/  IMAD.WIDE.U32 R8, R5, 0x4, R8 ;  /* 0x0000000405087825 */ /* 0x001fca00078e0008 */
        /* <DEDUP_REMOVED lines=14> */
.L_x_234:
[----:B------:R-:W-:-:S05]  /*0270*/  IMAD R2, R0, 0xc, R37 ;  /* 0x0000000c00027824 */ /* 0x000fca00078e0225 */
[----:B------:R1:W-:Y:S04]  /*0280*/  STS [R2+0x2000], RZ ;  /* 0x002000ff02007388 */ /* 0x0003e80000000800 */
[----:B------:R1:W-:Y:S04]  /*0290*/  STS [R2+0x2004], RZ ;  /* 0x002004ff02007388 */ /* 0x0003e80000000800 */
[----:B------:R1:W-:Y:S02]  /*02a0*/  STS [R2+0x2008], RZ ;  /* 0x002008ff02007388 */ /* 0x0003e40000000800 */
.L_x_233:
[----:B------:R-:W-:Y:S05]  /*02b0*/  BSYNC.RECONVERGENT B0 ;  /* 0x0000000000007941 */ /* 0x000fea0003800200 */
.L_x_232:
[----:B01----:R-:W-:Y:S01]  /*02c0*/  LEA R2, R13, R6, 0x5 ;  /* 0x000000060d027211 */ /* 0x003fe200078e28ff */
[----:B------:R-:W-:Y:S03]  /*02d0*/  BAR.SYNC.DEFER_BLOCKING 0x0 ;  /* 0x0000000000007b1d */ /* 0x000fe60000010000 */
[----:B------:R-:W-:-:S03]  /*02e0*/  VIMNMX R2, PT, PT, R5, R2, !PT ;  /* 0x0000000205027248 */ /* 0x000fc60007fe0100 */
[----:B------:R-:W-:Y:S01]  /*02f0*/  BSSY.RECONVERGENT B0, `(.L_x_235) ;  /* 0x0000046000007945 */ /* 0x000fe20003800200 */
[----:B------:R-:W-:-:S13]  /*0300*/  ISETP.GE.AND P0, PT, R2, UR5, PT ;  /* 0x0000000502007c0c */ /* 0x000fda000bf06270 */
[----:B------:R-:W-:Y:S05]  /*0310*/  @P0 BRA `(.L_x_236) ;  /* 0x00000004000c0947 */ /* 0x000fea0003800000 */
[--C-:B------:R-:W-:Y:S01]  /*0320*/  IMAD R11, R4, 0xc, R37.reuse ;  /* 0x0000000c040b7824 */ /* 0x100fe200078e0225 */
        /* <DEDUP_REMOVED lines=14> */
[----:B------:R-:W-:Y:S01]  /*0410*/  VIADD R5, R2, 0xf3000000 ;  /* 0xf300000002057836 */ /* 0x000fe20000000000 */
[----:B------:R0:W1:Y:S04]  /*0420*/  MUFU.RSQ R7, R2 ;  /* 0x0000000200077308 */ /* 0x0000680000001400 */
[----:B------:R-:W-:Y:S01]  /*0430*/  ISETP.GT.U32.AND P0, PT, R5, 0x727fffff, PT ;  /* 0x727fffff0500780c */ /* 0x000fe20003f04070 */
[----:B------:R-:W-:-:S12]  /*0440*/  HFMA2 R5, -RZ, RZ, 0, 0 ;  /* 0x00000000ff057431 */ /* 0x000fd800000001ff */
[----:B01----:R-:W-:Y:S05]  /*0450*/  @!P0 BRA `(.L_x_238) ;  /* 0x00000000000c8947 */ /* 0x003fea0003800000 */
[----:B------:R-:W-:-:S07]  /*0460*/  MOV R12, 0x480 ;  /* 0x00000480000c7802 */ /* 0x000fce0000000f00 */
[----:B------:R-:W-:Y:S05]  /*0470*/  CALL.REL.NOINC `($__internal_7_$__cuda_sm20_sqrt_rn_f32_slowpath) ;  /* 0x0000007800847944 */ /* 0x000fea0003c00000 */
[----:B------:R-:W-:Y:S05]  /*0480*/  BRA `(.L_x_239) ;  /* 0x0000000000107947 */ /* 0x000fea0003800000 */
.L_x_238:
[----:B------:R-:W-:Y:S01]  /*0490*/  FMUL.FTZ R9, R2, R7 ;  /* 0x0000000702097220 */ /* 0x000fe20000410000 */
[----:B------:R-:W-:-:S03]  /*04a0*/  FMUL.FTZ R7, R7, 0.5 ;  /* 0x3f00000007077820 */ /* 0x000fc60000410000 */
[----:B------:R-:W-:-:S04]  /*04b0*/  FFMA R2, -R9, R9, R2 ;  /* 0x0000000909027223 */ /* 0x000fc80000000102 */
[----:B------:R-:W-:-:S07]  /*04c0*/  FFMA R7, R2, R7, R9 ;  /* 0x0000000702077223 */ /* 0x000fce0000000009 */
.L_x_239:
[----:B------:R-:W-:Y:S05]  /*04d0*/  BSYNC.RECONVERGENT B1 ;  /* 0x0000000000017941 */ /* 0x000fea0003800200 */
.L_x_237:
        /* <DEDUP_REMOVED lines=24> */
[----:B------:R-:W-:Y:S05]  /*0660*/  CALL.REL.NOINC `($__internal_8_$__cuda_sm3x_div_rn_noftz_f32_slowpath) ;  /* 0x0000007800607944 */ /* 0x000fea0003c00000 */
[----:B------:R-:W-:-:S07]  /*0670*/  MOV R2, R4 ;  /* 0x0000000400027202 */ /* 0x000fce0000000f00 */
.L_x_243:
[----:B------:R-:W-:Y:S05]  /*0680*/  BSYNC.RECONVERGENT B4 ;  /* 0x0000000000047941 */ /* 0x000fea0003800200 */
.L_x_242:
        /* <DEDUP_REMOVED lines=10> */
.L_x_241:
[----:B------:R-:W-:Y:S05]  /*0730*/  BSYNC.RECONVERGENT B3 ;  /* 0x0000000000037941 */ /* 0x000fea0003800200 */
.L_x_240:
[----:B------:R1:W-:Y:S02]  /*0740*/  STS [R6+0x1000], R5 ;  /* 0x0010000506007388 */ /* 0x0003e40000000800 */
.L_x_236:
[----:B------:R-:W-:Y:S05]  /*0750*/  BSYNC.RECONVERGENT B0 ;  /* 0x0000000000007941 */ /* 0x000fea0003800200 */
.L_x_235:
[----:B-1----:R-:W1:Y:S01]  /*0760*/  LDC.64 R4, c[0x0][0x3d8] ;  /* 0x0000f600ff047b82 */ /* 0x002e620000000a00 */
[----:B------:R-:W2:Y:S01]  /*0770*/  LDCU UR4, c[0x0][0x3ac] ;  /* 0x00007580ff0477ac */ /* 0x000ea20008000800 */
[----:B-1----:R1:W5:Y:S06]  /*0780*/  LDG.E.CONSTANT R39, desc[UR8][R4.64+0x8] ;  /* 0x0000080804277981 */ /* 0x00236c000c1e9900 */
[----:B------:R-:W-:Y:S01]  /*0790*/  BAR.SYNC.DEFER_BLOCKING 0x0 ;  /* 0x0000000000007b1d */ /* 0x000fe20000010000 */
[----:B--2---:R-:W-:Y:S02]  /*07a0*/  ISETP.GE.AND P0, PT, R38, UR4, PT ;  /* 0x0000000426007c0c */ /* 0x004fe4000bf06270 */
[----:B------:R-:W-:-:S02]  /*07b0*/  ISETP.GT.U32.AND P3, PT, R0, 0x1f, PT ;  /* 0x0000001f0000780c */ /* 0x000fc40003f64070 */
[C---:B------:R-:W-:Y:S01]  /*07c0*/  ISETP.LT.U32.AND P0, PT, R0.reuse, 0x20, !P0 ;  /* 0x000000200000780c */ /* 0x040fe20004701070 */
[----:B------:R-:W-:Y:S01]  /*07d0*/  BSSY.RECONVERGENT B0, `(.L_x_244) ;  /* 0x0000039000007945 */ /* 0x000fe20003800200 */
[----:B------:R-:W-:-:S09]  /*07e0*/  LEA R2, R0, R37, 0x7 ;  /* 0x0000002500027211 */ /* 0x000fd200078e38ff */
[----:B------:R-:W-:Y:S02]  /*07f0*/  @!P3 MOV R20, 0x3e3504f3 ;  /* 0x3e3504f30014b802 */ /* 0x000fe40000000f00 */
[----:B-1----:R-:W-:Y:S05]  /*0800*/  @!P0 BRA `(.L_x_245) ;  /* 0x0000000000d48947 */ /* 0x002fea0003800000 */
[----:B------:R-:W1:Y:S08]  /*0810*/  LDC.64 R22, c[0x0][0x3a0] ;  /* 0x0000e800ff167b82 */ /* 0x000e700000000a00 */
[----:B------:R-:W2:Y:S08]  /*0820*/  LDC.64 R12, c[0x0][0x390] ;  /* 0x0000e400ff0c7b82 */ /* 0x000eb00000000a00 */
[----:B------:R-:W3:Y:S01]  /*0830*/  LDC.64 R14, c[0x0][0x398] ;  /* 0x0000e600ff0e7b82 */ /* 0x000ee20000000a00 */
[----:B-1----:R-:W-:-:S06]  /*0840*/  IMAD.WIDE.U32 R22, R38, 0x4, R22 ;  /* 0x0000000426167825 */ /* 0x002fcc00078e0016 */
[----:B------:R-:W4:Y:S01]  /*0850*/  LDG.E.CONSTANT R22, desc[UR8][R22.64] ;  /* 0x0000000816167981 */ /* 0x000f22000c1e9900 */
[----:B--2---:R-:W-:-:S05]  /*0860*/  IMAD.WIDE.U32 R12, R38, 0x4, R12 ;  /* 0x00000004260c7825 */ /* 0x004fca00078e000c */
[----:B------:R-:W2:Y:S01]  /*0870*/  LDG.E.CONSTANT R24, desc[UR8][R12.64] ;  /* 0x000000080c187981 */ /* 0x000ea2000c1e9900 */
[----:B---3--:R-:W-:-:S05]  /*0880*/  IMAD.WIDE.U32 R14, R38, 0x4, R14 ;  /* 0x00000004260e7825 */ /* 0x008fca00078e000e */
[----:B------:R-:W3:Y:S04]  /*0890*/  LDG.E.CONSTANT R26, desc[UR8][R14.64] ;  /* 0x000000080e1a7981 */ /* 0x000ee8000c1e9900 */
[----:B----4-:R-:W-:Y:S04]  /*08a0*/  STS [R3+0x2280], R22 ;  /* 0x0022801603007388 */ /* 0x010fe80000000800 */
[----:B--2---:R-:W-:Y:S04]  /*08b0*/  STS [R3+0x2180], R24 ;  /* 0x0021801803007388 */ /* 0x004fe80000000800 */
[----:B---3--:R-:W-:Y:S04]  /*08c0*/  STS [R3+0x2200], R26 ;  /* 0x0022001a03007388 */ /* 0x008fe80000000800 */
[----:B0-----:R-:W0:Y:S04]  /*08d0*/  LDS.128 R4, [R2+0x1000] ;  /* 0x0010000002047984 */ /* 0x001e280000000c00 */
        /* <DEDUP_REMOVED lines=40> */
.L_x_245:
[----:B------:R-:W-:Y:S05]  /*0b60*/  BSYNC.RECONVERGENT B0 ;  /* 0x0000000000007941 */ /* 0x000fea0003800200 */
.L_x_244:
[----:B------:R-:W-:Y:S01]  /*0b70*/  BAR.SYNC.DEFER_BLOCKING 0x0 ;  /* 0x0000000000007b1d */ /* 0x000fe20000010000 */
[----:B-----5:R-:W-:-:S05]  /*0b80*/  ISETP.GE.AND P1, PT, R39, 0x1, PT ;  /* 0x000000012700780c */ /* 0x020fca0003f26270 */
[----:B------:R2:W-:Y:S02]  /*0b90*/  @!P3 STS [R3+0x2400], R20 ;  /* 0x002400140300b388 */ /* 0x0005e40000000800 */
[----:B------:R-:W-:Y:S06]  /*0ba0*/  BAR.SYNC.DEFER_BLOCKING 0x0 ;  /* 0x0000000000007b1d */ /* 0x000fec0000010000 */
[----:B------:R-:W-:Y:S05]  /*0bb0*/  @!P1 BRA `(.L_x_246) ;  /* 0x0000000400d89947 */ /* 0x000fea0003800000 */
[----:B------:R-:W-:-:S05]  /*0bc0*/  UMOV UR4, URZ ;  /* 0x000000ff00047c82 */ /* 0x000fca0008000000 */
.L_x_251:
[----:B------:R-:W-:Y:S04]  /*0bd0*/  BSSY.RECONVERGENT B0, `(.L_x_247) ;  /* 0x0000037000007945 */ /* 0x000fe80003800200 */
[----:B---34-:R-:W-:Y:S05]  /*0be0*/  @P3 BRA `(.L_x_248) ;  /* 0x0000000000d43947 */ /* 0x018fea0003800000 */
[----:B------:R-:W3:Y:S01]  /*0bf0*/  S2UR UR6, SR_CgaCtaId ;  /* 0x00000000000679c3 */ /* 0x000ee20000008800 */
[----:B------:R-:W-:Y:S01]  /*0c00*/  UMOV UR5, 0x400 ;  /* 0x0000040000057882 */ /* 0x000fe20000000000 */
[----:B0-----:R-:W-:Y:S04]  /*0c10*/  LDS.128 R4, [R2+0x1000] ;  /* 0x0010000002047984 */ /* 0x001fe80000000c00 */
[----:B------:R-:W-:Y:S04]  /*0c20*/  LDS.128 R8, [R2+0x1010] ;  /* 0x0010100002087984 */ /* 0x000fe80000000c00 */
[----:B------:R-:W-:Y:S04]  /*0c30*/  LDS.128 R28, [R2+0x1020] ;  /* 0x00102000021c7984 */ /* 0x000fe80000000c00 */
[----:B--2---:R-:W-:Y:S01]  /*0c40*/  LDS.128 R20, [R2+0x1030] ;  /* 0x0010300002147984 */ /* 0x004fe20000000c00 */
[----:B---3--:R-:W-:-:S06]  /*0c50*/  ULEA UR5, UR6, UR5, 0x18 ;  /* 0x0000000506057291 */ /* 0x008fcc000f8ec0ff */
[----:B------:R-:W-:-:S05]  /*0c60*/  MOV R37, UR5 ;  /* 0x0000000500257c02 */ /* 0x000fca0008000f00 */
[----:B------:R-:W0:Y:S04]  /*0c70*/  LDS.128 R32, [R37+0x2400] ;  /* 0x0024000025207984 */ /* 0x000e280000000c00 */
[----:B-1----:R-:W1:Y:S04]  /*0c80*/  LDS.128 R12, [R37+0x2410] ;  /* 0x00241000250c7984 */ /* 0x002e680000000c00 */
        /* <DEDUP_REMOVED lines=43> */
.L_x_248:
[----:B------:R-:W-:Y:S05]  /*0f40*/  BSYNC.RECONVERGENT B0 ;  /* 0x0000000000007941 */ /* 0x000fea0003800200 */
.L_x_247:
[----:B------:R-:W-:Y:S01]  /*0f50*/  BAR.SYNC.DEFER_BLOCKING 0x0 ;  /* 0x0000000000007b1d */ /* 0x000fe20000010000 */
[----:B------:R-:W-:Y:S01]  /*0f60*/  ISETP.GT.U32.AND P3, PT, R0, 0x1f, PT ;  /* 0x0000001f0000780c */ /* 0x000fe20003f64070 */
[----:B------:R-:W-:-:S04]  /*0f70*/  UIADD3 UR4, UPT, UPT, UR4, 0x1, URZ ;  /* 0x0000000104047890 */ /* 0x000fc8000fffe0ff */
[----:B------:R-:W-:Y:S02]  /*0f80*/  BSSY.RECONVERGENT B0, `(.L_x_249) ;  /* 0x0000037000007945 */ /* 0x000fe40003800200 */
[----:B------:R-:W-:-:S06]  /*0f90*/  ISETP.LE.AND P2, PT, R39, UR4, PT ;  /* 0x0000000427007c0c */ /* 0x000fcc000bf43270 */
[----:B------:R-:W-:Y:S07]  /*0fa0*/  @P3 BRA `(.L_x_250) ;  /* 0x0000000000d03947 */ /* 0x000fee0003800000 */
[----:B------:R-:W4:Y:S01]  /*0fb0*/  S2UR UR6, SR_CgaCtaId ;  /* 0x00000000000679c3 */ /* 0x000f220000008800 */
[----:B------:R-:W-:Y:S02]  /*0fc0*/  UMOV UR5, 0x400 ;  /* 0x0000040000057882 */ /* 0x000fe40000000000 */
[----:B----4-:R-:W-:-:S06]  /*0fd0*/  ULEA UR5, UR6, UR5, 0x18 ;  /* 0x0000000506057291 */ /* 0x010fcc000f8ec0ff */
[----:B------:R-:W-:-:S05]  /*0fe0*/  MOV R37, UR5 ;  /* 0x0000000500257c02 */ /* 0x000fca0008000f00 */
[----:B0-----:R-:W0:Y:S04]  /*0ff0*/  LDS.128 R4, [R37+0x2480] ;  /* 0x0024800025047984 */ /* 0x001e280000000c00 */
[----:B------:R-:W4:Y:S04]  /*1000*/  LDS.128 R8, [R37+0x2490] ;  /* 0x0024900025087984 */ /* 0x000f280000000c00 */
[----:B------:R-:W5:Y:S04]  /*1010*/  LDS.128 R16, [R37+0x24a0] ;  /* 0x0024a00025107984 */ /* 0x000f680000000c00 */
[----:B-1----:R-:W1:Y:S01]  /*1020*/  LDS.128 R12, [R37+0x24b0] ;  /* 0x0024b000250c7984 */ /* 0x002e620000000c00 */
[----:B0-----:R-:W-:-:S04]  /*1030*/  FFMA R4, R4, R4, RZ ;  /* 0x0000000404047223 */ /* 0x001fc800000000ff */
[----:B------:R-:W-:-:S04]  /*1040*/  FFMA R5, R5, R5, R4 ;  /* 0x0000000505057223 */ /* 0x000fc80000000004 */
[----:B------:R-:W-:-:S04]  /*1050*/  FFMA R6, R6, R6, R5 ;  /* 0x0000000606067223 */ /* 0x000fc80000000005 */
[----:B------:R-:W-:-:S04]  /*1060*/  FFMA R7, R7, R7, R6 ;  /* 0x0000000707077223 */ /* 0x000fc80000000006 */
[----:B----4-:R-:W-:Y:S02]  /*1070*/  FFMA R8, R8, R8, R7 ;  /* 0x0000000808087223 */ /* 0x010fe40000000007 */
[----:B------:R-:W0:Y:S02]  /*1080*/  LDS.128 R4, [R37+0x24c0] ;  /* 0x0024c00025047984 */ /* 0x000e240000000c00 */
[----:B------:R-:W-:-:S04]  /*1090*/  FFMA R9, R9, R9, R8 ;  /* 0x0000000909097223 */ /* 0x000fc80000000008 */
[----:B------:R-:W-:-:S04]  /*10a0*/  FFMA R10, R10, R10, R9 ;  /* 0x0000000a0a0a7223 */ /* 0x000fc80000000009 */
[----:B------:R-:W-:-:S04]  /*10b0*/  FFMA R11, R11, R11, R10 ;  /* 0x0000000b0b0b7223 */ /* 0x000fc8000000000a */
[----:B-----5:R-:W-:Y:S02]  /*10c0*/  FFMA R16, R16, R16, R11 ;  /* 0x0000001010107223 */ /* 0x020fe4000000000b */
[----:B------:R-:W4:Y:S02]  /*10d0*/  LDS.128 R8, [R37+0x24d0] ;  /* 0x0024d00025087984 */ /* 0x000f240000000c00 */
[----:B------:R-:W-:-:S04]  /*10e0*/  FFMA R17, R17, R17, R16 ;  /* 0x0000001111117223 */ /* 0x000fc80000000010 */
[----:B------:R-:W-:-:S04]  /*10f0*/  FFMA R18, R18, R18, R17 ;  /* 0x0000001212127223 */ /* 0x000fc80000000011 */
[----:B------:R-:W-:-:S04]  /*1100*/  FFMA R19, R19, R19, R18 ;  /* 0x0000001313137223 */ /* 0x000fc80000000012 */
[----:B-1----:R-:W-:Y:S02]  /*1110*/  FFMA R12, R12, R12, R19 ;  /* 0x0000000c0c0c7223 */ /* 0x002fe40000000013 */
[----:B------:R-:W1:Y:S02]  /*1120*/  LDS.128 R16, [R37+0x24e0] ;  /* 0x0024e00025107984 */ /* 0x000e640000000c00 */
[----:B------:R-:W-:-:S04]  /*1130*/  FFMA R13, R13, R13, R12 ;  /* 0x0000000d0d0d7223 */ /* 0x000fc8000000000c */
[----:B------:R-:W-:-:S04]  /*1140*/  FFMA R14, R14, R14, R13 ;  /* 0x0000000e0e0e7223 */ /* 0x000fc8000000000d */
[----:B------:R-:W-:-:S04]  /*1150*/  FFMA R15, R15, R15, R14 ;  /* 0x0000000f0f0f7223 */ /* 0x000fc8000000000e */
[----:B0-----:R-:W-:Y:S02]  /*1160*/  FFMA R4, R4, R4, R15 ;  /* 0x0000000404047223 */ /* 0x001fe4000000000f */
[----:B------:R-:W0:Y:S02]  /*1170*/  LDS.128 R12, [R37+0x24f0] ;  /* 0x0024f000250c7984 */ /* 0x000e240000000c00 */
[----:B------:R-:W-:-:S04]  /*1180*/  FFMA R5, R5, R5, R4 ;  /* 0x0000000505057223 */ /* 0x000fc80000000004 */
[----:B------:R-:W-:Y:S02]  /*1190*/  FFMA R6, R6, R6, R5 ;  /* 0x0000000606067223 */ /* 0x000fe40000000005 */
[----:B------:R-:W5:Y:S02]  /*11a0*/  LDS R5, [R3+0x2480] ;  /* 0x0024800003057984 */ /* 0x000f640000000800 */
[----:B------:R-:W-:-:S04]  /*11b0*/  FFMA R7, R7, R7, R6 ;  /* 0x0000000707077223 */ /* 0x000fc80000000006 */
[----:B----4-:R-:W-:-:S04]  /*11c0*/  FFMA R8, R8, R8, R7 ;  /* 0x0000000808087223 */ /* 0x010fc80000000007 */
[----:B------:R-:W-:-:S04]  /*11d0*/  FFMA R9, R9, R9, R8 ;  /* 0x0000000909097223 */ /* 0x000fc80000000008 */
[----:B------:R-:W-:-:S04]  /*11e0*/  FFMA R10, R10, R10, R9 ;  /* 0x0000000a0a0a7223 */ /* 0x000fc80000000009 */
[----:B------:R-:W-:-:S04]  /*11f0*/  FFMA R11, R11, R11, R10 ;  /* 0x0000000b0b0b7223 */ /* 0x000fc8000000000a */
[----:B-1----:R-:W-:-:S04]  /*1200*/  FFMA R16, R16, R16, R11 ;  /* 0x0000001010107223 */ /* 0x002fc8000000000b */
        /* <DEDUP_REMOVED lines=12> */
[----:B-----5:R-:W-:-:S05]  /*12d0*/  FMUL R4, R4, R5 ;  /* 0x0000000504047220 */ /* 0x020fca0000400000 */
[----:B------:R4:W-:Y:S02]  /*12e0*/  STS [R3+0x2400], R4 ;  /* 0x0024000403007388 */ /* 0x0009e40000000800 */
.L_x_250:
[----:B------:R-:W-:Y:S05]  /*12f0*/  BSYNC.RECONVERGENT B0 ;  /* 0x0000000000007941 */ /* 0x000fea0003800200 */
.L_x_249:
[----:B------:R-:W-:Y:S06]  /*1300*/  BAR.SYNC.DEFER_BLOCKING 0x0 ;  /* 0x0000000000007b1d */ /* 0x000fec0000010000 */
[----:B------:R-:W-:Y:S05]  /*1310*/  @!P2 BRA `(.L_x_251) ;  /* 0xfffffff8002ca947 */ /* 0x000fea000383ffff */
.L_x_246:
        /* <DEDUP_REMOVED lines=8> */
[----:B------:R-:W5:Y:S04]  /*13a0*/  LDS.128 R8, [R37+0x2310] ;  /* 0x0023100025087984 */ /* 0x000f680000000c00 */
[----:B-1----:R-:W1:Y:S04]  /*13b0*/  LDS.128 R12, [R37+0x2320] ;  /* 0x00232000250c7984 */ /* 0x002e680000000c00 */
[----:B------:R-:W1:Y:S04]  /*13c0*/  LDS.128 R16, [R37+0x2330] ;  /* 0x0023300025107984 */ /* 0x000e680000000c00 */
[----:B--23--:R-:W2:Y:S04]  /*13d0*/  LDS.128 R20, [R37+0x2340] ;  /* 0x0023400025147984 */ /* 0x00cea80000000c00 */
[----:B0---4-:R-:W0:Y:S01]  /*13e0*/  LDS.128 R4, [R37+0x2350] ;  /* 0x0023500025047984 */ /* 0x011e220000000c00 */
[----:B-----5:R-:W-:-:S04]  /*13f0*/  FMNMX3 R24, R24, RZ, R25, !PT ;  /* 0x000000ff18187276 */ /* 0x020fc80007800019 */
[----:B------:R-:W-:-:S04]  /*1400*/  FMNMX3 R24, R24, R26, R27, !PT ;  /* 0x0000001a18187276 */ /* 0x000fc8000780001b */
[----:B------:R-:W-:Y:S02]  /*1410*/  FMNMX3 R8, R24, R8, R9, !PT ;  /* 0x0000000818087276 */ /* 0x000fe40007800009 */
[----:B------:R-:W3:Y:S02]  /*1420*/  LDS.128 R24, [R37+0x2360] ;  /* 0x0023600025187984 */ /* 0x000ee40000000c00 */
[----:B------:R-:W-:-:S04]  /*1430*/  FMNMX3 R8, R8, R10, R11, !PT ;  /* 0x0000000a08087276 */ /* 0x000fc8000780000b */
[----:B-1----:R-:W-:Y:S02]  /*1440*/  FMNMX3 R12, R8, R12, R13, !PT ;  /* 0x0000000c080c7276 */ /* 0x002fe4000780000d */
[----:B------:R-:W1:Y:S02]  /*1450*/  LDS.128 R8, [R37+0x2370] ;  /* 0x0023700025087984 */ /* 0x000e640000000c00 */
[----:B------:R-:W-:-:S04]  /*1460*/  FMNMX3 R12, R12, R14, R15, !PT ;  /* 0x0000000e0c0c7276 */ /* 0x000fc8000780000f */
[----:B------:R-:W-:-:S04]  /*1470*/  FMNMX3 R12, R12, R16, R17, !PT ;  /* 0x000000100c0c7276 */ /* 0x000fc80007800011 */
[----:B------:R-:W-:-:S04]  /*1480*/  FMNMX3 R12, R12, R18, R19, !PT ;  /* 0x000000120c0c7276 */ /* 0x000fc80007800013 */
[----:B--2---:R-:W-:-:S04]  /*1490*/  FMNMX3 R12, R12, R20, R21, !PT ;  /* 0x000000140c0c7276 */ /* 0x004fc80007800015 */
[----:B------:R-:W-:-:S04]  /*14a0*/  FMNMX3 R12, R12, R22, R23, !PT ;  /* 0x000000160c0c7276 */ /* 0x000fc80007800017 */
[----:B0-----:R-:W-:-:S04]  /*14b0*/  FMNMX3 R4, R12, R4, R5, !PT ;  /* 0x000000040c047276 */ /* 0x001fc80007800005 */
[----:B------:R-:W-:-:S04]  /*14c0*/  FMNMX3 R4, R4, R6, R7, !PT ;  /* 0x0000000604047276 */ /* 0x000fc80007800007 */
[----:B---3--:R-:W-:-:S04]  /*14d0*/  FMNMX3 R4, R4, R24, R25, !PT ;  /* 0x0000001804047276 */ /* 0x008fc80007800019 */
[----:B------:R-:W-:Y:S02]  /*14e0*/  FMNMX3 R26, R4, R26, R27, !PT ;  /* 0x0000001a041a7276 */ /* 0x000fe4000780001b */
[----:B------:R-:W0:Y:S02]  /*14f0*/  LDS R4, [R3+0x2300] ;  /* 0x0023000003047984 */ /* 0x000e240000000800 */
[----:B-1----:R-:W-:-:S04]  /*1500*/  FMNMX3 R8, R26, R8, R9, !PT ;  /* 0x000000081a087276 */ /* 0x002fc80007800009 */
        /* <DEDUP_REMOVED lines=11> */
[----:B------:R-:W-:Y:S05]  /*15c0*/  CALL.REL.NOINC `($__internal_8_$__cuda_sm3x_div_rn_noftz_f32_slowpath) ;  /* 0x0000006800887944 */ /* 0x000fea0003c00000 */
[----:B------:R-:W-:-:S07]  /*15d0*/  MOV R6, R4 ;  /* 0x0000000400067202 */ /* 0x000fce0000000f00 */
.L_x_255:
[----:B------:R-:W-:Y:S05]  /*15e0*/  BSYNC.RECONVERGENT B3 ;  /* 0x0000000000037941 */ /* 0x000fea0003800200 */
.L_x_254:
[----:B------:R-:W0:Y:S01]  /*15f0*/  LDC.64 R4, c[0x0][0x3d8] ;  /* 0x0000f600ff047b82 */ /* 0x000e220000000a00 */
[----:B------:R-:W1:Y:S04]  /*1600*/  LDS R7, [R3+0x2400] ;  /* 0x0024000003077984 */ /* 0x000e680000000800 */
[----:B0-----:R-:W1:Y:S04]  /*1610*/  LDG.E.CONSTANT R8, desc[UR8][R4.64+0x78] ;  /* 0x0000780804087981 */ /* 0x001e68000c1e9900 */
[----:B------:R-:W2:Y:S01]  /*1620*/  LDG.E.CONSTANT R9, desc[UR8][R4.64+0x74] ;  /* 0x0000740804097981 */ /* 0x000ea2000c1e9900 */
[----:B-1----:R-:W-:-:S04]  /*1630*/  FMUL R8, |R7|, R8 ;  /* 0x0000000807087220 */ /* 0x002fc80000400200 */
[----:B--2---:R-:W-:-:S05]  /*1640*/  FFMA R6, R9, R6, R8 ;  /* 0x0000000609067223 */ /* 0x004fca0000000008 */
[----:B------:R0:W-:Y:S02]  /*1650*/  STS [R3+0x2380], R6 ;  /* 0x0023800603007388 */ /* 0x0001e40000000800 */
.L_x_253:
[----:B------:R-:W-:Y:S05]  /*1660*/  BSYNC.RECONVERGENT B0 ;  /* 0x0000000000007941 */ /* 0x000fea0003800200 */
.L_x_252:
[----:B------:R-:W-:Y:S01]  /*1670*/  BAR.SYNC.DEFER_BLOCKING 0x0 ;  /* 0x0000000000007b1d */ /* 0x000fe20000010000 */
[----:B------:R-:W-:-:S05]  /*1680*/  ISETP.GT.U32.AND P1, PT, R0, 0x1f, PT ;  /* 0x0000001f0000780c */ /* 0x000fca0003f24070 */
[----:B------:R-:W-:Y:S08]  /*1690*/  BSSY.RECONVERGENT B0, `(.L_x_256) ;  /* 0x00003c7000007945 */ /* 0x000ff00003800200 */
[----:B------:R-:W-:Y:S05]  /*16a0*/  @P1 BRA `(.L_x_257) ;  /* 0x0000003c00141947 */ /* 0x000fea0003800000 */
[----:B------:R0:W0:Y:S01]  /*16b0*/  LDS R49, [R3+0x2300] ;  /* 0x0023000003317984 */ /* 0x0000220000000800 */
[C---:B------:R-:W-:Y:S01]  /*16c0*/  ISETP.NE.AND P1, PT, R0.reuse, RZ, PT ;  /* 0x000000ff0000720c */ /* 0x040fe20003f25270 */
[----:B------:R-:W-:Y:S01]  /*16d0*/  BSSY.RECONVERGENT B1, `(.L_x_258) ;  /* 0x0000020000017945 */ /* 0x000fe20003800200 */
[----:B------:R-:W-:Y:S01]  /*16e0*/  HFMA2 R39, -RZ, RZ, 0, 0 ;  /* 0x00000000ff277431 */ /* 0x000fe200000001ff */
[----:B------:R0:W0:Y:S01]  /*16f0*/  LDS R48, [R3+0x2180] ;  /* 0x0021800003307984 */ /* 0x0000220000000800 */
[C---:B------:R-:W-:Y:S01]  /*1700*/  ISETP.NE.AND P6, PT, R0.reuse, 0x1, PT ;  /* 0x000000010000780c */ /* 0x040fe20003fc5270 */
[----:B------:R-:W-:Y:S01]  /*1710*/  IMAD.MOV.U32 R42, RZ, RZ, RZ ;  /* 0x000000ffff2a7224 */ /* 0x000fe200078e00ff */
[C---:B------:R-:W-:Y:S01]  /*1720*/  ISETP.NE.AND P5, PT, R0.reuse, 0x2, PT ;  /* 0x000000020000780c */ /* 0x040fe20003fa5270 */
[----:B------:R0:W0:Y:S01]  /*1730*/  LDS R47, [R3+0x2380] ;  /* 0x00238000032f7984 */ /* 0x0000220000000800 */
[----:B------:R-:W-:Y:S02]  /*1740*/  ISETP.NE.AND P4, PT, R0, 0x3, PT ;  /* 0x000000030000780c */ /* 0x000fe40003f85270 */
[----:B------:R-:W-:-:S02]  /*1750*/  CS2R R40, SRZ ;  /* 0x0000000000287805 */ /* 0x000fc4000001ff00 */
[C---:B------:R-:W-:Y:S01]  /*1760*/  ISETP.NE.AND P3, PT, R0.reuse, 0x4, PT ;  /* 0x000000040000780c */ /* 0x040fe20003f65270 */
[----:B------:R0:W0:Y:S01]  /*1770*/  LDS R46, [R3+0x2200] ;  /* 0x00220000032e7984 */ /* 0x0000220000000800 */
[----:B------:R-:W-:Y:S02]  /*1780*/  ISETP.NE.AND P2, PT, R0, 0x5, PT ;  /* 0x000000050000780c */ /* 0x000fe40003f45270 */
[----:B----4-:R-:W-:Y:S01]  /*1790*/  MOV R4, RZ ;  /* 0x000000ff00047202 */ /* 0x010fe20000000f00 */
        /* <DEDUP_REMOVED lines=19> */
.L_x_259:
[----:B------:R-:W-:Y:S05]  /*18d0*/  BSYNC.RECONVERGENT B1 ;  /* 0x0000000000017941 */ /* 0x000fea0003800200 */
.L_x_258:
        /* <DEDUP_REMOVED lines=10> */
[----:B0-----:R-:W0:Y:S04]  /*1980*/  LDS R6, [UR4+0x2304] ;  /* 0x00230404ff067984 */ /* 0x001e280008000800 */
[----:B------:R-:W5:Y:S04]  /*1990*/  LDS R5, [UR4+0x2184] ;  /* 0x00218404ff057984 */ /* 0x000f680008000800 */
[----:B------:R-:W1:Y:S04]  /*19a0*/  LDS R8, [UR4+0x2384] ;  /* 0x00238404ff087984 */ /* 0x000e680008000800 */
[----:B------:R-:W2:Y:S01]  /*19b0*/  LDS R7, [UR4+0x2204] ;  /* 0x00220404ff077984 */ /* 0x000ea20008000800 */
[----:B0-----:R-:W-:Y:S01]  /*19c0*/  FADD R39, R39, R6 ;  /* 0x0000000627277221 */ /* 0x001fe20000000000 */
[----:B-----5:R-:W-:Y:S01]  /*19d0*/  FADD R40, R40, R5 ;  /* 0x0000000528287221 */ /* 0x020fe20000000000 */
[----:B-1----:R-:W-:Y:S01]  /*19e0*/  FADD R41, R41, R8 ;  /* 0x0000000829297221 */ /* 0x002fe20000000000 */
[----:B--2---:R-:W-:-:S07]  /*19f0*/  FADD R42, R42, R7 ;  /* 0x000000072a2a7221 */ /* 0x004fce0000000000 */
.L_x_261:
[----:B------:R-:W-:Y:S05]  /*1a00*/  BSYNC.RECONVERGENT B1 ;  /* 0x0000000000017941 */ /* 0x000fea0003800200 */
.L_x_260:
        /* <DEDUP_REMOVED lines=18> */
.L_x_263:
[----:B------:R-:W-:Y:S05]  /*1b30*/  BSYNC.RECONVERGENT B1 ;  /* 0x0000000000017941 */ /* 0x000fea0003800200 */
.L_x_262:
        /* <DEDUP_REMOVED lines=18> */
.L_x_265:
[----:B------:R-:W-:Y:S05]  /*1c60*/  BSYNC.RECONVERGENT B1 ;  /* 0x0000000000017941 */ /* 0x000fea0003800200 */
.L_x_264:
        /* <DEDUP_REMOVED lines=18> */
.L_x_267:
[----:B------:R-:W-:Y:S05]  /*1d90*/  BSYNC.RECONVERGENT B1 ;  /* 0x0000000000017941 */ /* 0x000fea0003800200 */
.L_x_266:
        /* <DEDUP_REMOVED lines=18> */
.L_x_269:
[----:B------:R-:W-:Y:S05]  /*1ec0*/  BSYNC.RECONVERGENT B1 ;  /* 0x0000000000017941 */ /* 0x000fea0003800200 */
.L_x_268:
        /* <DEDUP_REMOVED lines=18> */
.L_x_271:
[----:B------:R-:W-:Y:S05]  /*1ff0*/  BSYNC.RECONVERGENT B1 ;  /* 0x0000000000017941 */ /* 0x000fea0003800200 */
.L_x_270:
        /* <DEDUP_REMOVED lines=18> */
.L_x_273:
[----:B------:R-:W-:Y:S05]  /*2120*/  BSYNC.RECONVERGENT B1 ;  /* 0x0000000000017941 */ /* 0x000fea0003800200 */
.L_x_272:
        /* <DEDUP_REMOVED lines=18> */
.L_x_275:
[----:B------:R-:W-:Y:S05]  /*2250*/  BSYNC.RECONVERGENT B1 ;  /* 0x0000000000017941 */ /* 0x000fea0003800200 */
.L_x_274:
        /* <DEDUP_REMOVED lines=18> */
.L_x_277:
[----:B------:R-:W-:Y:S05]  /*2380*/  BSYNC.RECONVERGENT B1 ;  /* 0x0000000000017941 */ /* 0x000fea0003800200 */
.L_x_276:
        /* <DEDUP_REMOVED lines=18> */
.L_x_279:
[----:B------:R-:W-:Y:S05]  /*24b0*/  BSYNC.RECONVERGENT B1 ;  /* 0x0000000000017941 */ /* 0x000fea0003800200 */
.L_x_278:
        /* <DEDUP_REMOVED lines=18> */
.L_x_281:
[----:B------:R-:W-:Y:S05]  /*25e0*/  BSYNC.RECONVERGENT B1 ;  /* 0x0000000000017941 */ /* 0x000fea0003800200 */
.L_x_280:
        /* <DEDUP_REMOVED lines=18> */
.L_x_283:
[----:B------:R-:W-:Y:S05]  /*2710*/  BSYNC.RECONVERGENT B1 ;  /* 0x0000000000017941 */ /* 0x000fea0003800200 */
.L_x_282:
        /* <DEDUP_REMOVED lines=18> */
.L_x_285:
[----:B------:R-:W-:Y:S05]  /*2840*/  BSYNC.RECONVERGENT B1 ;  /* 0x0000000000017941 */ /* 0x000fea0003800200 */
.L_x_284:
        /* <DEDUP_REMOVED lines=18> */
.L_x_287:
[----:B------:R-:W-:Y:S05]  /*2970*/  BSYNC.RECONVERGENT B1 ;  /* 0x0000000000017941 */ /* 0x000fea0003800200 */
.L_x_286:
        /* <DEDUP_REMOVED lines=18> */
.L_x_289:
[----:B------:R-:W-:Y:S05]  /*2aa0*/  BSYNC.RECONVERGENT B1 ;  /* 0x0000000000017941 */ /* 0x000fea0003800200 */
.L_x_288:
        /* <DEDUP_REMOVED lines=18> */
.L_x_291:
[----:B------:R-:W-:Y:S05]  /*2bd0*/  BSYNC.RECONVERGENT B1 ;  /* 0x0000000000017941 */ /* 0x000fea0003800200 */
.L_x_290:
        /* <DEDUP_REMOVED lines=18> */
.L_x_293:
[----:B------:R-:W-:Y:S05]  /*2d00*/  BSYNC.RECONVERGENT B1 ;  /* 0x0000000000017941 */ /* 0x000fea0003800200 */
.L_x_292:
        /* <DEDUP_REMOVED lines=18> */
.L_x_295:
[----:B------:R-:W-:Y:S05]  /*2e30*/  BSYNC.RECONVERGENT B1 ;  /* 0x0000000000017941 */ /* 0x000fea0003800200 */
.L_x_294:
        /* <DEDUP_REMOVED lines=18> */
.L_x_297:
[----:B------:R-:W-:Y:S05]  /*2f60*/  BSYNC.RECONVERGENT B1 ;  /* 0x0000000000017941 */ /* 0x000fea0003800200 */
.L_x_296:
        /* <DEDUP_REMOVED lines=18> */
.L_x_299:
[----:B------:R-:W-:Y:S05]  /*3090*/  BSYNC.RECONVERGENT B1 ;  /* 0x0000000000017941 */ /* 0x000fea0003800200 */
.L_x_298:
        /* <DEDUP_REMOVED lines=18> */
.L_x_301:
[----:B------:R-:W-:Y:S05]  /*31c0*/  BSYNC.RECONVERGENT B1 ;  /* 0x0000000000017941 */ /* 0x000fea0003800200 */
.L_x_300:
        /* <DEDUP_REMOVED lines=18> */
.L_x_303:
[----:B------:R-:W-:Y:S05]  /*32f0*/  BSYNC.RECONVERGENT B1 ;  /* 0x0000000000017941 */ /* 0x000fea0003800200 */
.L_x_302:
        /* <DEDUP_REMOVED lines=18> */
.L_x_305:
[----:B------:R-:W-:Y:S05]  /*3420*/  BSYNC.RECONVERGENT B1 ;  /* 0x0000000000017941 */ /* 0x000fea0003800200 */
.L_x_304:
        /* <DEDUP_REMOVED lines=18> */
.L_x_307:
[----:B------:R-:W-:Y:S05]  /*3550*/  BSYNC.RECONVERGENT B1 ;  /* 0x0000000000017941 */ /* 0x000fea0003800200 */
.L_x_306:
        /* <DEDUP_REMOVED lines=18> */
.L_x_309:
[----:B------:R-:W-:Y:S05]  /*3680*/  BSYNC.RECONVERGENT B1 ;  /* 0x0000000000017941 */ /* 0x000fea0003800200 */
.L_x_308:
        /* <DEDUP_REMOVED lines=18> */
.L_x_311:
[----:B------:R-:W-:Y:S05]  /*37b0*/  BSYNC.RECONVERGENT B1 ;  /* 0x0000000000017941 */ /* 0x000fea0003800200 */
.L_x_310:
        /* <DEDUP_REMOVED lines=17> */
.L_x_313:
[----:B------:R-:W-:Y:S05]  /*38d0*/  BSYNC.RECONVERGENT B1 ;  /* 0x0000000000017941 */ /* 0x000fea0003800200 */
.L_x_312:
        /* <DEDUP_REMOVED lines=17> */
.L_x_315:
[----:B------:R-:W-:Y:S05]  /*39f0*/  BSYNC.RECONVERGENT B1 ;  /* 0x0000000000017941 */ /* 0x000fea0003800200 */
.L_x_314:
        /* <DEDUP_REMOVED lines=17> */
.L_x_317:
[----:B------:R-:W-:Y:S05]  /*3b10*/  BSYNC.RECONVERGENT B1 ;  /* 0x0000000000017941 */ /* 0x000fea0003800200 */
.L_x_316:
        /* <DEDUP_REMOVED lines=17> */
.L_x_319:
[----:B------:R-:W-:Y:S05]  /*3c30*/  BSYNC.RECONVERGENT B1 ;  /* 0x0000000000017941 */ /* 0x000fea0003800200 */
.L_x_318:
        /* <DEDUP_REMOVED lines=17> */
.L_x_321:
[----:B------:R-:W-:Y:S05]  /*3d50*/  BSYNC.RECONVERGENT B1 ;  /* 0x0000000000017941 */ /* 0x000fea0003800200 */
.L_x_320:
[----:B------:R-:W-:Y:S01]  /*3d60*/  ISETP.NE.AND P1, PT, R4, RZ, PT ;  /* 0x000000ff0400720c */ /* 0x000fe20003f25270 */
[----:B------:R-:W-:-:S12]  /*3d70*/  BSSY.RECONVERGENT B3, `(.L_x_322) ;  /* 0x0000041000037945 */ /* 0x000fd80003800200 */
[----:B------:R-:W-:Y:S05]  /*3d80*/  @!P1 BRA `(.L_x_323) ;  /* 0x0000000000fc9947 */ /* 0x000fea0003800000 */
[----:B------:R-:W-:Y:S01]  /*3d90*/  I2FP.F32.U32 R5, R4 ;  /* 0x0000000400057245 */ /* 0x000fe20000201000 */
[----:B------:R-:W-:Y:S03]  /*3da0*/  BSSY.RECONVERGENT B4, `(.L_x_324) ;  /* 0x000000d000047945 */ /* 0x000fe60003800200 */
[----:B------:R-:W0:Y:S08]  /*3db0*/  MUFU.RCP R4, R5 ;  /* 0x0000000500047308 */ /* 0x000e300000001000 */
[----:B------:R-:W5:Y:S01]  /*3dc0*/  FCHK P1, R39, R5 ;  /* 0x0000000527007302 */ /* 0x000f620000020000 */
[----:B0-----:R-:W-:-:S04]  /*3dd0*/  FFMA R7, -R5, R4, 1 ;  /* 0x3f80000005077423 */ /* 0x001fc80000000104 */
[----:B------:R-:W-:-:S04]  /*3de0*/  FFMA R4, R4, R7, R4 ;  /* 0x0000000704047223 */ /* 0x000fc80000000004 */
[----:B------:R-:W-:-:S04]  /*3df0*/  FFMA R7, R39, R4, RZ ;  /* 0x0000000427077223 */ /* 0x000fc800000000ff */
[----:B------:R-:W-:-:S04]  /*3e00*/  FFMA R6, -R5, R7, R39 ;  /* 0x0000000705067223 */ /* 0x000fc80000000127 */
[----:B------:R-:W-:Y:S01]  /*3e10*/  FFMA R4, R4, R6, R7 ;  /* 0x0000000604047223 */ /* 0x000fe20000000007 */
[----:B-----5:R-:W-:Y:S06]  /*3e20*/  @!P1 BRA `(.L_x_325) ;  /* 0x0000000000109947 */ /* 0x020fec0003800000 */
[----:B------:R-:W-:Y:S01]  /*3e30*/  IMAD.MOV.U32 R4, RZ, RZ, R39 ;  /* 0x000000ffff047224 */ /* 0x000fe200078e0027 */
[----:B------:R-:W-:Y:S02]  /*3e40*/  MOV R11, R5 ;  /* 0x00000005000b7202 */ /* 0x000fe40000000f00 */
[----:B------:R-:W-:-:S07]  /*3e50*/  MOV R10, 0x3e70 ;  /* 0x00003e70000a7802 */ /* 0x000fce0000000f00 */
[----:B-1234-:R-:W-:Y:S05]  /*3e60*/  CALL.REL.NOINC `($__internal_8_$__cuda_sm3x_div_rn_noftz_f32_slowpath) ;  /* 0x0000004000607944 */ /* 0x01efea0003c00000 */
.L_x_325:
[----:B------:R-:W-:Y:S05]  /*3e70*/  BSYNC.RECONVERGENT B4 ;  /* 0x0000000000047941 */ /* 0x000fea0003800200 */
.L_x_324:
[----:B------:R-:W0:Y:S01]  /*3e80*/  MUFU.RCP R6, R5 ;  /* 0x0000000500067308 */ /* 0x000e220000001000 */
[----:B------:R-:W-:Y:S01]  /*3e90*/  BSSY.RECONVERGENT B4, `(.L_x_326) ;  /* 0x000000e000047945 */ /* 0x000fe20003800200 */
[----:B------:R-:W-:-:S06]  /*3ea0*/  MOV R39, R4 ;  /* 0x0000000400277202 */ /* 0x000fcc0000000f00 */
[----:B------:R-:W5:Y:S01]  /*3eb0*/  FCHK P1, R40, R5 ;  /* 0x0000000528007302 */ /* 0x000f620000020000 */
[----:B0-----:R-:W-:-:S04]  /*3ec0*/  FFMA R7, -R5, R6, 1 ;  /* 0x3f80000005077423 */ /* 0x001fc80000000106 */
[----:B------:R-:W-:-:S04]  /*3ed0*/  FFMA R9, R6, R7, R6 ;  /* 0x0000000706097223 */ /* 0x000fc80000000006 */
[----:B------:R-:W-:-:S04]  /*3ee0*/  FFMA R6, R40, R9, RZ ;  /* 0x0000000928067223 */ /* 0x000fc800000000ff */
[----:B------:R-:W-:-:S04]  /*3ef0*/  FFMA R7, -R5, R6, R40 ;  /* 0x0000000605077223 */ /* 0x000fc80000000128 */
[----:B------:R-:W-:Y:S01]  /*3f00*/  FFMA R6, R9, R7, R6 ;  /* 0x0000000709067223 */ /* 0x000fe20000000006 */
[----:B-----5:R-:W-:Y:S06]  /*3f10*/  @!P1 BRA `(.L_x_327) ;  /* 0x0000000000149947 */ /* 0x020fec0003800000 */
[----:B------:R-:W-:Y:S02]  /*3f20*/  MOV R4, R40 ;  /* 0x0000002800047202 */ /* 0x000fe40000000f00 */
[----:B------:R-:W-:Y:S02]  /*3f30*/  MOV R11, R5 ;  /* 0x00000005000b7202 */ /* 0x000fe40000000f00 */
[----:B------:R-:W-:-:S07]  /*3f40*/  MOV R10, 0x3f60 ;  /* 0x00003f60000a7802 */ /* 0x000fce0000000f00 */
[----:B-1234-:R-:W-:Y:S05]  /*3f50*/  CALL.REL.NOINC `($__internal_8_$__cuda_sm3x_div_rn_noftz_f32_slowpath) ;  /* 0x0000004000247944 */ /* 0x01efea0003c00000 */
[----:B------:R-:W-:-:S07]  /*3f60*/  MOV R6, R4 ;  /* 0x0000000400067202 */ /* 0x000fce0000000f00 */
.L_x_327:
[----:B------:R-:W-:Y:S05]  /*3f70*/  BSYNC.RECONVERGENT B4 ;  /* 0x0000000000047941 */ /* 0x000fea0003800200 */
.L_x_326:
        /* <DEDUP_REMOVED lines=14> */
.L_x_329:
[----:B------:R-:W-:Y:S05]  /*4060*/  BSYNC.RECONVERGENT B4 ;  /* 0x0000000000047941 */ /* 0x000fea0003800200 */
.L_x_328:
        /* <DEDUP_REMOVED lines=15> */
.L_x_331:
[----:B------:R-:W-:Y:S05]  /*4160*/  BSYNC.RECONVERGENT B4 ;  /* 0x0000000000047941 */ /* 0x000fea0003800200 */
.L_x_330:
[----:B------:R-:W-:-:S07]  /*4170*/  MOV R42, R6 ;  /* 0x00000006002a7202 */ /* 0x000fce0000000f00 */
.L_x_323:
[----:B------:R-:W-:Y:S05]  /*4180*/  BSYNC.RECONVERGENT B3 ;  /* 0x0000000000037941 */ /* 0x000fea0003800200 */
.L_x_322:
[----:B------:R-:W5:Y:S01]  /*4190*/  S2UR UR5, SR_CgaCtaId ;  /* 0x00000000000579c3 */ /* 0x000f620000008800 */
[----:B------:R-:W-:Y:S01]  /*41a0*/  UMOV UR4, 0x400 ;  /* 0x0000040000047882 */ /* 0x000fe20000000000 */
[----:B0-----:R-:W0:Y:S01]  /*41b0*/  FCHK P1, R49, 20 ;  /* 0x41a0000031007902 */ /* 0x001e220000020000 */
[----:B------:R-:W-:Y:S01]  /*41c0*/  BSSY.RECONVERGENT B3, `(.L_x_332) ;  /* 0x0000065000037945 */ /* 0x000fe20003800200 */
[----:B-----5:R-:W-:-:S06]  /*41d0*/  ULEA UR4, UR5, UR4, 0x18 ;  /* 0x0000000405047291 */ /* 0x020fcc000f8ec0ff */
[----:B------:R-:W-:Y:S01]  /*41e0*/  IMAD.U32 R37, RZ, RZ, UR4 ;  /* 0x00000004ff257e24 */ /* 0x000fe2000f8e00ff */
[----:B------:R-:W-:-:S04]  /*41f0*/  UMOV UR4, 0x90 ;  /* 0x0000009000047882 */ /* 0x000fc80000000000 */
[----:B-1----:R-:W1:Y:S04]  /*4200*/  LDS.128 R12, [R37+0x2180] ;  /* 0x00218000250c7984 */ /* 0x002e680000000c00 */
[----:B--23--:R-:W2:Y:S04]  /*4210*/  LDS.128 R20, [R37+0x2380] ;  /* 0x0023800025147984 */ /* 0x00cea80000000c00 */
[----:B------:R-:W3:Y:S04]  /*4220*/  LDS.128 R28, [R37+0x2190] ;  /* 0x00219000251c7984 */ /* 0x000ee80000000c00 */
[----:B------:R-:W5:Y:S04]  /*4230*/  LDS.128 R32, [R37+0x2390] ;  /* 0x0023900025207984 */ /* 0x000f680000000c00 */
[----:B------:R-:W4:Y:S04]  /*4240*/  LDS.128 R4, [R37+0x21a0] ;  /* 0x0021a00025047984 */ /* 0x000f280000000c00 */
[----:B------:R-:W0:Y:S04]  /*4250*/  LDS.128 R8, [R37+0x23a0] ;  /* 0x0023a00025087984 */ /* 0x000e280000000c00 */
[----:B------:R-:W0:Y:S04]  /*4260*/  LDS.128 R24, [R37+0x21b0] ;  /* 0x0021b00025187984 */ /* 0x000e280000000c00 */
[----:B------:R-:W0:Y:S01]  /*4270*/  LDS.128 R16, [R37+0x23b0] ;  /* 0x0023b00025107984 */ /* 0x000e220000000c00 */
[----:B-1----:R-:W-:Y:S01]  /*4280*/  FADD R12, RZ, R12 ;  /* 0x0000000cff0c7221 */ /* 0x002fe20000000000 */
[----:B--2---:R-:W-:-:S03]  /*4290*/  FADD R20, RZ, R20 ;  /* 0x00000014ff147221 */ /* 0x004fc60000000000 */
[----:B------:R-:W-:Y:S01]  /*42a0*/  FADD R13, R13, R12 ;  /* 0x0000000c0d0d7221 */ /* 0x000fe20000000000 */
[----:B------:R-:W-:-:S03]  /*42b0*/  FADD R21, R21, R20 ;  /* 0x0000001415157221 */ /* 0x000fc60000000000 */
[----:B------:R-:W-:Y:S01]  /*42c0*/  FADD R14, R14, R13 ;  /* 0x0000000d0e0e7221 */ /* 0x000fe20000000000 */
[----:B------:R-:W-:-:S03]  /*42d0*/  FADD R22, R22, R21 ;  /* 0x0000001516167221 */ /* 0x000fc60000000000 */
[----:B------:R-:W-:Y:S01]  /*42e0*/  FADD R15, R15, R14 ;  /* 0x0000000e0f0f7221 */ /* 0x000fe20000000000 */
[----:B------:R-:W-:-:S03]  /*42f0*/  FADD R23, R23, R22 ;  /* 0x0000001617177221 */ /* 0x000fc60000000000 */
[----:B---3--:R-:W-:Y:S02]  /*4300*/  FADD R28, R15, R28 ;  /* 0x0000001c0f1c7221 */ /* 0x008fe40000000000 */
[----:B------:R-:W-:Y:S01]  /*4310*/  LDS.128 R12, [R37+0x23c0] ;  /* 0x0023c000250c7984 */ /* 0x000fe20000000c00 */
[----:B-----5:R-:W-:Y:S01]  /*4320*/  FADD R32, R23, R32 ;  /* 0x0000002017207221 */ /* 0x020fe20000000000 */
[----:B------:R-:W-:Y:S02]  /*4330*/  FADD R29, R29, R28 ;  /* 0x0000001c1d1d7221 */ /* 0x000fe40000000000 */
[----:B------:R-:W1:Y:S01]  /*4340*/  LDS.128 R20, [R37+0x21c0] ;  /* 0x0021c00025147984 */ /* 0x000e620000000c00 */
[----:B------:R-:W-:Y:S01]  /*4350*/  FADD R33, R33, R32 ;  /* 0x0000002021217221 */ /* 0x000fe20000000000 */
[----:B------:R-:W-:-:S03]  /*4360*/  FADD R30, R30, R29 ;  /* 0x0000001d1e1e7221 */ /* 0x000fc60000000000 */
[----:B------:R-:W-:Y:S01]  /*4370*/  FADD R34, R34, R33 ;  /* 0x0000002122227221 */ /* 0x000fe20000000000 */
[----:B------:R-:W-:-:S03]  /*4380*/  FADD R31, R31, R30 ;  /* 0x0000001e1f1f7221 */ /* 0x000fc60000000000 */
[----:B------:R-:W-:Y:S01]  /*4390*/  FADD R35, R35, R34 ;  /* 0x0000002223237221 */ /* 0x000fe20000000000 */
[----:B----4-:R-:W-:Y:S02]  /*43a0*/  FADD R4, R31, R4 ;  /* 0x000000041f047221 */ /* 0x010fe40000000000 */
        /* <DEDUP_REMOVED lines=19> */
[----:B-1----:R-:W-:-:S03]  /*44e0*/  FADD R20, R27, R20 ;  /* 0x000000141b147221 */ /* 0x002fc60000000000 */
[----:B------:R-:W-:Y:S01]  /*44f0*/  FADD R12, R19, R12 ;  /* 0x0000000c130c7221 */ /* 0x000fe20000000000 */
[----:B------:R-:W-:Y:S01]  /*4500*/  FADD R21, R21, R20 ;  /* 0x0000001415157221 */ /* 0x000fe20000000000 */
[----:B------:R-:W1:Y:S02]  /*4510*/  LDS.128 R16, [R37+0x23f0] ;  /* 0x0023f00025107984 */ /* 0x000e640000000c00 */
[----:B------:R-:W-:Y:S01]  /*4520*/  FADD R13, R13, R12 ;  /* 0x0000000c0d0d7221 */ /* 0x000fe20000000000 */
[----:B------:R-:W-:-:S03]  /*4530*/  FADD R22, R22, R21 ;  /* 0x0000001516167221 */ /* 0x000fc60000000000 */
[----:B------:R-:W-:Y:S01]  /*4540*/  FADD R14, R14, R13 ;  /* 0x0000000d0e0e7221 */ /* 0x000fe20000000000 */
[----:B------:R-:W-:Y:S02]  /*4550*/  FADD R13, R23, R22 ;  /* 0x00000016170d7221 */ /* 0x000fe40000000000 */
[----:B------:R-:W4:Y:S01]  /*4560*/  LDS.128 R20, [R37+0x21f0] ;  /* 0x0021f00025147984 */ /* 0x000f220000000c00 */
[----:B------:R-:W-:Y:S01]  /*4570*/  FADD R15, R15, R14 ;  /* 0x0000000e0f0f7221 */ /* 0x000fe20000000000 */
[----:B0-----:R-:W-:Y:S01]  /*4580*/  FADD R32, R13, R32 ;  /* 0x000000200d207221 */ /* 0x001fe20000000000 */
[----:B------:R-:W-:Y:S02]  /*4590*/  SHF.L.U32 R13, R0, 0x3, RZ ;  /* 0x00000003000d7819 */ /* 0x000fe400000006ff */
[----:B------:R-:W-:Y:S01]  /*45a0*/  FADD R28, R15, R28 ;  /* 0x0000001c0f1c7221 */ /* 0x000fe20000000000 */
[----:B------:R-:W-:Y:S01]  /*45b0*/  FADD R33, R33, R32 ;  /* 0x0000002021217221 */ /* 0x000fe20000000000 */
[----:B------:R-:W-:-:S02]  /*45c0*/  LEA R13, R13, UR4, 0x2 ;  /* 0x000000040d0d7c11 */ /* 0x000fc4000f8e10ff */
[----:B------:R-:W-:Y:S01]  /*45d0*/  FADD R29, R29, R28 ;  /* 0x0000001c1d1d7221 */ /* 0x000fe20000000000 */
[----:B------:R-:W-:Y:S01]  /*45e0*/  FADD R34, R34, R33 ;  /* 0x0000002122227221 */ /* 0x000fe20000000000 */
[----:B------:R0:W0:Y:S02]  /*45f0*/  LDC R12, c[0x3][R13] ;  /* 0x00c000000d0c7b82 */ /* 0x0000240000000800 */
        /* <DEDUP_REMOVED lines=14> */
[----:B-1----:R-:W-:Y:S01]  /*46e0*/  FADD R16, R11, R16 ;  /* 0x000000100b107221 */ /* 0x002fe20000000000 */
        /* <DEDUP_REMOVED lines=13> */
[----:B------:R-:W-:Y:S02]  /*47c0*/  MOV R4, R49 ;  /* 0x0000003100047202 */ /* 0x000fe40000000f00 */
[----:B------:R-:W-:Y:S02]  /*47d0*/  MOV R11, 0x41a00000 ;  /* 0x41a00000000b7802 */ /* 0x000fe40000000f00 */
[----:B------:R-:W-:-:S07]  /*47e0*/  MOV R10, 0x4800 ;  /* 0x00004800000a7802 */ /* 0x000fce0000000f00 */
[----:B0-----:R-:W-:Y:S05]  /*47f0*/  CALL.REL.NOINC `($__internal_8_$__cuda_sm3x_div_rn_noftz_f32_slowpath) ;  /* 0x0000003400fc7944 */ /* 0x001fea0003c00000 */
[----:B------:R-:W-:-:S07]  /*4800*/  MOV R11, R4 ;  /* 0x00000004000b7202 */ /* 0x000fce0000000f00 */
.L_x_333:
[----:B------:R-:W-:Y:S05]  /*4810*/  BSYNC.RECONVERGENT B3 ;  /* 0x0000000000037941 */ /* 0x000fea0003800200 */
.L_x_332:
[----:B------:R-:W1:Y:S01]  /*4820*/  LDC R10, c[0x3][R13+0x4] ;  /* 0x00c001000d0a7b82 */ /* 0x000e620000000800 */
[----:B------:R-:W-:Y:S02]  /*4830*/  HFMA2 R15, -RZ, RZ, 3.140625, 0 ;  /* 0x42480000ff0f7431 */ /* 0x000fe400000001ff */
[----:B0-----:R-:W-:Y:S01]  /*4840*/  FFMA R11, R12, R11, RZ ;  /* 0x0000000b0c0b7223 */ /* 0x001fe200000000ff */
[----:B------:R-:W-:Y:S01]  /*4850*/  IMAD.MOV.U32 R12, RZ, RZ, 0x3ca3d70a ;  /* 0x3ca3d70aff0c7424 */ /* 0x000fe200078e00ff */
[----:B------:R-:W0:Y:S01]  /*4860*/  FCHK P1, R43, 50 ;  /* 0x424800002b007902 */ /* 0x000e220000020000 */
[----:B------:R-:W-:Y:S02]  /*4870*/  BSSY.RECONVERGENT B3, `(.L_x_334) ;  /* 0x0000013000037945 */ /* 0x000fe40003800200 */
[----:B------:R-:W2:Y:S08]  /*4880*/  LDC.64 R4, c[0x3][R13+0x8] ;  /* 0x00c002000d047b82 */ /* 0x000eb00000000a00 */
[----:B------:R-:W3:Y:S08]  /*4890*/  LDC.64 R6, c[0x3][R13+0x10] ;  /* 0x00c004000d067b82 */ /* 0x000ef00000000a00 */
[----:B------:R4:W4:Y:S01]  /*48a0*/  LDC R9, c[0x3][R13+0x18] ;  /* 0x00c006000d097b82 */ /* 0x0009220000000800 */
[----:B-1----:R-:W-:Y:S01]  /*48b0*/  FFMA R10, R48, R10, R11 ;  /* 0x0000000a300a7223 */ /* 0x002fe2000000000b */
[----:B------:R-:W-:-:S03]  /*48c0*/  FFMA R11, R12, -R15, 1 ;  /* 0x3f8000000c0b7423 */ /* 0x000fc6000000080f */
[----:B--2---:R-:W-:Y:S01]  /*48d0*/  FFMA R47, R47, R4, R10 ;  /* 0x000000042f2f7223 */ /* 0x004fe2000000000a */
[----:B------:R-:W-:-:S03]  /*48e0*/  FFMA R4, R11, R12, 0.019999999552965164185 ;  /* 0x3ca3d70a0b047423 */ /* 0x000fc6000000000c */
[----:B------:R-:W-:Y:S01]  /*48f0*/  FFMA R46, R46, R5, R47 ;  /* 0x000000052e2e7223 */ /* 0x000fe2000000002f */
[----:B------:R-:W-:-:S03]  /*4900*/  FFMA R5, R43, R4, RZ ;  /* 0x000000042b057223 */ /* 0x000fc600000000ff */
[----:B---3--:R-:W-:Y:S01]  /*4910*/  FFMA R45, R45, R6, R46 ;  /* 0x000000062d2d7223 */ /* 0x008fe2000000002e */
[----:B------:R-:W-:-:S03]  /*4920*/  FFMA R10, R5, -50, R43 ;  /* 0xc2480000050a7823 */ /* 0x000fc6000000002b */
[----:B------:R-:W-:Y:S01]  /*4930*/  FFMA R44, R44, R7, R45 ;  /* 0x000000072c2c7223 */ /* 0x000fe2000000002d */
[----:B------:R-:W-:Y:S01]  /*4940*/  FFMA R4, R4, R10, R5 ;  /* 0x0000000a04047223 */ /* 0x000fe20000000005 */
[----:B0-----:R-:W-:Y:S06]  /*4950*/  @!P1 BRA `(.L_x_335) ;  /* 0x0000000000109947 */ /* 0x001fec0003800000 */
[----:B------:R-:W-:Y:S02]  /*4960*/  MOV R4, R43 ;  /* 0x0000002b00047202 */ /* 0x000fe40000000f00 */
[----:B------:R-:W-:Y:S02]  /*4970*/  MOV R11, 0x42480000 ;  /* 0x42480000000b7802 */ /* 0x000fe40000000f00 */
[----:B------:R-:W-:-:S07]  /*4980*/  MOV R10, 0x49a0 ;  /* 0x000049a0000a7802 */ /* 0x000fce0000000f00 */
[----:B----4-:R-:W-:Y:S05]  /*4990*/  CALL.REL.NOINC `($__internal_8_$__cuda_sm3x_div_rn_noftz_f32_slowpath) ;  /* 0x0000003400947944 */ /* 0x010fea0003c00000 */
.L_x_335:
[----:B------:R-:W-:Y:S05]  /*49a0*/  BSYNC.RECONVERGENT B3 ;  /* 0x0000000000037941 */ /* 0x000fea0003800200 */
.L_x_334:
        /* <DEDUP_REMOVED lines=20> */
[----:B------:R-:W-:Y:S05]  /*4af0*/  CALL.REL.NOINC `($__internal_8_$__cuda_sm3x_div_rn_noftz_f32_slowpath) ;  /* 0x00000034003c7944 */ /* 0x000fea0003c00000 */
[----:B------:R-:W-:-:S07]  /*4b00*/  MOV R5, R4 ;  /* 0x0000000400057202 */ /* 0x000fce0000000f00 */
.L_x_337:
[----:B------:R-:W-:Y:S05]  /*4b10*/  BSYNC.RECONVERGENT B3 ;  /* 0x0000000000037941 */ /* 0x000fea0003800200 */
.L_x_336:
[----:B------:R-:W-:Y:S01]  /*4b20*/  UMOV UR4, 0x2090 ;  /* 0x0000209000047882 */ /* 0x000fe20000000000 */
[----:B------:R-:W-:Y:S01]  /*4b30*/  HFMA2 R13, -RZ, RZ, 2.53125, 0 ;  /* 0x41100000ff0d7431 */ /* 0x000fe200000001ff */
        /* <DEDUP_REMOVED lines=21> */
[----:B------:R-:W-:Y:S05]  /*4c90*/  CALL.REL.NOINC `($__internal_8_$__cuda_sm3x_div_rn_noftz_f32_slowpath) ;  /* 0x0000003000d47944 */ /* 0x000fea0003c00000 */
[----:B------:R-:W-:-:S07]  /*4ca0*/  MOV R6, R4 ;  /* 0x0000000400067202 */ /* 0x000fce0000000f00 */
.L_x_339:
[----:B------:R-:W-:Y:S05]  /*4cb0*/  BSYNC.RECONVERGENT B3 ;  /* 0x0000000000037941 */ /* 0x000fea0003800200 */
.L_x_338:
[----:B------:R-:W0:Y:S01]  /*4cc0*/  LDC R9, c[0x3][R9+0x800] ;  /* 0x00c2000009097b82 */ /* 0x000e220000000800 */
[----:B------:R-:W-:Y:S01]  /*4cd0*/  FMUL.D2 R23, R23, 0.03125 ;  /* 0x3d00000017177820 */ /* 0x000fe20000300000 */
[----:B------:R-:W-:Y:S01]  /*4ce0*/  HFMA2 R11, -RZ, RZ, 2.53125, 0 ;  /* 0x41100000ff0b7431 */ /* 0x000fe200000001ff */
        /* <DEDUP_REMOVED lines=18> */
.L_x_341:
[----:B------:R-:W-:Y:S05]  /*4e10*/  BSYNC.RECONVERGENT B3 ;  /* 0x0000000000037941 */ /* 0x000fea0003800200 */
.L_x_340:
        /* <DEDUP_REMOVED lines=20> */
[----:B------:R-:W-:Y:S05]  /*4f60*/  CALL.REL.NOINC `($__internal_8_$__cuda_sm3x_div_rn_noftz_f32_slowpath) ;  /* 0x0000003000207944 */ /* 0x000fea0003c00000 */
[----:B------:R-:W-:-:S07]  /*4f70*/  MOV R12, R4 ;  /* 0x00000004000c7202 */ /* 0x000fce0000000f00 */
.L_x_343:
[----:B------:R-:W-:Y:S05]  /*4f80*/  BSYNC.RECONVERGENT B3 ;  /* 0x0000000000037941 */ /* 0x000fea0003800200 */
.L_x_342:
        /* <DEDUP_REMOVED lines=23> */
.L_x_345:
[----:B------:R-:W-:Y:S05]  /*5100*/  BSYNC.RECONVERGENT B3 ;  /* 0x0000000000037941 */ /* 0x000fea0003800200 */
.L_x_344:
        /* <DEDUP_REMOVED lines=12> */
[----:B------:R-:W-:-:S03]  /*51d0*/  SHF.L.U32 R9, R9, 0x17, RZ ;  /* 0x0000001709097819 */ /* 0x000fc600000006ff */
        /* <DEDUP_REMOVED lines=9> */
[----:B------:R-:W-:Y:S05]  /*5270*/  CALL.REL.NOINC `($__internal_6_$__cuda_sm20_rcp_rn_f32_slowpath) ;  /* 0x00000028002c7944 */ /* 0x000fea0003c00000 */
[----:B------:R-:W-:Y:S01]  /*5280*/  MOV R4, R6 ;  /* 0x0000000600047202 */ /* 0x000fe20000000f00 */
[----:B------:R-:W-:Y:S06]  /*5290*/  BRA `(.L_x_348) ;  /* 0x0000000000107947 */ /* 0x000fec0003800000 */
.L_x_347:
[----:B------:R-:W0:Y:S02]  /*52a0*/  MUFU.RCP R4, R9 ;  /* 0x0000000900047308 */ /* 0x000e240000001000 */
[----:B0-----:R-:W-:-:S04]  /*52b0*/  FFMA R5, R9, R4, -1 ;  /* 0xbf80000009057423 */ /* 0x001fc80000000004 */
[----:B------:R-:W-:-:S04]  /*52c0*/  FADD.FTZ R5, -R5, -RZ ;  /* 0x800000ff05057221 */ /* 0x000fc80000010100 */
[----:B------:R-:W-:-:S07]  /*52d0*/  FFMA R4, R4, R5, R4 ;  /* 0x0000000504047223 */ /* 0x000fce0000000004 */
.L_x_348:
[----:B------:R-:W-:Y:S05]  /*52e0*/  BSYNC.RECONVERGENT B1 ;  /* 0x0000000000017941 */ /* 0x000fea0003800200 */
.L_x_346:
[----:B------:R0:W-:Y:S02]  /*52f0*/  STS [R3+0x2900], R4 ;  /* 0x0029000403007388 */ /* 0x0001e40000000800 */
.L_x_257:
[----:B------:R-:W-:Y:S05]  /*5300*/  BSYNC.RECONVERGENT B0 ;  /* 0x0000000000007941 */ /* 0x000fea0003800200 */
.L_x_256:
[----:B------:R-:W-:Y:S01]  /*5310*/  BAR.SYNC.DEFER_BLOCKING 0x0 ;  /* 0x0000000000007b1d */ /* 0x000fe20000010000 */
[----:B------:R-:W-:-:S05]  /*5320*/  ISETP.GT.U32.AND P1, PT, R0, 0x1f, PT ;  /* 0x0000001f0000780c */ /* 0x000fca0003f24070 */
[----:B------:R-:W-:Y:S08]  /*5330*/  BSSY.RECONVERGENT B0, `(.L_x_349) ;  /* 0x000003e000007945 */ /* 0x000ff00003800200 */
[----:B------:R-:W-:Y:S05]  /*5340*/  @P1 BRA `(.L_x_350) ;  /* 0x0000000000f01947 */ /* 0x000fea0003800000 */
[----:B------:R-:W5:Y:S01]  /*5350*/  LDC.64 R12, c[0x0][0x3d8] ;  /* 0x0000f600ff0c7b82 */ /* 0x000f620000000a00 */
[----:B-1----:R-:W1:Y:S04]  /*5360*/  LDS R14, [R3+0x2180] ;  /* 0x00218000030e7984 */ /* 0x002e680000000800 */
[----:B------:R-:W2:Y:S04]  /*5370*/  LDS R16, [R3+0x2380] ;  /* 0x0023800003107984 */ /* 0x000ea80000000800 */
[----:B------:R-:W3:Y:S04]  /*5380*/  LDS R15, [R3+0x2900] ;  /* 0x00290000030f7984 */ /* 0x000ee80000000800 */
[----:B------:R-:W3:Y:S04]  /*5390*/  LDS R17, [R3+0x2200] ;  /* 0x0022000003117984 */ /* 0x000ee80000000800 */
[----:B-----5:R-:W1:Y:S04]  /*53a0*/  LDG.E.128.CONSTANT R8, desc[UR8][R12.64+0x10] ;  /* 0x000010080c087981 */ /* 0x020e68000c1e9d00 */
[----:B0---4-:R-:W4:Y:S04]  /*53b0*/  LDG.E.128.CONSTANT R4, desc[UR8][R12.64+0x40] ;  /* 0x000040080c047981 */ /* 0x011f28000c1e9d00 */
[----:B------:R-:W5:Y:S01]  /*53c0*/  LDG.E.CONSTANT R18, desc[UR8][R12.64+0x3c] ;  /* 0x00003c080c127981 */ /* 0x000f62000c1e9900 */
[----:B------:R-:W-:Y:S01]  /*53d0*/  BSSY.RECONVERGENT B1, `(.L_x_351) ;  /* 0x0000019000017945 */ /* 0x000fe20003800200 */
[----:B-1----:R-:W-:-:S02]  /*53e0*/  FSETP.GT.AND P3, PT, R14, R9, PT ;  /* 0x000000090e00720b */ /* 0x002fc40003f64000 */
[----:B--2---:R-:W-:Y:S02]  /*53f0*/  FSETP.GT.AND P4, PT, R16, R10, PT ;  /* 0x0000000a1000720b */ /* 0x004fe40003f84000 */
[----:B---3--:R-:W-:Y:S01]  /*5400*/  FSETP.GT.AND P2, PT, R15, R8, PT ;  /* 0x000000080f00720b */ /* 0x008fe20003f44000 */
[----:B----4-:R-:W-:Y:S01]  /*5410*/  FMUL R4, R14, R4 ;  /* 0x000000040e047220 */ /* 0x010fe20000400000 */
[----:B------:R-:W-:Y:S02]  /*5420*/  FSETP.GT.AND P5, PT, R17, R11, PT ;  /* 0x0000000b1100720b */ /* 0x000fe40003fa4000 */
[----:B------:R-:W-:Y:S01]  /*5430*/  SEL R8, RZ, 0x1, !P2 ;  /* 0x00000001ff087807 */ /* 0x000fe20005000000 */
[----:B-----5:R-:W-:-:S04]  /*5440*/  FFMA R15, R15, R18, R4 ;  /* 0x000000120f0f7223 */ /* 0x020fc80000000004 */
[----:B------:R-:W-:Y:S01]  /*5450*/  @P3 IADD3 R8, PT, PT, R8, 0x2, RZ ;  /* 0x0000000208083810 */ /* 0x000fe20007ffe0ff */
[----:B------:R-:W-:-:S03]  /*5460*/  FFMA R16, R16, R5, R15 ;  /* 0x0000000510107223 */ /* 0x000fc6000000000f */
[----:B------:R-:W-:Y:S01]  /*5470*/  @P4 IADD3 R8, PT, PT, R8, 0x4, RZ ;  /* 0x0000000408084810 */ /* 0x000fe20007ffe0ff */
[----:B------:R-:W-:-:S04]  /*5480*/  FFMA R6, R17, R6, R16 ;  /* 0x0000000611067223 */ /* 0x000fc80000000010 */
[----:B------:R-:W-:-:S04]  /*5490*/  @P5 VIADD R8, R8, 0x8 ;  /* 0x0000000808085836 */ /* 0x000fc80000000000 */
        /* <DEDUP_REMOVED lines=9> */
.L_x_352:
[----:B------:R-:W-:-:S13]  /*5530*/  ISETP.NE.AND P2, PT, R10, 0x2, PT ;  /* 0x000000020a00780c */ /* 0x000fda0003f45270 */
[----:B------:R0:W5:Y:S04]  /*5540*/  @P2 LDG.E.CONSTANT R7, desc[UR8][R12.64+0x58] ;  /* 0x000058080c072981 */ /* 0x000168000c1e9900 */
[----:B------:R0:W5:Y:S02]  /*5550*/  @!P2 LDG.E.CONSTANT R7, desc[UR8][R12.64+0x54] ;  /* 0x000054080c07a981 */ /* 0x000164000c1e9900 */
.L_x_353:
[----:B------:R-:W-:Y:S05]  /*5560*/  BSYNC.RECONVERGENT B1 ;  /* 0x0000000000017941 */ /* 0x000fea0003800200 */
.L_x_351:
        /* <DEDUP_REMOVED lines=10> */
[----:B------:R-:W-:-:S12]  /*5610*/  HFMA2 R4, -RZ, RZ, 0, 1.1920928955078125e-07 ;  /* 0x00000002ff047431 */ /* 0x000fd800000001ff */
[----:B------:R-:W-:Y:S05]  /*5620*/  @P2 BREAK.RELIABLE B2 ;  /* 0x0000000000022942 */ /* 0x000fea0003800100 */
[----:B------:R-:W-:Y:S05]  /*5630*/  @P2 BRA `(.L_x_357) ;  /* 0x00000000001c2947 */ /* 0x000fea0003800000 */
.L_x_356:
[----:B------:R-:W-:Y:S05]  /*5640*/  BSYNC.RELIABLE B2 ;  /* 0x0000000000027941 */ /* 0x000fea0003800100 */
.L_x_355:
[----:B------:R-:W2:Y:S02]  /*5650*/  LDG.E.CONSTANT R4, desc[UR8][R12.64+0x60] ;  /* 0x000060080c047981 */ /* 0x000ea4000c1e9900 */
[----:B--2---:R-:W-:-:S13]  /*5660*/  FSETP.GE.AND P3, PT, R5, R4, PT ;  /* 0x000000040500720b */ /* 0x004fda0003f66000 */
[----:B------:R-:W2:Y:S02]  /*5670*/  @P3 LDG.E.CONSTANT R4, desc[UR8][R12.64+0x68] ;  /* 0x000068080c043981 */ /* 0x000ea4000c1e9900 */
[----:B--2---:R-:W-:Y:S02]  /*5680*/  @P3 ISETP.GE.AND P2, PT, R9, R4, PT ;  /* 0x000000040900320c */ /* 0x004fe40003f46270 */
[----:B------:R-:W-:Y:S02]  /*5690*/  MOV R4, RZ ;  /* 0x000000ff00047202 */ /* 0x000fe40000000f00 */
[----:B------:R-:W-:-:S09]  /*56a0*/  @P3 SEL R4, RZ, 0x1, !P2 ;  /* 0x00000001ff043807 */ /* 0x000fd20005000000 */
.L_x_357:
[----:B------:R-:W-:Y:S05]  /*56b0*/  BSYNC.RECONVERGENT B1 ;  /* 0x0000000000017941 */ /* 0x000fea0003800200 */
.L_x_354:
[----:B01----:R-:W2:Y:S04]  /*56c0*/  LDG.E.CONSTANT R12, desc[UR8][R12.64+0x24] ;  /* 0x000024080c0c7981 */ /* 0x003ea8000c1e9900 */
[----:B------:R0:W-:Y:S01]  /*56d0*/  STS [R3+0x2a80], R4 ;  /* 0x002a800403007388 */ /* 0x0001e20000000800 */
[----:B--2---:R-:W-:-:S04]  /*56e0*/  FSETP.GT.AND P2, PT, R5, R12, PT ;  /* 0x0000000c0500720b */ /* 0x004fc80003f44000 */
[----:B------:R-:W-:-:S05]  /*56f0*/  SEL R6, RZ, 0x1, !P2 ;  /* 0x00000001ff067807 */ /* 0x000fca0005000000 */
[----:B------:R0:W-:Y:S04]  /*5700*/  STS [R3+0x2b00], R6 ;  /* 0x002b000603007388 */ /* 0x0001e80000000800 */
.L_x_350:
[----:B------:R-:W-:Y:S05]  /*5710*/  BSYNC.RECONVERGENT B0 ;  /* 0x0000000000007941 */ /* 0x000fea0003800200 */
.L_x_349:
[----:B------:R-:W-:Y:S05]  /*5720*/  WARPSYNC.ALL ;  /* 0x0000000000007948 */ /* 0x000fea0003800000 */
[----:B------:R-:W-:Y:S01]  /*5730*/  BAR.SYNC.DEFER_BLOCKING 0x0 ;  /* 0x0000000000007b1d */ /* 0x000fe20000010000 */
[----:B------:R-:W-:-:S05]  /*5740*/  HFMA2 R28, -RZ, RZ, 0, 0 ;  /* 0x00000000ff1c7431 */ /* 0x000fca00000001ff */
[----:B------:R-:W-:Y:S04]  /*5750*/  BSSY.RECONVERGENT B0, `(.L_x_358) ;  /* 0x000007f000007945 */ /* 0x000fe80003800200 */
[----:B------:R-:W-:Y:S05]  /*5760*/  @P1 BRA `(.L_x_359) ;  /* 0x0000000400f41947 */ /* 0x000fea0003800000 */
[----:B------:R0:W0:Y:S01]  /*5770*/  LDS R28, [R3+0x2b00] ;  /* 0x002b0000031c7984 */ /* 0x0000220000000800 */
[----:B------:R-:W-:Y:S01]  /*5780*/  ISETP.NE.AND P1, PT, R0, RZ, PT ;  /* 0x000000ff0000720c */ /* 0x000fe20003f25270 */
[----:B------:R-:W-:Y:S01]  /*5790*/  BSSY.RECONVERGENT B1, `(.L_x_360) ;  /* 0x0000079000017945 */ /* 0x000fe20003800200 */
[----:B------:R-:W-:-:S11]  /*57a0*/  MOV R12, RZ ;  /* 0x000000ff000c7202 */ /* 0x000fd60000000f00 */
[----:B------:R-:W-:Y:S05]  /*57b0*/  @!P1 BRA `(.L_x_361) ;  /* 0x0000000400d89947 */ /* 0x000fea0003800000 */
[----:B-1----:R-:W1:Y:S02]  /*57c0*/  LDC.64 R14, c[0x0][0x3d8] ;  /* 0x0000f600ff0e7b82 */ /* 0x002e640000000a00 */
        /* <DEDUP_REMOVED lines=9> */
[----:B------:R-:W-:Y:S01]  /*5860*/  IMAD.MOV.U32 R12, RZ, RZ, R0 ;  /* 0x000000ffff0c7224 */ /* 0x000fe200078e0000 */
[----:B------:R-:W-:-:S07]  /*5870*/  MOV R15, RZ ;  /* 0x000000ff000f7202 */ /* 0x000fce0000000f00 */
.L_x_364:
[----:B------:R-:W-:-:S05]  /*5880*/  LEA R18, R15, R2, 0x2 ;  /* 0x000000020f127211 */ /* 0x000fca00078e10ff */
[----:B0---4-:R-:W0:Y:S04]  /*5890*/  LDS.128 R4, [R18+0x1000] ;  /* 0x0010000012047984 */ /* 0x011e280000000c00 */
[----:B------:R-:W-:Y:S01]  /*58a0*/  LDS.128 R8, [R18+0x1010] ;  /* 0x0010100012087984 */ /* 0x000fe20000000c00 */
[-C--:B0----5:R-:W-:Y:S02]  /*58b0*/  FSETP.GT.AND P2, PT, R4, R14.reuse, PT ;  /* 0x0000000e0400720b */ /* 0x0a1fe40003f44000 */
[----:B------:R-:W-:Y:S02]  /*58c0*/  LEA R4, R15, R37, 0x2 ;  /* 0x000000250f047211 */ /* 0x000fe400078e10ff */
[-C--:B------:R-:W-:Y:S02]  /*58d0*/  FSETP.GT.AND P4, PT, R5, R14.reuse, PT ;  /* 0x0000000e0500720b */ /* 0x080fe40003f84000 */
[----:B------:R-:W-:-:S02]  /*58e0*/  FSETP.GT.AND P5, PT, R6, R14, PT ;  /* 0x0000000e0600720b */ /* 0x000fc40003fa4000 */
[----:B------:R-:W-:-:S05]  /*58f0*/  FSETP.GT.AND P3, PT, R7, R14, PT ;  /* 0x0000000e0700720b */ /* 0x000fca0003f64000 */
[----:B------:R-:W0:Y:S04]  /*5900*/  @P2 LDS R17, [R4+0x2b00] ;  /* 0x002b000004112984 */ /* 0x000e280000000800 */
[----:B------:R-:W1:Y:S04]  /*5910*/  @P4 LDS R5, [R4+0x2b04] ;  /* 0x002b040004054984 */ /* 0x000e680000000800 */
[----:B------:R-:W4:Y:S01]  /*5920*/  @P5 LDS R7, [R4+0x2b08] ;  /* 0x002b080004075984 */ /* 0x000f220000000800 */
        /* <DEDUP_REMOVED lines=8> */
[----:B----4-:R-:W-:Y:S02]  /*59b0*/  @P5 ISETP.NE.AND P6, PT, R7, R28, PT ;  /* 0x0000001c0700520c */ /* 0x010fe40003fc5270 */
[----:B------:R-:W-:Y:S01]  /*59c0*/  @P5 VIADDMNMX R5, R15, 0x2, R12, PT ;  /* 0x000000020f055846 */ /* 0x000fe2000380010c */
[----:B------:R-:W1:Y:S03]  /*59d0*/  @P2 LDS R7, [R4+0x2b10] ;  /* 0x002b100004072984 */ /* 0x000e660000000800 */
[----:B------:R-:W-:-:S02]  /*59e0*/  @P5 SEL R12, R5, R12, !P6 ;  /* 0x0000000c050c5207 */ /* 0x000fc40007000000 */
[----:B------:R-:W-:Y:S02]  /*59f0*/  FSETP.GT.AND P5, PT, R10, R14, PT ;  /* 0x0000000e0a00720b */ /* 0x000fe40003fa4000 */
[----:B------:R-:W-:Y:S01]  /*5a00*/  @P3 VIADDMNMX R5, R15, 0x3, R12, PT ;  /* 0x000000030f053846 */ /* 0x000fe2000380010c */
[----:B------:R-:W4:Y:S01]  /*5a10*/  @P4 LDS R9, [R4+0x2b14] ;  /* 0x002b140004094984 */ /* 0x000f220000000800 */
[----:B0-----:R-:W-:-:S04]  /*5a20*/  @P3 ISETP.NE.AND P6, PT, R17, R28, PT ;  /* 0x0000001c1100320c */ /* 0x001fc80003fc5270 */
[----:B------:R-:W-:Y:S02]  /*5a30*/  @P3 SEL R12, R5, R12, !P6 ;  /* 0x0000000c050c3207 */ /* 0x000fe40007000000 */
[----:B------:R-:W-:-:S03]  /*5a40*/  FSETP.GT.AND P3, PT, R11, R14, PT ;  /* 0x0000000e0b00720b */ /* 0x000fc60003f64000 */
[----:B------:R-:W0:Y:S01]  /*5a50*/  @P5 LDS R11, [R4+0x2b18] ;  /* 0x002b1800040b5984 */ /* 0x000e220000000800 */
[----:B------:R-:W-:-:S09]  /*5a60*/  @P2 VIADDMNMX R5, R15, 0x4, R12, PT ;  /* 0x000000040f052846 */ /* 0x000fd2000380010c */
[----:B------:R-:W2:Y:S01]  /*5a70*/  @P3 LDS R17, [R4+0x2b1c] ;  /* 0x002b1c0004113984 */ /* 0x000ea20000000800 */
[----:B-1----:R-:W-:-:S04]  /*5a80*/  @P2 ISETP.NE.AND P6, PT, R7, R28, PT ;  /* 0x0000001c0700220c */ /* 0x002fc80003fc5270 */
[----:B------:R-:W-:Y:S02]  /*5a90*/  @P2 SEL R12, R5, R12, !P6 ;  /* 0x0000000c050c2207 */ /* 0x000fe40007000000 */
[----:B----4-:R-:W-:Y:S02]  /*5aa0*/  @P4 ISETP.NE.AND P2, PT, R9, R28, PT ;  /* 0x0000001c0900420c */ /* 0x010fe40003f45270 */
[----:B------:R-:W-:-:S04]  /*5ab0*/  @P4 VIADDMNMX R5, R15, 0x5, R12, PT ;  /* 0x000000050f054846 */ /* 0x000fc8000380010c */
[----:B------:R-:W-:-:S04]  /*5ac0*/  @P4 SEL R12, R5, R12, !P2 ;  /* 0x0000000c050c4207 */ /* 0x000fc80005000000 */
[----:B------:R-:W-:Y:S02]  /*5ad0*/  @P5 VIADDMNMX R5, R15, 0x6, R12, PT ;  /* 0x000000060f055846 */ /* 0x000fe4000380010c */
[----:B0-----:R-:W-:-:S04]  /*5ae0*/  @P5 ISETP.NE.AND P2, PT, R11, R28, PT ;  /* 0x0000001c0b00520c */ /* 0x001fc80003f45270 */
[----:B------:R-:W-:-:S04]  /*5af0*/  @P5 SEL R12, R5, R12, !P2 ;  /* 0x0000000c050c5207 */ /* 0x000fc80005000000 */
[C---:B------:R-:W-:Y:S02]  /*5b00*/  @P3 VIADDMNMX R5, R15.reuse, 0x7, R12, PT ;  /* 0x000000070f053846 */ /* 0x040fe4000380010c */
[----:B------:R-:W-:Y:S02]  /*5b10*/  IADD3 R15, PT, PT, R15, 0x8, RZ ;  /* 0x000000080f0f7810 */ /* 0x000fe40007ffe0ff */
[----:B--2---:R-:W-:Y:S02]  /*5b20*/  @P3 ISETP.NE.AND P2, PT, R17, R28, PT ;  /* 0x0000001c1100320c */ /* 0x004fe40003f45270 */
[----:B------:R-:W-:Y:S02]  /*5b30*/  ISETP.NE.AND P4, PT, R15, R13, PT ;  /* 0x0000000d0f00720c */ /* 0x000fe40003f85270 */
[----:B------:R-:W-:-:S11]  /*5b40*/  @P3 SEL R12, R5, R12, !P2 ;  /* 0x0000000c050c3207 */ /* 0x000fd60005000000 */
[----:B------:R-:W-:Y:S05]  /*5b50*/  @P4 BRA `(.L_x_364) ;  /* 0xfffffffc00484947 */ /* 0x000fea000383ffff */
.L_x_363:
[----:B------:R-:W-:Y:S05]  /*5b60*/  BSYNC.RECONVERGENT B2 ;  /* 0x0000000000027941 */ /* 0x000fea0003800200 */
.L_x_362:
[----:B------:R-:W-:Y:S05]  /*5b70*/  @!P1 BRA `(.L_x_361) ;  /* 0x0000000000e89947 */ /* 0x000fea0003800000 */
[----:B------:R-:W-:Y:S01]  /*5b80*/  ISETP.GE.U32.AND P2, PT, R16, 0x4, PT ;  /* 0x000000041000780c */ /* 0x000fe20003f46070 */
[----:B------:R-:W-:Y:S01]  /*5b90*/  BSSY.RECONVERGENT B2, `(.L_x_365) ;  /* 0x000001c000027945 */ /* 0x000fe20003800200 */
[----:B------:R-:W-:-:S04]  /*5ba0*/  LOP3.LUT R10, R0, 0x3, RZ, 0xc0, !PT ;  /* 0x00000003000a7812 */ /* 0x000fc800078ec0ff */
[----:B------:R-:W-:-:S07]  /*5bb0*/  ISETP.NE.AND P1, PT, R10, RZ, PT ;  /* 0x000000ff0a00720c */ /* 0x000fce0003f25270 */
[----:B------:R-:W-:Y:S06]  /*5bc0*/  @!P2 BRA `(.L_x_366) ;  /* 0x000000000060a947 */ /* 0x000fec0003800000 */
[----:B0-----:R-:W-:-:S05]  /*5bd0*/  LEA R6, R13, R2, 0x2 ;  /* 0x000000020d067211 */ /* 0x001fca00078e10ff */
[----:B----4-:R-:W0:Y:S04]  /*5be0*/  LDS.64 R4, [R6+0x1000] ;  /* 0x0010000006047984 */ /* 0x010e280000000a00 */
[----:B------:R-:W1:Y:S01]  /*5bf0*/  LDS.64 R8, [R6+0x1008] ;  /* 0x0010080006087984 */ /* 0x000e620000000a00 */
[-C--:B0----5:R-:W-:Y:S02]  /*5c00*/  FSETP.GT.AND P5, PT, R4, R14.reuse, PT ;  /* 0x0000000e0400720b */ /* 0x0a1fe40003fa4000 */
[----:B------:R-:W-:Y:S02]  /*5c10*/  LEA R4, R13, R37, 0x2 ;  /* 0x000000250d047211 */ /* 0x000fe400078e10ff */
[-C--:B------:R-:W-:Y:S02]  /*5c20*/  FSETP.GT.AND P4, PT, R5, R14.reuse, PT ;  /* 0x0000000e0500720b */ /* 0x080fe40003f84000 */
[----:B-1----:R-:W-:-:S02]  /*5c30*/  FSETP.GT.AND P3, PT, R8, R14, PT ;  /* 0x0000000e0800720b */ /* 0x002fc40003f64000 */
[----:B------:R-:W-:-:S05]  /*5c40*/  FSETP.GT.AND P2, PT, R9, R14, PT ;  /* 0x0000000e0900720b */ /* 0x000fca0003f44000 */
[----:B------:R-:W0:Y:S04]  /*5c50*/  @P5 LDS R7, [R4+0x2b00] ;  /* 0x002b000004075984 */ /* 0x000e280000000800 */
[----:B------:R-:W1:Y:S04]  /*5c60*/  @P4 LDS R5, [R4+0x2b04] ;  /* 0x002b040004054984 */ /* 0x000e680000000800 */
[----:B------:R-:W4:Y:S04]  /*5c70*/  @P3 LDS R9, [R4+0x2b08] ;  /* 0x002b080004093984 */ /* 0x000f280000000800 */
[----:B------:R-:W2:Y:S01]  /*5c80*/  @P2 LDS R11, [R4+0x2b0c] ;  /* 0x002b0c00040b2984 */ /* 0x000ea20000000800 */
[----:B0-----:R-:W-:-:S02]  /*5c90*/  ISETP.NE.OR P6, PT, R7, R28, !P5 ;  /* 0x0000001c0700720c */ /* 0x001fc40006fc5670 */
[----:B-1----:R-:W-:-:S11]  /*5ca0*/  @P4 ISETP.NE.AND P5, PT, R5, R28, PT ;  /* 0x0000001c0500420c */ /* 0x002fd60003fa5270 */
[----:B------:R-:W-:-:S04]  /*5cb0*/  @!P6 VIMNMX R12, PT, PT, R12, R13, PT ;  /* 0x0000000d0c0ce248 */ /* 0x000fc80003fe0100 */
[----:B------:R-:W-:-:S04]  /*5cc0*/  @P4 VIADDMNMX R5, R13, 0x1, R12, PT ;  /* 0x000000010d054846 */ /* 0x000fc8000380010c */
[----:B------:R-:W-:Y:S02]  /*5cd0*/  @P4 SEL R12, R5, R12, !P5 ;  /* 0x0000000c050c4207 */ /* 0x000fe40006800000 */
[----:B----4-:R-:W-:Y:S02]  /*5ce0*/  @P3 ISETP.NE.AND P4, PT, R9, R28, PT ;  /* 0x0000001c0900320c */ /* 0x010fe40003f85270 */
[----:B------:R-:W-:-:S04]  /*5cf0*/  @P3 VIADDMNMX R5, R13, 0x2, R12, PT ;  /* 0x000000020d053846 */ /* 0x000fc8000380010c */
[----:B------:R-:W-:Y:S02]  /*5d00*/  @P3 SEL R12, R5, R12, !P4 ;  /* 0x0000000c050c3207 */ /* 0x000fe40006000000 */
[----:B--2---:R-:W-:Y:S02]  /*5d10*/  @P2 ISETP.NE.AND P3, PT, R11, R28, PT ;  /* 0x0000001c0b00220c */ /* 0x004fe40003f65270 */
[C---:B------:R-:W-:Y:S02]  /*5d20*/  @P2 VIADDMNMX R5, R13.reuse, 0x3, R12, PT ;  /* 0x000000030d052846 */ /* 0x040fe4000380010c */
[----:B------:R-:W-:Y:S02]  /*5d30*/  IADD3 R13, PT, PT, R13, 0x4, RZ ;  /* 0x000000040d0d7810 */ /* 0x000fe40007ffe0ff */
[----:B------:R-:W-:-:S07]  /*5d40*/  @P2 SEL R12, R5, R12, !P3 ;  /* 0x0000000c050c2207 */ /* 0x000fce0005800000 */
.L_x_366:
[----:B------:R-:W-:Y:S05]  /*5d50*/  BSYNC.RECONVERGENT B2 ;  /* 0x0000000000027941 */ /* 0x000fea0003800200 */
.L_x_365:
[----:B------:R-:W-:Y:S05]  /*5d60*/  @!P1 BRA `(.L_x_361) ;  /* 0x00000000006c9947 */ /* 0x000fea0003800000 */
[----:B------:R-:W-:Y:S01]  /*5d70*/  ISETP.NE.AND P1, PT, R10, 0x1, PT ;  /* 0x000000010a00780c */ /* 0x000fe20003f25270 */
[----:B------:R-:W-:Y:S01]  /*5d80*/  BSSY.RECONVERGENT B2, `(.L_x_367) ;  /* 0x0000011000027945 */ /* 0x000fe20003800200 */
[----:B0---4-:R-:W-:-:S04]  /*5d90*/  LOP3.LUT R4, R0, 0x1, RZ, 0xc0, !PT ;  /* 0x0000000100047812 */ /* 0x011fc800078ec0ff */
[----:B------:R-:W-:-:S07]  /*5da0*/  ISETP.NE.U32.AND P3, PT, R4, 0x1, PT ;  /* 0x000000010400780c */ /* 0x000fce0003f65070 */
[----:B------:R-:W-:Y:S06]  /*5db0*/  @!P1 BRA `(.L_x_368) ;  /* 0x0000000000349947 */ /* 0x000fec0003800000 */
[C---:B------:R-:W-:Y:S01]  /*5dc0*/  LEA R4, R13.reuse, R2, 0x2 ;  /* 0x000000020d047211 */ /* 0x040fe200078e10ff */
[----:B------:R-:W-:-:S05]  /*5dd0*/  IMAD R6, R13, 0x4, R37 ;  /* 0x000000040d067824 */ /* 0x000fca00078e0225 */
        /* <DEDUP_REMOVED lines=11> */
.L_x_368:
[----:B------:R-:W-:Y:S05]  /*5e90*/  BSYNC.RECONVERGENT B2 ;  /* 0x0000000000027941 */ /* 0x000fea0003800200 */
.L_x_367:
[----:B------:R-:W-:Y:S05]  /*5ea0*/  @P3 BRA `(.L_x_361) ;  /* 0x00000000001c3947 */ /* 0x000fea0003800000 */
[----:B------:R-:W-:-:S06]  /*5eb0*/  LEA R5, R13, R2, 0x2 ;  /* 0x000000020d057211 */ /* 0x000fcc00078e10ff */
[----:B------:R-:W0:Y:S02]  /*5ec0*/  LDS R5, [R5+0x1000] ;  /* 0x0010000005057984 */ /* 0x000e240000000800 */
[----:B0----5:R-:W-:-:S13]  /*5ed0*/  FSETP.GT.AND P1, PT, R5, R14, PT ;  /* 0x0000000e0500720b */ /* 0x021fda0003f24000 */
[----:B------:R-:W-:-:S06]  /*5ee0*/  @P1 LEA R37, R13, R37, 0x2 ;  /* 0x000000250d251211 */ /* 0x000fcc00078e10ff */
[----:B------:R-:W0:Y:S02]  /*5ef0*/  @P1 LDS R37, [R37+0x2b00] ;  /* 0x002b000025251984 */ /* 0x000e240000000800 */
[----:B0-----:R-:W-:-:S13]  /*5f00*/  ISETP.NE.OR P2, PT, R37, R28, !P1 ;  /* 0x0000001c2500720c */ /* 0x001fda0004f45670 */
[----:B------:R-:W-:-:S07]  /*5f10*/  @!P2 VIMNMX R12, PT, PT, R12, R13, PT ;  /* 0x0000000d0c0ca248 */ /* 0x000fce0003fe0100 */
.L_x_361:
[----:B------:R-:W-:Y:S05]  /*5f20*/  BSYNC.RECONVERGENT B1 ;  /* 0x0000000000017941 */ /* 0x000fea0003800200 */
.L_x_360:
[----:B------:R0:W-:Y:S02]  /*5f30*/  STS [R3+0x2b80], R12 ;  /* 0x002b800c03007388 */ /* 0x0001e40000000800 */
.L_x_359:
[----:B------:R-:W-:Y:S05]  /*5f40*/  BSYNC.RECONVERGENT B0 ;  /* 0x0000000000007941 */ /* 0x000fea0003800200 */
.L_x_358:
[----:B0---4-:R-:W0:Y:S08]  /*5f50*/  LDC.64 R4, c[0x0][0x3d8] ;  /* 0x0000f600ff047b82 */ /* 0x011e300000000a00 */
[----:B------:R-:W-:Y:S06]  /*5f60*/  BAR.SYNC.DEFER_BLOCKING 0x0 ;  /* 0x0000000000007b1d */ /* 0x000fec0000010000 */
[----:B0-----:R-:W4:Y:S02]  /*5f70*/  LDG.E.CONSTANT R29, desc[UR8][R4.64+0xc] ;  /* 0x00000c08041d7981 */ /* 0x001f24000c1e9900 */
[----:B----4-:R-:W-:-:S13]  /*5f80*/  ISETP.GE.AND P1, PT, R29, 0x1, PT ;  /* 0x000000011d00780c */ /* 0x010fda0003f26270 */
[----:B------:R-:W-:Y:S05]  /*5f90*/  @!P1 BRA `(.L_x_369) ;  /* 0x0000001000c09947 */ /* 0x000fea0003800000 */
[----:B------:R-:W-:Y:S01]  /*5fa0*/  ISETP.GT.U32.AND P2, PT, R0, 0x1f, PT ;  /* 0x0000001f0000780c */ /* 0x000fe20003f44070 */
[----:B------:R-:W-:-:S12]  /*5fb0*/  UMOV UR4, URZ ;  /* 0x000000ff00047c82 */ /* 0x000fd80008000000 */
.L_x_374:
[----:B------:R-:W-:Y:S01]  /*5fc0*/  UIADD3 UR4, UPT, UPT, UR4, 0x1, URZ ;  /* 0x0000000104047890 */ /* 0x000fe2000fffe0ff */
[----:B------:R-:W-:Y:S05]  /*5fd0*/  BSSY.RECONVERGENT B0, `(.L_x_370) ;  /* 0x0000129000007945 */ /* 0x000fea0003800200 */
[----:B------:R-:W-:Y:S01]  /*5fe0*/  ISETP.LE.AND P3, PT, R29, UR4, PT ;  /* 0x000000041d007c0c */ /* 0x000fe2000bf63270 */
[----:B0-----:R-:W-:-:S12]  /*5ff0*/  @P2 BRA `(.L_x_371) ;  /* 0x0000001000982947 */ /* 0x001fd80003800000 */
[----:B------:R-:W0:Y:S02]  /*6000*/  LDC.64 R34, c[0x0][0x3d8] ;  /* 0x0000f600ff227b82 */ /* 0x000e240000000a00 */
[----:B0-----:R-:W4:Y:S01]  /*6010*/  LDG.E.CONSTANT R16, desc[UR8][R34.64+0x6c] ;  /* 0x00006c0822107981 */ /* 0x001f22000c1e9900 */
[----:B------:R-:W-:Y:S01]  /*6020*/  MOV R30, 0x400 ;  /* 0x00000400001e7802 */ /* 0x000fe20000000f00 */
[----:B------:R-:W-:Y:S01]  /*6030*/  BSSY.RELIABLE B1, `(.L_x_372) ;  /* 0x000008d000017945 */ /* 0x000fe20003800100 */
[----:B------:R-:W0:Y:S02]  /*6040*/  S2R R5, SR_CgaCtaId ;  /* 0x0000000000057919 */ /* 0x000e240000008800 */
[----:B0-----:R-:W-:Y:S02]  /*6050*/  LEA R30, R5, R30, 0x18 ;  /* 0x0000001e051e7211 */ /* 0x001fe400078ec0ff */
[----:B------:R-:W-:Y:S04]  /*6060*/  LDS.128 R4, [R2+0x1000] ;  /* 0x0010000002047984 */ /* 0x000fe80000000c00 */
[----:B------:R-:W0:Y:S02]  /*6070*/  LDS.128 R24, [R30+0x2b00] ;  /* 0x002b00001e187984 */ /* 0x000e240000000c00 */
[----:B0-----:R-:W-:-:S04]  /*6080*/  ISETP.NE.AND P4, PT, R24, R28, PT ;  /* 0x0000001c1800720c */ /* 0x001fc80003f85270 */
[----:B----4-:R-:W-:-:S13]  /*6090*/  FSETP.LEU.OR P1, PT, R4, R16, !P4 ;  /* 0x000000100400720b */ /* 0x010fda000672b400 */
[----:B------:R-:W-:Y:S01]  /*60a0*/  @!P1 MOV R8, R24 ;  /* 0x0000001800089202 */ /* 0x000fe20000000f00 */
[----:B------:R-:W-:Y:S06]  /*60b0*/  @!P1 BRA `(.L_x_373) ;  /* 0x0000000800109947 */ /* 0x000fec0003800000 */
[----:B------:R-:W-:Y:S02]  /*60c0*/  ISETP.NE.AND P1, PT, R25, R28, PT ;  /* 0x0000001c1900720c */ /* 0x000fe40003f25270 */
[----:B------:R-:W-:Y:S02]  /*60d0*/  FSETP.GT.AND P5, PT, R5, R16, PT ;  /* 0x000000100500720b */ /* 0x000fe40003fa4000 */
[----:B------:R-:W-:-:S11]  /*60e0*/  MOV R8, R25 ;  /* 0x0000001900087202 */ /* 0x000fd60000000f00 */
[----:B------:R-:W-:Y:S05]  /*60f0*/  @P1 BRA P5, `(.L_x_373) ;  /* 0x0000000800001947 */ /* 0x000fea0002800000 */
        /* <DEDUP_REMOVED lines=8> */
[----:B-1---5:R-:W0:Y:S04]  /*6180*/  LDS.128 R12, [R2+0x1010] ;  /* 0x00101000020c7984 */ /* 0x022e280000000c00 */
[----:B------:R-:W1:Y:S01]  /*6190*/  LDS.128 R8, [R30+0x2b10] ;  /* 0x002b10001e087984 */ /* 0x000e620000000c00 */
[----:B0-----:R-:W-:Y:S02]  /*61a0*/  FSETP.GT.AND P5, PT, R12, R16, PT ;  /* 0x000000100c00720b */ /* 0x001fe40003fa4000 */
[----:B-1----:R-:W-:-:S13]  /*61b0*/  ISETP.NE.AND P1, PT, R8, R28, PT ;  /* 0x0000001c0800720c */ /* 0x002fda0003f25270 */
        /* <DEDUP_REMOVED lines=115> */
[----:B------:R-:W-:-:S07]  /*68f0*/  MOV R8, R11 ;  /* 0x0000000b00087202 */ /* 0x000fce0000000f00 */
.L_x_373:
[----:B------:R-:W-:Y:S05]  /*6900*/  BSYNC.RELIABLE B1 ;  /* 0x0000000000017941 */ /* 0x000fea0003800100 */
.L_x_372:
[----:B------:R-:W4:Y:S01]  /*6910*/  LDG.E.CONSTANT R9, desc[UR8][R34.64+0x70] ;  /* 0x0000700822097981 */ /* 0x000f22000c1e9900 */
[C---:B------:R-:W-:Y:S01]  /*6920*/  ISETP.NE.AND P5, PT, R25.reuse, R28, PT ;  /* 0x0000001c1900720c */ /* 0x040fe20003fa5270 */
[----:B------:R-:W-:Y:S01]  /*6930*/  FADD R4, RZ, R4 ;  /* 0x00000004ff047221 */ /* 0x000fe20000000000 */
[-C--:B------:R-:W-:Y:S01]  /*6940*/  ISETP.NE.AND P1, PT, R25, R8.reuse, PT ;  /* 0x000000081900720c */ /* 0x080fe20003f25270 */
[----:B--23--:R-:W0:Y:S01]  /*6950*/  LDS.128 R20, [R30+0x2b10] ;  /* 0x002b10001e147984 */ /* 0x00ce220000000c00 */
[----:B------:R-:W-:Y:S02]  /*6960*/  ISETP.NE.AND P6, PT, R24, R8, PT ;  /* 0x000000081800720c */ /* 0x000fe40003fc5270 */
[----:B------:R-:W-:Y:S01]  /*6970*/  FSEL R32, R4, RZ, !P4 ;  /* 0x000000ff04207208 */ /* 0x000fe20006000000 */
[----:B------:R-:W2:Y:S01]  /*6980*/  LDS.128 R16, [R2+0x1010] ;  /* 0x0010100002107984 */ /* 0x000ea20000000c00 */
[----:B------:R-:W-:Y:S02]  /*6990*/  ISETP.NE.AND P4, PT, R26, R28, PT ;  /* 0x0000001c1a00720c */ /* 0x000fe40003f85270 */
[----:B------:R-:W-:Y:S01]  /*69a0*/  FSEL R10, R4, RZ, !P6 ;  /* 0x000000ff040a7208 */ /* 0x000fe20007000000 */
[----:B-1---5:R-:W1:Y:S01]  /*69b0*/  LDS.128 R12, [R30+0x2b20] ;  /* 0x002b20001e0c7984 */ /* 0x022e620000000c00 */
[----:B------:R-:W-:Y:S01]  /*69c0*/  ISETP.NE.AND P6, PT, R26, R8, PT ;  /* 0x000000081a00720c */ /* 0x000fe20003fc5270 */
[--C-:B------:R-:W-:Y:S01]  /*69d0*/  @!P5 FADD R32, R32, R5.reuse ;  /* 0x000000052020d221 */ /* 0x100fe20000000000 */
[C---:B------:R-:W-:Y:S01]  /*69e0*/  ISETP.NE.AND P5, PT, R27.reuse, R28, PT ;  /* 0x0000001c1b00720c */ /* 0x040fe20003fa5270 */
[----:B------:R-:W-:Y:S01]  /*69f0*/  @!P1 FADD R10, R10, R5 ;  /* 0x000000050a0a9221 */ /* 0x000fe20000000000 */
[----:B------:R-:W-:-:S02]  /*6a00*/  ISETP.NE.AND P1, PT, R27, R8, PT ;  /* 0x000000081b00720c */ /* 0x000fc40003f25270 */
[----:B------:R-:W3:Y:S03]  /*6a10*/  LDS.128 R24, [R2+0x1020] ;  /* 0x0010200002187984 */ /* 0x000ee60000000c00 */
[----:B------:R-:W-:-:S04]  /*6a20*/  @!P4 FADD R32, R32, R6 ;  /* 0x000000062020c221 */ /* 0x000fc80000000000 */
[----:B------:R-:W-:Y:S02]  /*6a30*/  @!P6 FADD R10, R10, R6 ;  /* 0x000000060a0ae221 */ /* 0x000fe40000000000 */
[--C-:B------:R-:W-:Y:S02]  /*6a40*/  @!P5 FADD R32, R32, R7.reuse ;  /* 0x000000072020d221 */ /* 0x100fe40000000000 */
[----:B------:R-:W-:Y:S02]  /*6a50*/  @!P1 FADD R10, R10, R7 ;  /* 0x000000070a0a9221 */ /* 0x000fe40000000000 */
[----:B------:R-:W3:Y:S01]  /*6a60*/  LDS.128 R4, [R30+0x2b30] ;  /* 0x002b30001e047984 */ /* 0x000ee20000000c00 */
[C---:B0-----:R-:W-:Y:S02]  /*6a70*/  ISETP.NE.AND P4, PT, R20.reuse, R28, PT ;  /* 0x0000001c1400720c */ /* 0x041fe40003f85270 */
[----:B------:R-:W-:Y:S02]  /*6a80*/  ISETP.NE.AND P6, PT, R20, R8, PT ;  /* 0x000000081400720c */ /* 0x000fe40003fc5270 */
[----:B------:R-:W-:-:S02]  /*6a90*/  ISETP.NE.AND P5, PT, R21, R28, PT ;  /* 0x0000001c1500720c */ /* 0x000fc40003fa5270 */
[----:B------:R-:W-:-:S07]  /*6aa0*/  ISETP.NE.AND P1, PT, R21, R8, PT ;  /* 0x000000081500720c */ /* 0x000fce0003f25270 */
[----:B--2---:R-:W-:Y:S01]  /*6ab0*/  @!P4 FADD R32, R16, R32 ;  /* 0x000000201020c221 */ /* 0x004fe20000000000 */
        /* <DEDUP_REMOVED lines=25> */
[----:B------:R-:W2:Y:S05]  /*6c50*/  LDS.128 R12, [R2+0x1040] ;  /* 0x00104000020c7984 */ /* 0x000eaa0000000c00 */
        /* <DEDUP_REMOVED lines=8> */
[----:B------:R-:W3:Y:S06]  /*6ce0*/  LDS.128 R24, [R30+0x2b50] ;  /* 0x002b50001e187984 */ /* 0x000eec0000000c00 */
        /* <DEDUP_REMOVED lines=18> */
[----:B--2---:R-:W-:Y:S01]  /*6e10*/  @!P4 FADD R32, R12, R32 ;  /* 0x000000200c20c221 */ /* 0x004fe20000000000 */
        /* <DEDUP_REMOVED lines=44> */
[----:B---3--:R-:W-:Y:S01]  /*70e0*/  ISETP.NE.AND P4, PT, R12, R28, PT ;  /* 0x0000001c0c00720c */ /* 0x008fe20003f85270 */
        /* <DEDUP_REMOVED lines=19> */
[----:B----4-:R-:W-:-:S05]  /*7220*/  FMUL R9, R32, R9 ;  /* 0x0000000920097220 */ /* 0x010fca0000400000 */
[----:B------:R-:W-:-:S13]  /*7230*/  FSETP.GT.AND P1, PT, R10, R9, PT ;  /* 0x000000090a00720b */ /* 0x000fda0003f24000 */
[----:B------:R0:W-:Y:S01]  /*7240*/  @P1 STS [R3+0x2b00], R8 ;  /* 0x002b000803001388 */ /* 0x0001e20000000800 */
[----:B------:R-:W-:-:S07]  /*7250*/  @P1 MOV R28, R8 ;  /* 0x00000008001c1202 */ /* 0x000fce0000000f00 */
.L_x_371:
[----:B------:R-:W-:Y:S05]  /*7260*/  BSYNC.RECONVERGENT B0 ;  /* 0x0000000000007941 */ /* 0x000fea0003800200 */
.L_x_370:
[----:B------:R-:W-:Y:S05]  /*7270*/  WARPSYNC.ALL ;  /* 0x0000000000007948 */ /* 0x000fea0003800000 */
[----:B------:R-:W-:Y:S06]  /*7280*/  BAR.SYNC.DEFER_BLOCKING 0x0 ;  /* 0x0000000000007b1d */ /* 0x000fec0000010000 */
[----:B------:R-:W-:Y:S05]  /*7290*/  @!P3 BRA `(.L_x_374) ;  /* 0xffffffec0048b947 */ /* 0x000fea000383ffff */
.L_x_369:
[----:B------:R-:W-:Y:S01]  /*72a0*/  ISETP.GT.U32.AND P1, PT, R0, 0x1f, PT ;  /* 0x0000001f0000780c */ /* 0x000fe20003f24070 */
[----:B------:R-:W-:-:S12]  /*72b0*/  BSSY.RECONVERGENT B0, `(.L_x_375) ;  /* 0x0000070000007945 */ /* 0x000fd80003800200 */
[----:B------:R-:W-:Y:S05]  /*72c0*/  @P1 BRA `(.L_x_376) ;  /* 0x0000000400b81947 */ /* 0x000fea0003800000 */
[----:B------:R-:W4:Y:S01]  /*72d0*/  S2UR UR5, SR_CgaCtaId ;  /* 0x00000000000579c3 */ /* 0x000f220000008800 */
[----:B------:R-:W-:Y:S01]  /*72e0*/  UMOV UR4, 0x400 ;  /* 0x0000040000047882 */ /* 0x000fe20000000000 */
[----:B------:R-:W-:Y:S01]  /*72f0*/  LDS R0, [R3+0x2b00] ;  /* 0x002b000003007984 */ /* 0x000fe20000000800 */
[----:B------:R-:W-:Y:S01]  /*7300*/  HFMA2 R12, -RZ, RZ, 0, 0 ;  /* 0x00000000ff0c7431 */ /* 0x000fe200000001ff */
[----:B----4-:R-:W-:-:S09]  /*7310*/  ULEA UR4, UR5, UR4, 0x18 ;  /* 0x0000000405047291 */ /* 0x010fd2000f8ec0ff */
[----:B0-----:R-:W0:Y:S04]  /*7320*/  LDS.128 R8, [UR4+0x2b00] ;  /* 0x002b0004ff087984 */ /* 0x001e280008000c00 */
[----:B------:R-:W4:Y:S01]  /*7330*/  LDS.128 R4, [UR4+0x2b10] ;  /* 0x002b1004ff047984 */ /* 0x000f220008000c00 */
[-C--:B0-----:R-:W-:Y:S02]  /*7340*/  ISETP.NE.AND P6, PT, R8, R0.reuse, PT ;  /* 0x000000000800720c */ /* 0x081fe40003fc5270 */
[-C--:B------:R-:W-:Y:S02]  /*7350*/  ISETP.NE.AND P1, PT, R9, R0.reuse, PT ;  /* 0x000000000900720c */ /* 0x080fe40003f25270 */
[-C--:B------:R-:W-:Y:S02]  /*7360*/  ISETP.NE.AND P2, PT, R10, R0.reuse, PT ;  /* 0x000000000a00720c */ /* 0x080fe40003f45270 */
[----:B------:R-:W-:-:S02]  /*7370*/  ISETP.NE.AND P3, PT, R11, R0, PT ;  /* 0x000000000b00720c */ /* 0x000fc40003f65270 */
[-C--:B----4-:R-:W-:Y:S01]  /*7380*/  ISETP.NE.AND P4, PT, R4, R0.reuse, PT ;  /* 0x000000000400720c */ /* 0x090fe20003f85270 */
[----:B------:R-:W-:Y:S01]  /*7390*/  LDS.128 R8, [UR4+0x2b20] ;  /* 0x002b2004ff087984 */ /* 0x000fe20008000c00 */
[----:B------:R-:W-:-:S03]  /*73a0*/  ISETP.NE.AND P5, PT, R5, R0, PT ;  /* 0x000000000500720c */ /* 0x000fc60003fa5270 */
[----:B------:R-:W0:Y:S04]  /*73b0*/  @!P6 LDS R13, [R2+0x1000] ;  /* 0x00100000020de984 */ /* 0x000e280000000800 */
[----:B------:R-:W4:Y:S04]  /*73c0*/  @!P1 LDS R15, [R2+0x1004] ;  /* 0x00100400020f9984 */ /* 0x000f280000000800 */
[----:B------:R-:W1:Y:S04]  /*73d0*/  @!P2 LDS R17, [R2+0x1008] ;  /* 0x001008000211a984 */ /* 0x000e680000000800 */
[----:B------:R-:W2:Y:S01]  /*73e0*/  @!P3 LDS R19, [R2+0x100c] ;  /* 0x00100c000213b984 */ /* 0x000ea20000000800 */
[----:B0-----:R-:W-:Y:S01]  /*73f0*/  @!P6 FADD R12, RZ, R13 ;  /* 0x0000000dff0ce221 */ /* 0x001fe20000000000 */
[----:B------:R-:W-:-:S02]  /*7400*/  ISETP.NE.AND P6, PT, R6, R0, PT ;  /* 0x000000000600720c */ /* 0x000fc40003fc5270 */
[----:B------:R-:W0:Y:S01]  /*7410*/  @!P4 LDS R13, [R2+0x1010] ;  /* 0x00101000020dc984 */ /* 0x000e220000000800 */
[----:B----4-:R-:W-:Y:S01]  /*7420*/  @!P1 FADD R12, R12, R15 ;  /* 0x0000000f0c0c9221 */ /* 0x010fe20000000000 */
[-C--:B------:R-:W-:Y:S02]  /*7430*/  ISETP.NE.AND P1, PT, R7, R0.reuse, PT ;  /* 0x000000000700720c */ /* 0x080fe40003f25270 */
[----:B------:R-:W4:Y:S01]  /*7440*/  @!P5 LDS R15, [R2+0x1014] ;  /* 0x00101400020fd984 */ /* 0x000f220000000800 */
[----:B-1----:R-:W-:Y:S01]  /*7450*/  @!P2 FADD R12, R12, R17 ;  /* 0x000000110c0ca221 */ /* 0x002fe20000000000 */
[-C--:B------:R-:W-:Y:S02]  /*7460*/  ISETP.NE.AND P2, PT, R8, R0.reuse, PT ;  /* 0x000000000800720c */ /* 0x080fe40003f45270 */
[----:B------:R-:W-:Y:S01]  /*7470*/  LDS.128 R4, [UR4+0x2b30] ;  /* 0x002b3004ff047984 */ /* 0x000fe20008000c00 */
[----:B--2---:R-:W-:Y:S01]  /*7480*/  @!P3 FADD R12, R12, R19 ;  /* 0x000000130c0cb221 */ /* 0x004fe20000000000 */
[----:B------:R-:W-:-:S02]  /*7490*/  ISETP.NE.AND P3, PT, R9, R0, PT ;  /* 0x000000000900720c */ /* 0x000fc40003f65270 */
[----:B------:R-:W1:Y:S04]  /*74a0*/  @!P6 LDS R21, [R2+0x1018] ;  /* 0x001018000215e984 */ /* 0x000e680000000800 */
[----:B------:R-:W2:Y:S01]  /*74b0*/  @!P1 LDS R23, [R2+0x101c] ;  /* 0x00101c0002179984 */ /* 0x000ea20000000800 */
[----:B0-----:R-:W-:Y:S01]  /*74c0*/  @!P4 FADD R12, R12, R13 ;  /* 0x0000000d0c0cc221 */ /* 0x001fe20000000000 */
[-C--:B------:R-:W-:Y:S02]  /*74d0*/  ISETP.NE.AND P4, PT, R10, R0.reuse, PT ;  /* 0x000000000a00720c */ /* 0x080fe40003f85270 */
[----:B------:R-:W0:Y:S01]  /*74e0*/  @!P2 LDS R13, [R2+0x1020] ;  /* 0x00102000020da984 */ /* 0x000e220000000800 */
[----:B----4-:R-:W-:Y:S01]  /*74f0*/  @!P5 FADD R12, R12, R15 ;  /* 0x0000000f0c0cd221 */ /* 0x010fe20000000000 */
[----:B------:R-:W-:-:S02]  /*7500*/  ISETP.NE.AND P5, PT, R11, R0, PT ;  /* 0x000000000b00720c */ /* 0x000fc40003fa5270 */
[----:B------:R-:W4:Y:S04]  /*7510*/  @!P3 LDS R15, [R2+0x1024] ;  /* 0x00102400020fb984 */ /* 0x000f280000000800 */
[----:B------:R-:W-:Y:S01]  /*7520*/  LDS.128 R8, [UR4+0x2b40] ;  /* 0x002b4004ff087984 */ /* 0x000fe20008000c00 */
[----:B-1----:R-:W-:Y:S01]  /*7530*/  @!P6 FADD R12, R12, R21 ;  /* 0x000000150c0ce221 */ /* 0x002fe20000000000 */
[-C--:B------:R-:W-:Y:S02]  /*7540*/  ISETP.NE.AND P6, PT, R4, R0.reuse, PT ;  /* 0x000000000400720c */ /* 0x080fe40003fc5270 */
[----:B------:R-:W1:Y:S01]  /*7550*/  @!P4 LDS R17, [R2+0x1028] ;  /* 0x001028000211c984 */ /* 0x000e620000000800 */
[----:B--2---:R-:W-:Y:S01]  /*7560*/  @!P1 FADD R12, R12, R23 ;  /* 0x000000170c0c9221 */ /* 0x004fe20000000000 */
[----:B------:R-:W-:-:S02]  /*7570*/  ISETP.NE.AND P1, PT, R5, R0, PT ;  /* 0x000000000500720c */ /* 0x000fc40003f25270 */
[----:B------:R-:W2:Y:S07]  /*7580*/  @!P5 LDS R19, [R2+0x102c] ;  /* 0x00102c000213d984 */ /* 0x000eae0000000800 */
[----:B------:R-:W3:Y:S04]  /*7590*/  @!P6 LDS R5, [R2+0x1030] ;  /* 0x001030000205e984 */ /* 0x000ee80000000800 */
[----:B------:R-:W3:Y:S01]  /*75a0*/  @!P1 LDS R21, [R2+0x1034] ;  /* 0x0010340002159984 */ /* 0x000ee20000000800 */
[----:B0-----:R-:W-:Y:S01]  /*75b0*/  @!P2 FADD R12, R12, R13 ;  /* 0x0000000d0c0ca221 */ /* 0x001fe20000000000 */
[----:B------:R-:W-:-:S03]  /*75c0*/  ISETP.NE.AND P2, PT, R6, R0, PT ;  /* 0x000000000600720c */ /* 0x000fc60003f45270 */
[----:B----4-:R-:W-:Y:S01]  /*75d0*/  @!P3 FADD R12, R12, R15 ;  /* 0x0000000f0c0cb221 */ /* 0x010fe20000000000 */
[----:B------:R-:W-:-:S03]  /*75e0*/  ISETP.NE.AND P3, PT, R7, R0, PT ;  /* 0x000000000700720c */ /* 0x000fc60003f65270 */
[----:B-1----:R-:W-:Y:S01]  /*75f0*/  @!P4 FADD R12, R12, R17 ;  /* 0x000000110c0cc221 */ /* 0x002fe20000000000 */
[----:B------:R-:W-:-:S05]  /*7600*/  ISETP.NE.AND P4, PT, R8, R0, PT ;  /* 0x000000000800720c */ /* 0x000fca0003f85270 */
[----:B------:R-:W0:Y:S01]  /*7610*/  @!P2 LDS R13, [R2+0x1038] ;  /* 0x00103800020da984 */ /* 0x000e220000000800 */
[----:B--2---:R-:W-:Y:S01]  /*7620*/  @!P5 FADD R12, R12, R19 ;  /* 0x000000130c0cd221 */ /* 0x004fe20000000000 */
[-C--:B------:R-:W-:Y:S02]  /*7630*/  ISETP.NE.AND P5, PT, R9, R0.reuse, PT ;  /* 0x000000000900720c */ /* 0x080fe40003fa5270 */
[----:B------:R-:W1:Y:S04]  /*7640*/  LDS.128 R16, [UR4+0x2b50] ;  /* 0x002b5004ff107984 */ /* 0x000e680008000c00 */
[----:B------:R-:W2:Y:S01]  /*7650*/  @!P3 LDS R15, [R2+0x103c] ;  /* 0x00103c00020fb984 */ /* 0x000ea20000000800 */
[----:B---3--:R-:W-:Y:S01]  /*7660*/  @!P6 FADD R12, R12, R5 ;  /* 0x000000050c0ce221 */ /* 0x008fe20000000000 */
[----:B------:R-:W-:-:S02]  /*7670*/  ISETP.NE.AND P6, PT, R10, R0, PT ;  /* 0x000000000a00720c */ /* 0x000fc40003fc5270 */
[----:B------:R-:W3:Y:S01]  /*7680*/  @!P4 LDS R9, [R2+0x1040] ;  /* 0x001040000209c984 */ /* 0x000ee20000000800 */
[----:B------:R-:W-:Y:S01]  /*7690*/  @!P1 FADD R12, R12, R21 ;  /* 0x000000150c0c9221 */ /* 0x000fe20000000000 */
[-C--:B------:R-:W-:Y:S02]  /*76a0*/  ISETP.NE.AND P1, PT, R11, R0.reuse, PT ;  /* 0x000000000b00720c */ /* 0x080fe40003f25270 */
[----:B------:R-:W-:Y:S04]  /*76b0*/  LDS.128 R4, [UR4+0x2b60] ;  /* 0x002b6004ff047984 */ /* 0x000fe80008000c00 */
[----:B------:R-:W4:Y:S04]  /*76c0*/  @!P5 LDS R11, [R2+0x1044] ;  /* 0x00104400020bd984 */ /* 0x000f280000000800 */
[----:B------:R-:W4:Y:S04]  /*76d0*/  @!P6 LDS R21, [R2+0x1048] ;  /* 0x001048000215e984 */ /* 0x000f280000000800 */
        /* <DEDUP_REMOVED lines=9> */
[-C--:B------:R-:W-:Y:S02]  /*7770*/  ISETP.NE.AND P5, PT, R19, R0.reuse, PT ;  /* 0x000000001300720c */ /* 0x080fe40003fa5270 */
[----:B------:R-:W1:Y:S01]  /*7780*/  @!P3 LDS R15, [R2+0x1054] ;  /* 0x00105400020fb984 */ /* 0x000e620000000800 */
[----:B------:R-:W-:Y:S01]  /*7790*/  @!P6 FADD R12, R12, R21 ;  /* 0x000000150c0ce221 */ /* 0x000fe20000000000 */
[-C--:B------:R-:W-:Y:S02]  /*77a0*/  ISETP.NE.AND P6, PT, R4, R0.reuse, PT ;  /* 0x000000000400720c */ /* 0x080fe40003fc5270 */
[----:B------:R-:W2:Y:S01]  /*77b0*/  @!P4 LDS R17, [R2+0x1058] ;  /* 0x001058000211c984 */ /* 0x000ea20000000800 */
[----:B------:R-:W-:Y:S01]  /*77c0*/  @!P1 FADD R12, R12, R23 ;  /* 0x000000170c0c9221 */ /* 0x000fe20000000000 */
[----:B------:R-:W-:-:S02]  /*77d0*/  ISETP.NE.AND P1, PT, R5, R0, PT ;  /* 0x000000000500720c */ /* 0x000fc40003f25270 */
[----:B------:R-:W3:Y:S04]  /*77e0*/  LDS.128 R8, [UR4+0x2b70] ;  /* 0x002b7004ff087984 */ /* 0x000ee80008000c00 */
[----:B------:R-:W4:Y:S04]  /*77f0*/  @!P5 LDS R19, [R2+0x105c] ;  /* 0x00105c000213d984 */ /* 0x000f280000000800 */
[----:B------:R-:W4:Y:S04]  /*7800*/  @!P6 LDS R5, [R2+0x1060] ;  /* 0x001060000205e984 */ /* 0x000f280000000800 */
[----:B------:R-:W4:Y:S01]  /*7810*/  @!P1 LDS R21, [R2+0x1064] ;  /* 0x0010640002159984 */ /* 0x000f220000000800 */
[----:B0-----:R-:W-:Y:S01]  /*7820*/  @!P2 FADD R12, R12, R13 ;  /* 0x0000000d0c0ca221 */ /* 0x001fe20000000000 */
[----:B------:R-:W-:-:S03]  /*7830*/  ISETP.NE.AND P2, PT, R6, R0, PT ;  /* 0x000000000600720c */ /* 0x000fc60003f45270 */
[----:B-1----:R-:W-:Y:S01]  /*7840*/  @!P3 FADD R12, R12, R15 ;  /* 0x0000000f0c0cb221 */ /* 0x002fe20000000000 */
[----:B------:R-:W-:-:S03]  /*7850*/  ISETP.NE.AND P3, PT, R7, R0, PT ;  /* 0x000000000700720c */ /* 0x000fc60003f65270 */
[----:B--2---:R-:W-:Y:S01]  /*7860*/  @!P4 FADD R12, R12, R17 ;  /* 0x000000110c0cc221 */ /* 0x004fe20000000000 */
[----:B---3--:R-:W-:-:S05]  /*7870*/  ISETP.NE.AND P4, PT, R8, R0, PT ;  /* 0x000000000800720c */ /* 0x008fca0003f85270 */
[----:B------:R-:W0:Y:S01]  /*7880*/  @!P2 LDS R7, [R2+0x1068] ;  /* 0x001068000207a984 */ /* 0x000e220000000800 */
[----:B----4-:R-:W-:Y:S01]  /*7890*/  @!P5 FADD R12, R12, R19 ;  /* 0x000000130c0cd221 */ /* 0x010fe20000000000 */
[-C--:B------:R-:W-:Y:S02]  /*78a0*/  ISETP.NE.AND P5, PT, R9, R0.reuse, PT ;  /* 0x000000000900720c */ /* 0x080fe40003fa5270 */
[----:B------:R-:W1:Y:S01]  /*78b0*/  @!P3 LDS R9, [R2+0x106c] ;  /* 0x00106c000209b984 */ /* 0x000e620000000800 */
[----:B------:R-:W-:Y:S01]  /*78c0*/  @!P6 FADD R12, R12, R5 ;  /* 0x000000050c0ce221 */ /* 0x000fe20000000000 */
[----:B------:R-:W-:-:S03]  /*78d0*/  ISETP.NE.AND P6, PT, R10, R0, PT ;  /* 0x000000000a00720c */ /* 0x000fc60003fc5270 */
        /* <DEDUP_REMOVED lines=13> */
.L_x_376:
[----:B------:R-:W-:Y:S05]  /*79b0*/  BSYNC.RECONVERGENT B0 ;  /* 0x0000000000007941 */ /* 0x000fea0003800200 */
.L_x_375:
[----:B------:R-:W-:Y:S06]  /*79c0*/  BAR.SYNC.DEFER_BLOCKING 0x0 ;  /* 0x0000000000007b1d */ /* 0x000fec0000010000 */
[----:B------:R-:W-:Y:S05]  /*79d0*/  @!P0 EXIT ;  /* 0x000000000000894d */ /* 0x000fea0003800000 */
[----:B------:R-:W1:Y:S01]  /*79e0*/  LDS R15, [R3+0x2980] ;  /* 0x00298000030f7984 */ /* 0x000e620000000800 */
[----:B------:R-:W2:Y:S03]  /*79f0*/  LDC.64 R4, c[0x0][0x3b0] ;  /* 0x0000ec00ff047b82 */ /* 0x000ea60000000a00 */
[----:B------:R-:W3:Y:S04]  /*7a00*/  LDS R17, [R3+0x2a80] ;  /* 0x002a800003117984 */ /* 0x000ee80000000800 */
[----:B------:R-:W3:Y:S01]  /*7a10*/  LDS R19, [R3+0x2a00] ;  /* 0x002a000003137984 */ /* 0x000ee20000000800 */
[----:B------:R-:W1:Y:S03]  /*7a20*/  LDC.64 R6, c[0x0][0x3b8] ;  /* 0x0000ee00ff067b82 */ /* 0x000e660000000a00 */
[----:B------:R-:W3:Y:S04]  /*7a30*/  LDS R21, [R3+0x2b00] ;  /* 0x002b000003157984 */ /* 0x000ee80000000800 */
[----:B------:R-:W3:Y:S01]  /*7a40*/  LDS R23, [R3+0x2380] ;  /* 0x0023800003177984 */ /* 0x000ee20000000800 */
[----:B0-----:R-:W0:Y:S08]  /*7a50*/  LDC.64 R8, c[0x0][0x3c0] ;  /* 0x0000f000ff087b82 */ /* 0x001e300000000a00 */
[----:B------:R-:W3:Y:S01]  /*7a60*/  LDC.64 R10, c[0x0][0x3c8] ;  /* 0x0000f200ff0a7b82 */ /* 0x000ee20000000a00 */
[----:B--2---:R-:W-:-:S07]  /*7a70*/  IMAD.WIDE.U32 R4, R38, 0x4, R4 ;  /* 0x0000000426047825 */ /* 0x004fce00078e0004 */
[----:B----4-:R-:W2:Y:S01]  /*7a80*/  LDC.64 R12, c[0x0][0x3d0] ;  /* 0x0000f400ff0c7b82 */ /* 0x010ea20000000a00 */
[C---:B-1----:R-:W-:Y:S01]  /*7a90*/  IMAD.WIDE.U32 R6, R38.reuse, 0x4, R6 ;  /* 0x0000000426067825 */ /* 0x042fe200078e0006 */
[----:B------:R-:W-:Y:S03]  /*7aa0*/  STG.E desc[UR8][R4.64], R15 ;  /* 0x0000000f04007986 */ /* 0x000fe6000c101908 */
[C---:B0-----:R-:W-:Y:S01]  /*7ab0*/  IMAD.WIDE.U32 R8, R38.reuse, 0x4, R8 ;  /* 0x0000000426087825 */ /* 0x041fe200078e0008 */
[----:B---3--:R-:W-:Y:S04]  /*7ac0*/  STG.E desc[UR8][R6.64], R17 ;  /* 0x0000001106007986 */ /* 0x008fe8000c101908 */
[----:B------:R-:W-:Y:S01]  /*7ad0*/  STG.E desc[UR8][R8.64], R19 ;  /* 0x0000001308007986 */ /* 0x000fe2000c101908 */
[----:B------:R-:W-:-:S05]  /*7ae0*/  IMAD.WIDE.U32 R10, R38, 0x4, R10 ;  /* 0x00000004260a7825 */ /* 0x000fca00078e000a */
[----:B------:R-:W-:Y:S01]  /*7af0*/  STG.E desc[UR8][R10.64], R21 ;  /* 0x000000150a007986 */ /* 0x000fe2000c101908 */
[----:B--2---:R-:W-:-:S05]  /*7b00*/  IMAD.WIDE.U32 R38, R38, 0x4, R12 ;  /* 0x0000000426267825 */ /* 0x004fca00078e000c */
[----:B------:R-:W-:Y:S01]  /*7b10*/  STG.E desc[UR8][R38.64], R23 ;  /* 0x0000001726007986 */ /* 0x000fe2000c101908 */
[----:B------:R-:W-:Y:S05]  /*7b20*/  EXIT ;  /* 0x000000000000794d */ /* 0x000fea0003800000 */
        .weak           $__internal_6_$__cuda_sm20_rcp_rn_f32_slowpath
        .type           $__internal_6_$__cuda_sm20_rcp_rn_f32_slowpath,@function
        .size           $__internal_6_$__cuda_sm20_rcp_rn_f32_slowpath,($__internal_7_$__cuda_sm20_sqrt_rn_f32_slowpath - $__internal_6_$__cuda_sm20_rcp_rn_f32_slowpath)
$__internal_6_$__cuda_sm20_rcp_rn_f32_slowpath:
[----:B------:R-:W-:Y:S01]  /*7b30*/  SHF.L.U32 R4, R9, 0x1, RZ ;  /* 0x0000000109047819 */ /* 0x000fe200000006ff */
[----:B------:R-:W-:Y:S03]  /*7b40*/  BSSY.RECONVERGENT B2, `(.L_x_377) ;  /* 0x0000031000027945 */ /* 0x000fe60003800200 */
[----:B------:R-:W-:Y:S01]  /*7b50*/  SHF.R.U32.HI R11, RZ, 0x18, R4 ;  /* 0x00000018ff0b7819 */ /* 0x000fe20000011604 */
[----:B------:R-:W-:-:S03]  /*7b60*/  IMAD.MOV.U32 R4, RZ, RZ, R9 ;  /* 0x000000ffff047224 */ /* 0x000fc600078e0009 */
[----:B------:R-:W-:-:S13]  /*7b70*/  ISETP.NE.U32.AND P1, PT, R11, RZ, PT ;  /* 0x000000ff0b00720c */ /* 0x000fda0003f25070 */
[----:B------:R-:W-:Y:S05]  /*7b80*/  @P1 BRA `(.L_x_378) ;  /* 0x0000000000281947 */ /* 0x000fea0003800000 */
[----:B------:R-:W-:-:S04]  /*7b90*/  SHF.L.U32 R5, R4, 0x1, RZ ;  /* 0x0000000104057819 */ /* 0x000fc800000006ff */
        /* <DEDUP_REMOVED lines=9> */
.L_x_378:
[----:B------:R-:W-:-:S04]  /*7c30*/  IADD3 R12, PT, PT, R11, -0xfd, RZ ;  /* 0xffffff030b0c7810 */ /* 0x000fc80007ffe0ff */
[----:B------:R-:W-:-:S13]  /*7c40*/  ISETP.GT.U32.AND P1, PT, R12, 0x1, PT ;  /* 0x000000010c00780c */ /* 0x000fda0003f24070 */
[----:B------:R-:W-:Y:S05]  /*7c50*/  @P1 BRA `(.L_x_380) ;  /* 0x0000000000781947 */ /* 0x000fea0003800000 */
[----:B------:R-:W-:Y:S02]  /*7c60*/  LOP3.LUT R5, R4, 0x7fffff, RZ, 0xc0, !PT ;  /* 0x007fffff04057812 */ /* 0x000fe400078ec0ff */
[----:B------:R-:W-:Y:S02]  /*7c70*/  MOV R9, 0x3 ;  /* 0x0000000300097802 */ /* 0x000fe40000000f00 */
        /* <DEDUP_REMOVED lines=19> */
[----:B------:R-:W-:-:S04]  /*7db0*/  SEL R5, RZ, 0x1, !P1 ;  /* 0x00000001ff057807 */ /* 0x000fc80004800000 */
[----:B------:R-:W-:-:S04]  /*7dc0*/  IADD3 R5, PT, PT, -R5, RZ, RZ ;  /* 0x000000ff05057210 */ /* 0x000fc80007ffe1ff */
[----:B------:R-:W-:Y:S02]  /*7dd0*/  ISETP.GE.AND P1, PT, R5, RZ, PT ;  /* 0x000000ff0500720c */ /* 0x000fe40003f26270 */
[----:B------:R-:W-:-:S04]  /*7de0*/  IADD3 R5, PT, PT, R11, -0xfc, RZ ;  /* 0xffffff040b057810 */ /* 0x000fc80007ffe0ff */
[----:B------:R-:W-:-:S07]  /*7df0*/  SHF.R.U32.HI R5, RZ, R5, R6 ;  /* 0x00000005ff057219 */ /* 0x000fce0000011606 */
[----:B------:R-:W-:-:S05]  /*7e00*/  @!P1 IADD3 R5, PT, PT, R5, 0x1, RZ ;  /* 0x0000000105059810 */ /* 0x000fca0007ffe0ff */
[----:B------:R-:W-:-:S05]  /*7e10*/  @!P2 IMAD.SHL.U32 R5, R5, 0x2, RZ ;  /* 0x000000020505a824 */ /* 0x000fca00078e00ff */
[----:B------:R-:W-:Y:S01]  /*7e20*/  LOP3.LUT R6, R5, 0x80000000, R4, 0xf8, !PT ;  /* 0x8000000005067812 */ /* 0x000fe200078ef804 */
[----:B------:R-:W-:Y:S06]  /*7e30*/  BRA `(.L_x_379) ;  /* 0x0000000000047947 */ /* 0x000fec0003800000 */
.L_x_380:
[----:B------:R0:W1:Y:S02]  /*7e40*/  MUFU.RCP R6, R4 ;  /* 0x0000000400067308 */ /* 0x0000640000001000 */
.L_x_379:
[----:B------:R-:W-:Y:S05]  /*7e50*/  BSYNC.RECONVERGENT B2 ;  /* 0x0000000000027941 */ /* 0x000fea0003800200 */
.L_x_377:
[----:B------:R-:W-:Y:S01]  /*7e60*/  HFMA2 R5, -RZ, RZ, 0, 0 ;  /* 0x00000000ff057431 */ /* 0x000fe200000001ff */
[----:B0-----:R-:W-:-:S04]  /*7e70*/  MOV R4, R10 ;  /* 0x0000000a00047202 */ /* 0x001fc80000000f00 */
[----:B-1----:R-:W-:Y:S05]  /*7e80*/  RET.REL.NODEC R4 `(mega_fused_pocket_detection) ;  /* 0xffffff80045c7950 */ /* 0x002fea0003c3ffff */
        .weak           $__internal_7_$__cuda_sm20_sqrt_rn_f32_slowpath
        .type           $__internal_7_$__cuda_sm20_sqrt_rn_f32_slowpath,@function
        .size           $__internal_7_$__cuda_sm20_sqrt_rn_f32_slowpath,($__internal_8_$__cuda_sm3x_div_rn_noftz_f32_slowpath - $__internal_7_$__cuda_sm20_sqrt_rn_f32_slowpath)
$__internal_7_$__cuda_sm20_sqrt_rn_f32_slowpath:
        /* <DEDUP_REMOVED lines=13> */
[----:B------:R-:W-:Y:S01]  /*7f60*/  @P0 FMUL.FTZ R11, R7, 0.5 ;  /* 0x3f000000070b0820 */ /* 0x000fe20000410000 */
[----:B------:R-:W-:Y:S02]  /*7f70*/  @!P0 MOV R7, R2 ;  /* 0x0000000200078202 */ /* 0x000fe40000000f00 */
[----:B------:R-:W-:-:S04]  /*7f80*/  @P0 FADD.FTZ R10, -R9, -RZ ;  /* 0x800000ff090a0221 */ /* 0x000fc80000010100 */
[----:B------:R-:W-:-:S04]  /*7f90*/  @P0 FFMA R10, R9, R10, R8 ;  /* 0x0000000a090a0223 */ /* 0x000fc80000000008 */
[----:B------:R-:W-:-:S04]  /*7fa0*/  @P0 FFMA R10, R10, R11, R9 ;  /* 0x0000000b0a0a0223 */ /* 0x000fc80000000009 */
[----:B------:R-:W-:-:S07]  /*7fb0*/  @P0 FMUL.FTZ R7, R10, 2.3283064365386962891e-10 ;  /* 0x2f8000000a070820 */ /* 0x000fce0000410000 */
.L_x_381:
[----:B------:R-:W-:Y:S01]  /*7fc0*/  HFMA2 R9, -RZ, RZ, 0, 0 ;  /* 0x00000000ff097431 */ /* 0x000fe200000001ff */
[----:B------:R-:W-:-:S04]  /*7fd0*/  MOV R8, R12 ;  /* 0x0000000c00087202 */ /* 0x000fc80000000f00 */
[----:B------:R-:W-:Y:S05]  /*7fe0*/  RET.REL.NODEC R8 `(mega_fused_pocket_detection) ;  /* 0xffffff8008047950 */ /* 0x000fea0003c3ffff */
        .weak           $__internal_8_$__cuda_sm3x_div_rn_noftz_f32_slowpath
        .type           $__internal_8_$__cuda_sm3x_div_rn_noftz_f32_slowpath,@function
        .size           $__internal_8_$__cuda_sm3x_div_rn_noftz_f32_slowpath,(.L_x_402 - $__internal_8_$__cuda_sm3x_div_rn_noftz_f32_slowpath)
$__internal_8_$__cuda_sm3x_div_rn_noftz_f32_slowpath:
        /* <DEDUP_REMOVED lines=30> */
[----:B------:R-:W-:Y:S01]  /*81d0*/  @!P1 FFMA R4, R4, 1.84467440737095516160e+19, RZ ;  /* 0x5f80000004049823 */ /* 0x000fe200000000ff */
[----:B------:R-:W-:Y:S01]  /*81e0*/  @!P1 MOV R15, 0xffffffc0 ;  /* 0xffffffc0000f9802 */ /* 0x000fe20000000f00 */
[----:B------:R-:W-:-:S03]  /*81f0*/  @!P2 FFMA R11, R11, 1.84467440737095516160e+19, RZ ;  /* 0x5f8000000b0ba823 */ /* 0x000fc600000000ff */
[----:B------:R-:W-:-:S07]  /*8200*/  @!P2 IADD3 R15, PT, PT, R15, 0x40, RZ ;  /* 0x000000400f0fa810 */ /* 0x000fce0007ffe0ff */
.L_x_383:
[----:B------:R-:W-:Y:S01]  /*8210*/  LEA R16, R14, 0xc0800000, 0x17 ;  /* 0xc08000000e107811 */ /* 0x000fe200078eb8ff */
[----:B------:R-:W-:Y:S03]  /*8220*/  BSSY.RECONVERGENT B2, `(.L_x_388) ;  /* 0x0000036000027945 */ /* 0x000fe60003800200 */
[----:B------:R-:W-:Y:S02]  /*8230*/  IADD3 R18, PT, PT, -R16, R11, RZ ;  /* 0x0000000b10127210 */ /* 0x000fe40007ffe1ff */
[----:B------:R-:W-:Y:S02]  /*8240*/  IADD3 R11, PT, PT, R20, -0x7f, RZ ;  /* 0xffffff81140b7810 */ /* 0x000fe40007ffe0ff */
[----:B------:R-:W0:Y:S01]  /*8250*/  MUFU.RCP R17, R18 ;  /* 0x0000001200117308 */ /* 0x000e220000001000 */
[----:B------:R-:W-:Y:S01]  /*8260*/  FADD.FTZ R19, -R18, -RZ ;  /* 0x800000ff12137221 */ /* 0x000fe20000010100 */
[C---:B------:R-:W-:Y:S01]  /*8270*/  IADD3 R14, PT, PT, R11.reuse, 0x7f, -R14 ;  /* 0x0000007f0b0e7810 */ /* 0x040fe20007ffe80e */
[----:B------:R-:W-:-:S04]  /*8280*/  IMAD R4, R11, -0x800000, R4 ;  /* 0xff8000000b047824 */ /* 0x000fc800078e0204 */
[----:B------:R-:W-:Y:S02]  /*8290*/  IMAD.IADD R14, R14, 0x1, R15 ;  /* 0x000000010e0e7824 */ /* 0x000fe400078e020f */
[----:B0-----:R-:W-:-:S04]  /*82a0*/  FFMA R16, R17, R19, 1 ;  /* 0x3f80000011107423 */ /* 0x001fc80000000013 */
        /* <DEDUP_REMOVED lines=20> */
[C---:B------:R-:W-:Y:S02]  /*83f0*/  IADD3 R15, PT, PT, R18.reuse, 0x20, RZ ;  /* 0x00000020120f7810 */ /* 0x040fe40007ffe0ff */
[C---:B------:R-:W-:Y:S02]  /*8400*/  ISETP.NE.AND P3, PT, R18.reuse, RZ, PT ;  /* 0x000000ff1200720c */ /* 0x040fe40003f65270 */
[----:B------:R-:W-:Y:S01]  /*8410*/  LOP3.LUT R14, R11, 0x7fffff, RZ, 0xc0, !PT ;  /* 0x007fffff0b0e7812 */ /* 0x000fe200078ec0ff */
[CCC-:B------:R-:W-:Y:S01]  /*8420*/  FFMA.RP R11, R17.reuse, R19.reuse, R16.reuse ;  /* 0x00000013110b7223 */ /* 0x1c0fe20000008010 */
[----:B------:R-:W-:Y:S01]  /*8430*/  FFMA.RM R16, R17, R19, R16 ;  /* 0x0000001311107223 */ /* 0x000fe20000004010 */
[----:B------:R-:W-:Y:S02]  /*8440*/  ISETP.NE.AND P2, PT, R18, RZ, PT ;  /* 0x000000ff1200720c */ /* 0x000fe40003f45270 */
[----:B------:R-:W-:-:S02]  /*8450*/  LOP3.LUT R14, R14, 0x800000, RZ, 0xfc, !PT ;  /* 0x008000000e0e7812 */ /* 0x000fc400078efcff */
[----:B------:R-:W-:Y:S02]  /*8460*/  IADD3 R17, PT, PT, -R18, RZ, RZ ;  /* 0x000000ff12117210 */ /* 0x000fe40007ffe1ff */
[----:B------:R-:W-:Y:S02]  /*8470*/  SHF.L.U32 R15, R14, R15, RZ ;  /* 0x0000000f0e0f7219 */ /* 0x000fe400000006ff */
[----:B------:R-:W-:Y:S02]  /*8480*/  FSETP.NEU.FTZ.AND P1, PT, R11, R16, PT ;  /* 0x000000100b00720b */ /* 0x000fe40003f3d000 */
[----:B------:R-:W-:Y:S02]  /*8490*/  SEL R11, R17, RZ, P3 ;  /* 0x000000ff110b7207 */ /* 0x000fe40001800000 */
[----:B------:R-:W-:Y:S02]  /*84a0*/  ISETP.NE.AND P2, PT, R15, RZ, P2 ;  /* 0x000000ff0f00720c */ /* 0x000fe40001745270 */
[----:B------:R-:W-:-:S02]  /*84b0*/  SHF.R.U32.HI R11, RZ, R11, R14 ;  /* 0x0000000bff0b7219 */ /* 0x000fc4000001160e */
[----:B------:R-:W-:Y:S02]  /*84c0*/  PLOP3.LUT P1, PT, P1, P2, PT, 0xf8, 0x8f ;  /* 0x00000000008f781c */ /* 0x000fe40000f25f70 */
[----:B------:R-:W-:Y:S02]  /*84d0*/  SHF.R.U32.HI R15, RZ, 0x1, R11 ;  /* 0x00000001ff0f7819 */ /* 0x000fe4000001160b */
[----:B------:R-:W-:-:S04]  /*84e0*/  SEL R14, RZ, 0x1, !P1 ;  /* 0x00000001ff0e7807 */ /* 0x000fc80004800000 */
[----:B------:R-:W-:-:S04]  /*84f0*/  LOP3.LUT R14, R14, 0x1, R15, 0xf8, !PT ;  /* 0x000000010e0e7812 */ /* 0x000fc800078ef80f */
[----:B------:R-:W-:-:S04]  /*8500*/  LOP3.LUT R14, R14, R11, RZ, 0xc0, !PT ;  /* 0x0000000b0e0e7212 */ /* 0x000fc800078ec0ff */
[----:B------:R-:W-:-:S04]  /*8510*/  IADD3 R15, PT, PT, R15, R14, RZ ;  /* 0x0000000e0f0f7210 */ /* 0x000fc80007ffe0ff */
[----:B------:R-:W-:Y:S01]  /*8520*/  LOP3.LUT R4, R15, R4, RZ, 0xfc, !PT ;  /* 0x000000040f047212 */ /* 0x000fe200078efcff */
[----:B------:R-:W-:Y:S06]  /*8530*/  BRA `(.L_x_391) ;  /* 0x0000000000107947 */ /* 0x000fec0003800000 */
.L_x_390:
[----:B------:R-:W-:-:S04]  /*8540*/  LOP3.LUT R4, R4, 0x80000000, RZ, 0xc0, !PT ;  /* 0x8000000004047812 */ /* 0x000fc800078ec0ff */
[----:B------:R-:W-:Y:S01]  /*8550*/  LOP3.LUT R4, R4, 0x7f800000, RZ, 0xfc, !PT ;  /* 0x7f80000004047812 */ /* 0x000fe200078efcff */
[----:B------:R-:W-:Y:S06]  /*8560*/  BRA `(.L_x_391) ;  /* 0x0000000000047947 */ /* 0x000fec0003800000 */
.L_x_389:
[----:B------:R-:W-:-:S07]  /*8570*/  LEA R4, R14, R4, 0x17 ;  /* 0x000000040e047211 */ /* 0x000fce00078eb8ff */
.L_x_391:
[----:B------:R-:W-:Y:S05]  /*8580*/  BSYNC.RECONVERGENT B2 ;  /* 0x0000000000027941 */ /* 0x000fea0003800200 */
.L_x_388:
[----:B------:R-:W-:Y:S05]  /*8590*/  BRA `(.L_x_392) ;  /* 0x0000000000207947 */ /* 0x000fea0003800000 */
.L_x_387:
[----:B------:R-:W-:-:S04]  /*85a0*/  LOP3.LUT R4, R11, 0x80000000, R4, 0x48, !PT ;  /* 0x800000000b047812 */ /* 0x000fc800078e4804 */
[----:B------:R-:W-:Y:S01]  /*85b0*/  LOP3.LUT R4, R4, 0x7f800000, RZ, 0xfc, !PT ;  /* 0x7f80000004047812 */ /* 0x000fe200078efcff */
[----:B------:R-:W-:Y:S06]  /*85c0*/  BRA `(.L_x_392) ;  /* 0x0000000000147947 */ /* 0x000fec0003800000 */
.L_x_386:
[----:B------:R-:W-:Y:S01]  /*85d0*/  LOP3.LUT R4, R11, 0x80000000, R4, 0x48, !PT ;  /* 0x800000000b047812 */ /* 0x000fe200078e4804 */
[----:B------:R-:W-:Y:S06]  /*85e0*/  BRA `(.L_x_392) ;  /* 0x00000000000c7947 */ /* 0x000fec0003800000 */
.L_x_385:
[----:B------:R-:W0:Y:S01]  /*85f0*/  MUFU.RSQ R4, -QNAN ;  /* 0xffc0000000047908 */ /* 0x000e220000001400 */
[----:B------:R-:W-:Y:S05]  /*8600*/  BRA `(.L_x_392) ;  /* 0x0000000000047947 */ /* 0x000fea0003800000 */
.L_x_384:
[----:B------:R-:W-:-:S07]  /*8610*/  FADD.FTZ R4, R4, R11 ;  /* 0x0000000b04047221 */ /* 0x000fce0000010000 */
.L_x_392:
[----:B------:R-:W-:Y:S05]  /*8620*/  BSYNC.RECONVERGENT B1 ;  /* 0x0000000000017941 */ /* 0x000fea0003800200 */
.L_x_382:
[----:B------:R-:W-:-:S04]  /*8630*/  HFMA2 R11, -RZ, RZ, 0, 0 ;  /* 0x00000000ff0b7431 */ /* 0x000fc800000001ff */
[----:B0-----:R-:W-:Y:S05]  /*8640*/  RET.REL.NODEC R10 `(mega_fused_pocket_detection) ;  /* 0xffffff780a6c7950 */ /* 0x001fea0003c3ffff */
.L_x_393:
        /* <DEDUP_REMOVED lines=11> */
.L_x_402:


//--------------------- .nv.shared.reserved.0     --------------------------
	.section	.nv.shared.reserved.0,"aw",@nobits
	.weak		__nv_reservedSMEM_offset_0_alias
	.size		__nv_reservedSMEM_offset_0_alias, 0, 64
	.other		__nv_reservedSMEM_offset_0_alias,@"STO_CUDA_RESERVED_SHARED STV_DEFAULT"
__nv_reservedSMEM_offset_0_alias:
	.zero		0
	.zero		64


//--------------------- .nv.shared.mega_fused_pocket_detection_batch_with_metrics --------------------------
	.section	.nv.shared.mega_fused_pocket_detection_batch_with_metrics,"aw",@nobits
	.sectionflags	@""
	.align	16
.nv.shared.mega_fused_pocket_detection_batch_with_metrics:
	.zero		12940


//--------------------- .nv.shared.mega_fused_pocket_detection --------------------------
	.section	.nv.shared.mega_fused_pocket_detection,"aw",@nobits
	.sectionflags	@""
	.align	16
.nv.shared.mega_fused_pocket_detection:
	.zero		12928


//--------------------- .nv.constant0.finalize_batch_metrics --------------------------
	.section	.nv.constant0.finalize_batch_metrics,"a",@progbits
	.sectionflags	@""
	.align	4
.nv.constant0.finalize_batch_metrics:
	.zero		980


//--------------------- .nv.constant0.mega_fused_pocket_detection_batch_with_metrics --------------------------
	.section	.nv.constant0.mega_fused_pocket_detection_batch_with_metrics,"a",@progbits
	.sectionflags	@""
	.align	4
.nv.constant0.mega_fused_pocket_detection_batch_with_metrics:
	.zero		1080


//--------------------- .nv.constant0.mega_fused_pocket_detection --------------------------
	.section	.nv.constant0.mega_fused_pocket_detection,"a",@progbits
	.sectionflags	@""
	.align	4
.nv.constant0.mega_fused_pocket_detection:
	.zero		992


//--------------------- SYMBOLS --------------------------

	.type		.nv.reservedSmem.offset0,@object
	.size		.nv.reservedSmem.offset0,0x4
	.type		.nv.reservedSmem.cap,@object
	.size		.nv.reservedSmem.cap,0x4
